//
// Generated by NVIDIA NVVM Compiler
//
// Compiler Build ID: CL-36424714
// Cuda compilation tools, release 13.0, V13.0.88
// Based on NVVM 20.0.0
//

.version 9.0
.target sm_100
.address_size 64

	// .globl	_Z9colourMaxPiS_S_iiS_i
.global .align 4 .b8 precalc_xorwow_matrix[102400];
.global .align 4 .b8 precalc_xorwow_offset_matrix[102400];
.global .align 4 .b8 mrg32k3aM1[2304];
.global .align 4 .b8 mrg32k3aM2[2304];
.global .align 4 .b8 mrg32k3aM1SubSeq[2016];
.global .align 4 .b8 mrg32k3aM2SubSeq[2016];
.global .align 4 .b8 mrg32k3aM1Seq[2304];
.global .align 4 .b8 mrg32k3aM2Seq[2304];
.const .align 8 .b8 __cr_lgamma_table[72];
.global .align 4 .u32 d_count;
.global .align 1 .b8 _ZN33_INTERNAL_f815c481_4_k_cu_d_count4cuda3std3__45__cpo5beginE[1];
.global .align 1 .b8 _ZN33_INTERNAL_f815c481_4_k_cu_d_count4cuda3std3__45__cpo3endE[1];
.global .align 1 .b8 _ZN33_INTERNAL_f815c481_4_k_cu_d_count4cuda3std3__45__cpo6cbeginE[1];
.global .align 1 .b8 _ZN33_INTERNAL_f815c481_4_k_cu_d_count4cuda3std3__45__cpo4cendE[1];
.global .align 1 .b8 _ZN33_INTERNAL_f815c481_4_k_cu_d_count4cuda3std3__45__cpo6rbeginE[1];
.global .align 1 .b8 _ZN33_INTERNAL_f815c481_4_k_cu_d_count4cuda3std3__45__cpo4rendE[1];
.global .align 1 .b8 _ZN33_INTERNAL_f815c481_4_k_cu_d_count4cuda3std3__45__cpo7crbeginE[1];
.global .align 1 .b8 _ZN33_INTERNAL_f815c481_4_k_cu_d_count4cuda3std3__45__cpo5crendE[1];
.global .align 1 .b8 _ZN33_INTERNAL_f815c481_4_k_cu_d_count4cuda3std3__435_GLOBAL__N__f815c481_4_k_cu_d_count6ignoreE[1];
.global .align 1 .b8 _ZN33_INTERNAL_f815c481_4_k_cu_d_count4cuda3std3__419piecewise_constructE[1];
.global .align 1 .b8 _ZN33_INTERNAL_f815c481_4_k_cu_d_count4cuda3std3__48in_placeE[1];
.global .align 1 .b8 _ZN33_INTERNAL_f815c481_4_k_cu_d_count4cuda3std3__420unreachable_sentinelE[1];
.global .align 1 .b8 _ZN33_INTERNAL_f815c481_4_k_cu_d_count4cuda3std3__47nulloptE[1];
.global .align 1 .b8 _ZN33_INTERNAL_f815c481_4_k_cu_d_count4cuda3std3__48unexpectE[1];
.global .align 1 .b8 _ZN33_INTERNAL_f815c481_4_k_cu_d_count4cuda3std6ranges3__45__cpo4swapE[1];
.global .align 1 .b8 _ZN33_INTERNAL_f815c481_4_k_cu_d_count4cuda3std6ranges3__45__cpo9iter_moveE[1];
.global .align 1 .b8 _ZN33_INTERNAL_f815c481_4_k_cu_d_count4cuda3std6ranges3__45__cpo5beginE[1];
.global .align 1 .b8 _ZN33_INTERNAL_f815c481_4_k_cu_d_count4cuda3std6ranges3__45__cpo3endE[1];
.global .align 1 .b8 _ZN33_INTERNAL_f815c481_4_k_cu_d_count4cuda3std6ranges3__45__cpo6cbeginE[1];
.global .align 1 .b8 _ZN33_INTERNAL_f815c481_4_k_cu_d_count4cuda3std6ranges3__45__cpo4cendE[1];
.global .align 1 .b8 _ZN33_INTERNAL_f815c481_4_k_cu_d_count4cuda3std6ranges3__45__cpo7advanceE[1];
.global .align 1 .b8 _ZN33_INTERNAL_f815c481_4_k_cu_d_count4cuda3std6ranges3__45__cpo9iter_swapE[1];
.global .align 1 .b8 _ZN33_INTERNAL_f815c481_4_k_cu_d_count4cuda3std6ranges3__45__cpo4nextE[1];
.global .align 1 .b8 _ZN33_INTERNAL_f815c481_4_k_cu_d_count4cuda3std6ranges3__45__cpo4prevE[1];
.global .align 1 .b8 _ZN33_INTERNAL_f815c481_4_k_cu_d_count4cuda3std6ranges3__45__cpo4dataE[1];
.global .align 1 .b8 _ZN33_INTERNAL_f815c481_4_k_cu_d_count4cuda3std6ranges3__45__cpo5cdataE[1];
.global .align 1 .b8 _ZN33_INTERNAL_f815c481_4_k_cu_d_count4cuda3std6ranges3__45__cpo4sizeE[1];
.global .align 1 .b8 _ZN33_INTERNAL_f815c481_4_k_cu_d_count4cuda3std6ranges3__45__cpo5ssizeE[1];
.global .align 1 .b8 _ZN33_INTERNAL_f815c481_4_k_cu_d_count4cuda3std6ranges3__45__cpo8distanceE[1];
.global .align 1 .b8 _ZN33_INTERNAL_f815c481_4_k_cu_d_count6thrust24THRUST_300001_SM_1000_NS8cuda_cub3parE[1];
.global .align 1 .b8 _ZN33_INTERNAL_f815c481_4_k_cu_d_count6thrust24THRUST_300001_SM_1000_NS8cuda_cub10par_nosyncE[1];
.global .align 1 .b8 _ZN33_INTERNAL_f815c481_4_k_cu_d_count6thrust24THRUST_300001_SM_1000_NS6system6detail10sequential3seqE[1];
.global .align 1 .b8 _ZN33_INTERNAL_f815c481_4_k_cu_d_count6thrust24THRUST_300001_SM_1000_NS6system3cpp3parE[1];
.global .align 1 .b8 _ZN33_INTERNAL_f815c481_4_k_cu_d_count6thrust24THRUST_300001_SM_1000_NS12placeholders2_1E[1];
.global .align 1 .b8 _ZN33_INTERNAL_f815c481_4_k_cu_d_count6thrust24THRUST_300001_SM_1000_NS12placeholders2_2E[1];
.global .align 1 .b8 _ZN33_INTERNAL_f815c481_4_k_cu_d_count6thrust24THRUST_300001_SM_1000_NS12placeholders2_3E[1];
.global .align 1 .b8 _ZN33_INTERNAL_f815c481_4_k_cu_d_count6thrust24THRUST_300001_SM_1000_NS12placeholders2_4E[1];
.global .align 1 .b8 _ZN33_INTERNAL_f815c481_4_k_cu_d_count6thrust24THRUST_300001_SM_1000_NS12placeholders2_5E[1];
.global .align 1 .b8 _ZN33_INTERNAL_f815c481_4_k_cu_d_count6thrust24THRUST_300001_SM_1000_NS12placeholders2_6E[1];
.global .align 1 .b8 _ZN33_INTERNAL_f815c481_4_k_cu_d_count6thrust24THRUST_300001_SM_1000_NS12placeholders2_7E[1];
.global .align 1 .b8 _ZN33_INTERNAL_f815c481_4_k_cu_d_count6thrust24THRUST_300001_SM_1000_NS12placeholders2_8E[1];
.global .align 1 .b8 _ZN33_INTERNAL_f815c481_4_k_cu_d_count6thrust24THRUST_300001_SM_1000_NS12placeholders2_9E[1];
.global .align 1 .b8 _ZN33_INTERNAL_f815c481_4_k_cu_d_count6thrust24THRUST_300001_SM_1000_NS12placeholders3_10E[1];
.global .align 1 .b8 _ZN33_INTERNAL_f815c481_4_k_cu_d_count6thrust24THRUST_300001_SM_1000_NS3seqE[1];
.global .align 1 .b8 _ZN33_INTERNAL_f815c481_4_k_cu_d_count6thrust24THRUST_300001_SM_1000_NS6deviceE[1];
.extern .shared .align 16 .b8 _ZN6thrust24THRUST_300001_SM_1000_NS8cuda_cub4core6detail5shmemE[];

.visible .entry _Z9colourMaxPiS_S_iiS_i(
	.param .u64 .ptr .align 1 _Z9colourMaxPiS_S_iiS_i_param_0,
	.param .u64 .ptr .align 1 _Z9colourMaxPiS_S_iiS_i_param_1,
	.param .u64 .ptr .align 1 _Z9colourMaxPiS_S_iiS_i_param_2,
	.param .u32 _Z9colourMaxPiS_S_iiS_i_param_3,
	.param .u32 _Z9colourMaxPiS_S_iiS_i_param_4,
	.param .u64 .ptr .align 1 _Z9colourMaxPiS_S_iiS_i_param_5,
	.param .u32 _Z9colourMaxPiS_S_iiS_i_param_6
)
{
	.reg .pred 	%p<11>;
	.reg .b32 	%r<24>;
	.reg .b64 	%rd<20>;

	ld.param.u64 	%rd6, [_Z9colourMaxPiS_S_iiS_i_param_0];
	ld.param.u64 	%rd7, [_Z9colourMaxPiS_S_iiS_i_param_1];
	ld.param.u64 	%rd8, [_Z9colourMaxPiS_S_iiS_i_param_2];
	ld.param.u32 	%r11, [_Z9colourMaxPiS_S_iiS_i_param_3];
	ld.param.u32 	%r12, [_Z9colourMaxPiS_S_iiS_i_param_4];
	ld.param.u64 	%rd9, [_Z9colourMaxPiS_S_iiS_i_param_5];
	ld.param.u32 	%r13, [_Z9colourMaxPiS_S_iiS_i_param_6];
	cvta.to.global.u64 	%rd1, %rd8;
	cvta.to.global.u64 	%rd2, %rd9;
	mov.u32 	%r14, %ntid.x;
	mov.u32 	%r15, %ctaid.x;
	mov.u32 	%r16, %tid.x;
	mad.lo.s32 	%r1, %r14, %r15, %r16;
	setp.ge.s32 	%p1, %r1, %r11;
	@%p1 bra 	$L__BB0_12;
	mul.wide.s32 	%rd10, %r1, 4;
	add.s64 	%rd3, %rd2, %rd10;
	ld.global.u32 	%r17, [%rd3];
	setp.ne.s32 	%p2, %r17, 0;
	@%p2 bra 	$L__BB0_12;
	add.s64 	%rd12, %rd1, %rd10;
	ld.global.u32 	%r2, [%rd12];
	cvta.to.global.u64 	%rd13, %rd6;
	add.s64 	%rd4, %rd13, %rd10;
	ld.global.u32 	%r23, [%rd4];
	add.s32 	%r18, %r11, -1;
	setp.ne.s32 	%p3, %r1, %r18;
	@%p3 bra 	$L__BB0_4;
	shl.b32 	%r22, %r12, 1;
	bra.uni 	$L__BB0_5;
$L__BB0_4:
	ld.global.u32 	%r22, [%rd4+4];
$L__BB0_5:
	setp.ge.s32 	%p4, %r23, %r22;
	@%p4 bra 	$L__BB0_11;
	cvta.to.global.u64 	%rd5, %rd7;
$L__BB0_7:
	mul.wide.s32 	%rd14, %r23, 4;
	add.s64 	%rd15, %rd5, %rd14;
	ld.global.u32 	%r8, [%rd15];
	mul.wide.s32 	%rd16, %r8, 4;
	add.s64 	%rd17, %rd2, %rd16;
	ld.global.u32 	%r19, [%rd17+-4];
	setp.ne.s32 	%p5, %r19, 0;
	@%p5 bra 	$L__BB0_10;
	add.s64 	%rd19, %rd1, %rd16;
	ld.global.u32 	%r9, [%rd19+-4];
	setp.lt.s32 	%p6, %r9, %r2;
	@%p6 bra 	$L__BB0_10;
	setp.ne.s32 	%p7, %r9, %r2;
	add.s32 	%r20, %r8, -1;
	setp.ge.s32 	%p8, %r1, %r20;
	or.pred  	%p9, %p8, %p7;
	@%p9 bra 	$L__BB0_12;
$L__BB0_10:
	add.s32 	%r23, %r23, 1;
	setp.ne.s32 	%p10, %r23, %r22;
	@%p10 bra 	$L__BB0_7;
$L__BB0_11:
	st.global.u32 	[%rd3], %r13;
	atom.global.add.u32 	%r21, [d_count], 1;
$L__BB0_12:
	ret;

}
	// .globl	_Z12setup_kernelP17curandStateXORWOWm
.visible .entry _Z12setup_kernelP17curandStateXORWOWm(
	.param .u64 .ptr .align 1 _Z12setup_kernelP17curandStateXORWOWm_param_0,
	.param .u64 _Z12setup_kernelP17curandStateXORWOWm_param_1
)
{
	.reg .pred 	%p<24>;
	.reg .b32 	%r<413>;
	.reg .b64 	%rd<19>;

	ld.param.u64 	%rd8, [_Z12setup_kernelP17curandStateXORWOWm_param_0];
	ld.param.u64 	%rd9, [_Z12setup_kernelP17curandStateXORWOWm_param_1];
	cvta.to.global.u64 	%rd10, %rd8;
	mov.u32 	%r182, %ntid.x;
	mov.u32 	%r183, %ctaid.x;
	mov.u32 	%r184, %tid.x;
	mad.lo.s32 	%r185, %r182, %r183, %r184;
	cvt.s64.s32 	%rd18, %r185;
	mul.wide.s32 	%rd11, %r185, 48;
	add.s64 	%rd2, %rd10, %rd11;
	cvt.u32.u64 	%r186, %rd9;
	xor.b32  	%r187, %r186, -1429050551;
	mul.lo.s32 	%r188, %r187, 1099087573;
	{ .reg .b32 tmp; mov.b64 {tmp, %r189}, %rd9; }
	xor.b32  	%r190, %r189, -136515619;
	mul.lo.s32 	%r191, %r190, -1703105765;
	add.s32 	%r192, %r188, %r191;
	add.s32 	%r193, %r192, 6615241;
	add.s32 	%r194, %r188, 123456789;
	st.global.v2.u32 	[%rd2], {%r193, %r194};
	xor.b32  	%r195, %r188, 362436069;
	add.s32 	%r196, %r191, 521288629;
	st.global.v2.u32 	[%rd2+8], {%r195, %r196};
	xor.b32  	%r197, %r191, 88675123;
	add.s32 	%r198, %r188, 5783321;
	st.global.v2.u32 	[%rd2+16], {%r197, %r198};
	setp.eq.s32 	%p1, %r185, 0;
	@%p1 bra 	$L__BB1_42;
	mov.b32 	%r319, 0;
$L__BB1_2:
	and.b64  	%rd4, %rd18, 3;
	setp.eq.s64 	%p2, %rd4, 0;
	@%p2 bra 	$L__BB1_41;
	mul.wide.u32 	%rd12, %r319, 3200;
	mov.u64 	%rd13, precalc_xorwow_matrix;
	add.s64 	%rd5, %rd13, %rd12;
	cvt.u32.u64 	%r2, %rd4;
	mov.b32 	%r320, 0;
$L__BB1_4:
	mov.b32 	%r333, 0;
	mov.u32 	%r334, %r333;
	mov.u32 	%r335, %r333;
	mov.u32 	%r336, %r333;
	mov.u32 	%r337, %r333;
	mov.u32 	%r326, %r333;
$L__BB1_5:
	mul.wide.u32 	%rd14, %r326, 4;
	add.s64 	%rd15, %rd2, %rd14;
	ld.global.u32 	%r10, [%rd15+4];
	shl.b32 	%r11, %r326, 5;
	mov.b32 	%r332, 0;
$L__BB1_6:
	.pragma "nounroll";
	shr.u32 	%r203, %r10, %r332;
	and.b32  	%r204, %r203, 1;
	setp.eq.b32 	%p3, %r204, 1;
	not.pred 	%p4, %p3;
	add.s32 	%r205, %r11, %r332;
	mul.lo.s32 	%r206, %r205, 5;
	mul.wide.u32 	%rd16, %r206, 4;
	add.s64 	%rd6, %rd5, %rd16;
	@%p4 bra 	$L__BB1_8;
	ld.global.u32 	%r207, [%rd6];
	xor.b32  	%r337, %r337, %r207;
	ld.global.u32 	%r208, [%rd6+4];
	xor.b32  	%r336, %r336, %r208;
	ld.global.u32 	%r209, [%rd6+8];
	xor.b32  	%r335, %r335, %r209;
	ld.global.u32 	%r210, [%rd6+12];
	xor.b32  	%r334, %r334, %r210;
	ld.global.u32 	%r211, [%rd6+16];
	xor.b32  	%r333, %r333, %r211;
$L__BB1_8:
	and.b32  	%r213, %r203, 2;
	setp.eq.s32 	%p5, %r213, 0;
	@%p5 bra 	$L__BB1_10;
	ld.global.u32 	%r214, [%rd6+20];
	xor.b32  	%r337, %r337, %r214;
	ld.global.u32 	%r215, [%rd6+24];
	xor.b32  	%r336, %r336, %r215;
	ld.global.u32 	%r216, [%rd6+28];
	xor.b32  	%r335, %r335, %r216;
	ld.global.u32 	%r217, [%rd6+32];
	xor.b32  	%r334, %r334, %r217;
	ld.global.u32 	%r218, [%rd6+36];
	xor.b32  	%r333, %r333, %r218;
$L__BB1_10:
	and.b32  	%r220, %r203, 4;
	setp.eq.s32 	%p6, %r220, 0;
	@%p6 bra 	$L__BB1_12;
	ld.global.u32 	%r221, [%rd6+40];
	xor.b32  	%r337, %r337, %r221;
	ld.global.u32 	%r222, [%rd6+44];
	xor.b32  	%r336, %r336, %r222;
	ld.global.u32 	%r223, [%rd6+48];
	xor.b32  	%r335, %r335, %r223;
	ld.global.u32 	%r224, [%rd6+52];
	xor.b32  	%r334, %r334, %r224;
	ld.global.u32 	%r225, [%rd6+56];
	xor.b32  	%r333, %r333, %r225;
$L__BB1_12:
	and.b32  	%r227, %r203, 8;
	setp.eq.s32 	%p7, %r227, 0;
	@%p7 bra 	$L__BB1_14;
	ld.global.u32 	%r228, [%rd6+60];
	xor.b32  	%r337, %r337, %r228;
	ld.global.u32 	%r229, [%rd6+64];
	xor.b32  	%r336, %r336, %r229;
	ld.global.u32 	%r230, [%rd6+68];
	xor.b32  	%r335, %r335, %r230;
	ld.global.u32 	%r231, [%rd6+72];
	xor.b32  	%r334, %r334, %r231;
	ld.global.u32 	%r232, [%rd6+76];
	xor.b32  	%r333, %r333, %r232;
$L__BB1_14:
	and.b32  	%r234, %r203, 16;
	setp.eq.s32 	%p8, %r234, 0;
	@%p8 bra 	$L__BB1_16;
	ld.global.u32 	%r235, [%rd6+80];
	xor.b32  	%r337, %r337, %r235;
	ld.global.u32 	%r236, [%rd6+84];
	xor.b32  	%r336, %r336, %r236;
	ld.global.u32 	%r237, [%rd6+88];
	xor.b32  	%r335, %r335, %r237;
	ld.global.u32 	%r238, [%rd6+92];
	xor.b32  	%r334, %r334, %r238;
	ld.global.u32 	%r239, [%rd6+96];
	xor.b32  	%r333, %r333, %r239;
$L__BB1_16:
	and.b32  	%r241, %r203, 32;
	setp.eq.s32 	%p9, %r241, 0;
	@%p9 bra 	$L__BB1_18;
	ld.global.u32 	%r242, [%rd6+100];
	xor.b32  	%r337, %r337, %r242;
	ld.global.u32 	%r243, [%rd6+104];
	xor.b32  	%r336, %r336, %r243;
	ld.global.u32 	%r244, [%rd6+108];
	xor.b32  	%r335, %r335, %r244;
	ld.global.u32 	%r245, [%rd6+112];
	xor.b32  	%r334, %r334, %r245;
	ld.global.u32 	%r246, [%rd6+116];
	xor.b32  	%r333, %r333, %r246;
$L__BB1_18:
	and.b32  	%r248, %r203, 64;
	setp.eq.s32 	%p10, %r248, 0;
	@%p10 bra 	$L__BB1_20;
	ld.global.u32 	%r249, [%rd6+120];
	xor.b32  	%r337, %r337, %r249;
	ld.global.u32 	%r250, [%rd6+124];
	xor.b32  	%r336, %r336, %r250;
	ld.global.u32 	%r251, [%rd6+128];
	xor.b32  	%r335, %r335, %r251;
	ld.global.u32 	%r252, [%rd6+132];
	xor.b32  	%r334, %r334, %r252;
	ld.global.u32 	%r253, [%rd6+136];
	xor.b32  	%r333, %r333, %r253;
$L__BB1_20:
	and.b32  	%r255, %r203, 128;
	setp.eq.s32 	%p11, %r255, 0;
	@%p11 bra 	$L__BB1_22;
	ld.global.u32 	%r256, [%rd6+140];
	xor.b32  	%r337, %r337, %r256;
	ld.global.u32 	%r257, [%rd6+144];
	xor.b32  	%r336, %r336, %r257;
	ld.global.u32 	%r258, [%rd6+148];
	xor.b32  	%r335, %r335, %r258;
	ld.global.u32 	%r259, [%rd6+152];
	xor.b32  	%r334, %r334, %r259;
	ld.global.u32 	%r260, [%rd6+156];
	xor.b32  	%r333, %r333, %r260;
$L__BB1_22:
	and.b32  	%r262, %r203, 256;
	setp.eq.s32 	%p12, %r262, 0;
	@%p12 bra 	$L__BB1_24;
	ld.global.u32 	%r263, [%rd6+160];
	xor.b32  	%r337, %r337, %r263;
	ld.global.u32 	%r264, [%rd6+164];
	xor.b32  	%r336, %r336, %r264;
	ld.global.u32 	%r265, [%rd6+168];
	xor.b32  	%r335, %r335, %r265;
	ld.global.u32 	%r266, [%rd6+172];
	xor.b32  	%r334, %r334, %r266;
	ld.global.u32 	%r267, [%rd6+176];
	xor.b32  	%r333, %r333, %r267;
$L__BB1_24:
	and.b32  	%r269, %r203, 512;
	setp.eq.s32 	%p13, %r269, 0;
	@%p13 bra 	$L__BB1_26;
	ld.global.u32 	%r270, [%rd6+180];
	xor.b32  	%r337, %r337, %r270;
	ld.global.u32 	%r271, [%rd6+184];
	xor.b32  	%r336, %r336, %r271;
	ld.global.u32 	%r272, [%rd6+188];
	xor.b32  	%r335, %r335, %r272;
	ld.global.u32 	%r273, [%rd6+192];
	xor.b32  	%r334, %r334, %r273;
	ld.global.u32 	%r274, [%rd6+196];
	xor.b32  	%r333, %r333, %r274;
$L__BB1_26:
	and.b32  	%r276, %r203, 1024;
	setp.eq.s32 	%p14, %r276, 0;
	@%p14 bra 	$L__BB1_28;
	ld.global.u32 	%r277, [%rd6+200];
	xor.b32  	%r337, %r337, %r277;
	ld.global.u32 	%r278, [%rd6+204];
	xor.b32  	%r336, %r336, %r278;
	ld.global.u32 	%r279, [%rd6+208];
	xor.b32  	%r335, %r335, %r279;
	ld.global.u32 	%r280, [%rd6+212];
	xor.b32  	%r334, %r334, %r280;
	ld.global.u32 	%r281, [%rd6+216];
	xor.b32  	%r333, %r333, %r281;
$L__BB1_28:
	and.b32  	%r283, %r203, 2048;
	setp.eq.s32 	%p15, %r283, 0;
	@%p15 bra 	$L__BB1_30;
	ld.global.u32 	%r284, [%rd6+220];
	xor.b32  	%r337, %r337, %r284;
	ld.global.u32 	%r285, [%rd6+224];
	xor.b32  	%r336, %r336, %r285;
	ld.global.u32 	%r286, [%rd6+228];
	xor.b32  	%r335, %r335, %r286;
	ld.global.u32 	%r287, [%rd6+232];
	xor.b32  	%r334, %r334, %r287;
	ld.global.u32 	%r288, [%rd6+236];
	xor.b32  	%r333, %r333, %r288;
$L__BB1_30:
	and.b32  	%r290, %r203, 4096;
	setp.eq.s32 	%p16, %r290, 0;
	@%p16 bra 	$L__BB1_32;
	ld.global.u32 	%r291, [%rd6+240];
	xor.b32  	%r337, %r337, %r291;
	ld.global.u32 	%r292, [%rd6+244];
	xor.b32  	%r336, %r336, %r292;
	ld.global.u32 	%r293, [%rd6+248];
	xor.b32  	%r335, %r335, %r293;
	ld.global.u32 	%r294, [%rd6+252];
	xor.b32  	%r334, %r334, %r294;
	ld.global.u32 	%r295, [%rd6+256];
	xor.b32  	%r333, %r333, %r295;
$L__BB1_32:
	and.b32  	%r297, %r203, 8192;
	setp.eq.s32 	%p17, %r297, 0;
	@%p17 bra 	$L__BB1_34;
	ld.global.u32 	%r298, [%rd6+260];
	xor.b32  	%r337, %r337, %r298;
	ld.global.u32 	%r299, [%rd6+264];
	xor.b32  	%r336, %r336, %r299;
	ld.global.u32 	%r300, [%rd6+268];
	xor.b32  	%r335, %r335, %r300;
	ld.global.u32 	%r301, [%rd6+272];
	xor.b32  	%r334, %r334, %r301;
	ld.global.u32 	%r302, [%rd6+276];
	xor.b32  	%r333, %r333, %r302;
$L__BB1_34:
	and.b32  	%r304, %r203, 16384;
	setp.eq.s32 	%p18, %r304, 0;
	@%p18 bra 	$L__BB1_36;
	ld.global.u32 	%r305, [%rd6+280];
	xor.b32  	%r337, %r337, %r305;
	ld.global.u32 	%r306, [%rd6+284];
	xor.b32  	%r336, %r336, %r306;
	ld.global.u32 	%r307, [%rd6+288];
	xor.b32  	%r335, %r335, %r307;
	ld.global.u32 	%r308, [%rd6+292];
	xor.b32  	%r334, %r334, %r308;
	ld.global.u32 	%r309, [%rd6+296];
	xor.b32  	%r333, %r333, %r309;
$L__BB1_36:
	and.b32  	%r311, %r203, 32768;
	setp.eq.s32 	%p19, %r311, 0;
	@%p19 bra 	$L__BB1_38;
	ld.global.u32 	%r312, [%rd6+300];
	xor.b32  	%r337, %r337, %r312;
	ld.global.u32 	%r313, [%rd6+304];
	xor.b32  	%r336, %r336, %r313;
	ld.global.u32 	%r314, [%rd6+308];
	xor.b32  	%r335, %r335, %r314;
	ld.global.u32 	%r315, [%rd6+312];
	xor.b32  	%r334, %r334, %r315;
	ld.global.u32 	%r316, [%rd6+316];
	xor.b32  	%r333, %r333, %r316;
$L__BB1_38:
	add.s32 	%r332, %r332, 16;
	setp.ne.s32 	%p20, %r332, 32;
	@%p20 bra 	$L__BB1_6;
	mad.lo.s32 	%r317, %r326, -31, %r11;
	add.s32 	%r326, %r317, 1;
	setp.ne.s32 	%p21, %r326, 5;
	@%p21 bra 	$L__BB1_5;
	st.global.u32 	[%rd2+4], %r337;
	st.global.u32 	[%rd2+8], %r336;
	st.global.u32 	[%rd2+12], %r335;
	st.global.u32 	[%rd2+16], %r334;
	st.global.u32 	[%rd2+20], %r333;
	add.s32 	%r320, %r320, 1;
	setp.lt.u32 	%p22, %r320, %r2;
	@%p22 bra 	$L__BB1_4;
$L__BB1_41:
	shr.u64 	%rd7, %rd18, 2;
	add.s32 	%r319, %r319, 1;
	setp.gt.u64 	%p23, %rd18, 3;
	mov.u64 	%rd18, %rd7;
	@%p23 bra 	$L__BB1_2;
$L__BB1_42:
	mov.b32 	%r318, 0;
	st.global.v2.u32 	[%rd2+24], {%r318, %r318};
	st.global.u32 	[%rd2+32], %r318;
	mov.b64 	%rd17, 0;
	st.global.u64 	[%rd2+40], %rd17;
	ret;

}
	// .globl	_Z15randomNumberingP17curandStateXORWOWPiii
.visible .entry _Z15randomNumberingP17curandStateXORWOWPiii(
	.param .u64 .ptr .align 1 _Z15randomNumberingP17curandStateXORWOWPiii_param_0,
	.param .u64 .ptr .align 1 _Z15randomNumberingP17curandStateXORWOWPiii_param_1,
	.param .u32 _Z15randomNumberingP17curandStateXORWOWPiii_param_2,
	.param .u32 _Z15randomNumberingP17curandStateXORWOWPiii_param_3
)
{
	.reg .b32 	%r<23>;
	.reg .b32 	%f<5>;
	.reg .b64 	%rd<9>;
	.reg .b64 	%fd<5>;

	ld.param.u64 	%rd1, [_Z15randomNumberingP17curandStateXORWOWPiii_param_0];
	ld.param.u64 	%rd2, [_Z15randomNumberingP17curandStateXORWOWPiii_param_1];
	ld.param.u32 	%r1, [_Z15randomNumberingP17curandStateXORWOWPiii_param_3];
	cvta.to.global.u64 	%rd3, %rd2;
	cvta.to.global.u64 	%rd4, %rd1;
	mov.u32 	%r2, %ntid.x;
	mov.u32 	%r3, %ctaid.x;
	mov.u32 	%r4, %tid.x;
	mad.lo.s32 	%r5, %r2, %r3, %r4;
	mul.wide.s32 	%rd5, %r5, 48;
	add.s64 	%rd6, %rd4, %rd5;
	ld.global.v2.u32 	{%r6, %r7}, [%rd6];
	ld.global.v2.u32 	{%r8, %r9}, [%rd6+8];
	ld.global.v2.u32 	{%r10, %r11}, [%rd6+16];
	shr.u32 	%r12, %r7, 2;
	xor.b32  	%r13, %r12, %r7;
	shl.b32 	%r14, %r11, 4;
	shl.b32 	%r15, %r13, 1;
	xor.b32  	%r16, %r14, %r15;
	xor.b32  	%r17, %r16, %r11;
	xor.b32  	%r18, %r17, %r13;
	add.s32 	%r19, %r6, 362437;
	add.s32 	%r20, %r18, %r19;
	cvt.rn.f32.u32 	%f1, %r20;
	fma.rn.f32 	%f2, %f1, 0f2F800000, 0f2F000000;
	st.global.v2.u32 	[%rd6], {%r19, %r8};
	st.global.v2.u32 	[%rd6+8], {%r9, %r10};
	st.global.v2.u32 	[%rd6+16], {%r11, %r18};
	add.s32 	%r21, %r1, -1;
	cvt.rn.f64.s32 	%fd1, %r21;
	add.f64 	%fd2, %fd1, 0d3FEFFFFDE7210BE9;
	cvt.f64.f32 	%fd3, %f2;
	mul.f64 	%fd4, %fd2, %fd3;
	cvt.rn.f32.f64 	%f3, %fd4;
	add.f32 	%f4, %f3, 0f3F800000;
	cvt.rzi.s32.f32 	%r22, %f4;
	mul.wide.s32 	%rd7, %r5, 4;
	add.s64 	%rd8, %rd3, %rd7;
	st.global.u32 	[%rd8], %r22;
	ret;

}
	// .globl	_Z10degreeCalcPiS_S_ii
.visible .entry _Z10degreeCalcPiS_S_ii(
	.param .u64 .ptr .align 1 _Z10degreeCalcPiS_S_ii_param_0,
	.param .u64 .ptr .align 1 _Z10degreeCalcPiS_S_ii_param_1,
	.param .u64 .ptr .align 1 _Z10degreeCalcPiS_S_ii_param_2,
	.param .u32 _Z10degreeCalcPiS_S_ii_param_3,
	.param .u32 _Z10degreeCalcPiS_S_ii_param_4
)
{
	.reg .pred 	%p<3>;
	.reg .b32 	%r<14>;
	.reg .b64 	%rd<9>;

	ld.param.u64 	%rd2, [_Z10degreeCalcPiS_S_ii_param_0];
	ld.param.u64 	%rd3, [_Z10degreeCalcPiS_S_ii_param_2];
	ld.param.u32 	%r6, [_Z10degreeCalcPiS_S_ii_param_3];
	ld.param.u32 	%r7, [_Z10degreeCalcPiS_S_ii_param_4];
	mov.u32 	%r8, %ntid.x;
	mov.u32 	%r9, %ctaid.x;
	mov.u32 	%r10, %tid.x;
	mad.lo.s32 	%r1, %r8, %r9, %r10;
	setp.ge.s32 	%p1, %r1, %r6;
	@%p1 bra 	$L__BB3_5;
	cvta.to.global.u64 	%rd4, %rd2;
	mul.wide.s32 	%rd5, %r1, 4;
	add.s64 	%rd1, %rd4, %rd5;
	ld.global.u32 	%r2, [%rd1];
	add.s32 	%r11, %r6, -1;
	setp.ne.s32 	%p2, %r1, %r11;
	@%p2 bra 	$L__BB3_3;
	shl.b32 	%r13, %r7, 1;
	bra.uni 	$L__BB3_4;
$L__BB3_3:
	ld.global.u32 	%r13, [%rd1+4];
$L__BB3_4:
	sub.s32 	%r12, %r13, %r2;
	cvta.to.global.u64 	%rd6, %rd3;
	add.s64 	%rd8, %rd6, %rd5;
	st.global.u32 	[%rd8], %r12;
$L__BB3_5:
	ret;

}
	// .globl	_ZN6thrust24THRUST_300001_SM_1000_NS8cuda_cub4core6detail13_kernel_agentINS1_8__reduce11ReduceAgentINS0_12zip_iteratorIN4cuda3std3__45tupleIJNS0_10device_ptrIiEENS0_17counting_iteratorIlNS0_11use_defaultESF_SF_EEEEEEEPNSB_IJilEEESJ_iNS1_9__extrema9arg_max_fIilNSA_4lessIiEEEEEEJSI_SK_iSP_EEEvDpT0_
.visible .entry _ZN6thrust24THRUST_300001_SM_1000_NS8cuda_cub4core6detail13_kernel_agentINS1_8__reduce11ReduceAgentINS0_12zip_iteratorIN4cuda3std3__45tupleIJNS0_10device_ptrIiEENS0_17counting_iteratorIlNS0_11use_defaultESF_SF_EEEEEEEPNSB_IJilEEESJ_iNS1_9__extrema9arg_max_fIilNSA_4lessIiEEEEEEJSI_SK_iSP_EEEvDpT0_(
	.param .align 8 .b8 _ZN6thrust24THRUST_300001_SM_1000_NS8cuda_cub4core6detail13_kernel_agentINS1_8__reduce11ReduceAgentINS0_12zip_iteratorIN4cuda3std3__45tupleIJNS0_10device_ptrIiEENS0_17counting_iteratorIlNS0_11use_defaultESF_SF_EEEEEEEPNSB_IJilEEESJ_iNS1_9__extrema9arg_max_fIilNSA_4lessIiEEEEEEJSI_SK_iSP_EEEvDpT0__param_0[16],
	.param .u64 .ptr .align 1 _ZN6thrust24THRUST_300001_SM_1000_NS8cuda_cub4core6detail13_kernel_agentINS1_8__reduce11ReduceAgentINS0_12zip_iteratorIN4cuda3std3__45tupleIJNS0_10device_ptrIiEENS0_17counting_iteratorIlNS0_11use_defaultESF_SF_EEEEEEEPNSB_IJilEEESJ_iNS1_9__extrema9arg_max_fIilNSA_4lessIiEEEEEEJSI_SK_iSP_EEEvDpT0__param_1,
	.param .u32 _ZN6thrust24THRUST_300001_SM_1000_NS8cuda_cub4core6detail13_kernel_agentINS1_8__reduce11ReduceAgentINS0_12zip_iteratorIN4cuda3std3__45tupleIJNS0_10device_ptrIiEENS0_17counting_iteratorIlNS0_11use_defaultESF_SF_EEEEEEEPNSB_IJilEEESJ_iNS1_9__extrema9arg_max_fIilNSA_4lessIiEEEEEEJSI_SK_iSP_EEEvDpT0__param_2,
	.param .align 1 .b8 _ZN6thrust24THRUST_300001_SM_1000_NS8cuda_cub4core6detail13_kernel_agentINS1_8__reduce11ReduceAgentINS0_12zip_iteratorIN4cuda3std3__45tupleIJNS0_10device_ptrIiEENS0_17counting_iteratorIlNS0_11use_defaultESF_SF_EEEEEEEPNSB_IJilEEESJ_iNS1_9__extrema9arg_max_fIilNSA_4lessIiEEEEEEJSI_SK_iSP_EEEvDpT0__param_3[1]
)
.maxntid 256
{
	.reg .pred 	%p<213>;
	.reg .b32 	%r<641>;
	.reg .b64 	%rd<305>;

	ld.param.u64 	%rd195, [_ZN6thrust24THRUST_300001_SM_1000_NS8cuda_cub4core6detail13_kernel_agentINS1_8__reduce11ReduceAgentINS0_12zip_iteratorIN4cuda3std3__45tupleIJNS0_10device_ptrIiEENS0_17counting_iteratorIlNS0_11use_defaultESF_SF_EEEEEEEPNSB_IJilEEESJ_iNS1_9__extrema9arg_max_fIilNSA_4lessIiEEEEEEJSI_SK_iSP_EEEvDpT0__param_0+8];
	ld.param.u64 	%rd194, [_ZN6thrust24THRUST_300001_SM_1000_NS8cuda_cub4core6detail13_kernel_agentINS1_8__reduce11ReduceAgentINS0_12zip_iteratorIN4cuda3std3__45tupleIJNS0_10device_ptrIiEENS0_17counting_iteratorIlNS0_11use_defaultESF_SF_EEEEEEEPNSB_IJilEEESJ_iNS1_9__extrema9arg_max_fIilNSA_4lessIiEEEEEEJSI_SK_iSP_EEEvDpT0__param_0];
	ld.param.u32 	%r205, [_ZN6thrust24THRUST_300001_SM_1000_NS8cuda_cub4core6detail13_kernel_agentINS1_8__reduce11ReduceAgentINS0_12zip_iteratorIN4cuda3std3__45tupleIJNS0_10device_ptrIiEENS0_17counting_iteratorIlNS0_11use_defaultESF_SF_EEEEEEEPNSB_IJilEEESJ_iNS1_9__extrema9arg_max_fIilNSA_4lessIiEEEEEEJSI_SK_iSP_EEEvDpT0__param_2];
	setp.eq.s32 	%p1, %r205, 0;
	@%p1 bra 	$L__BB4_206;
	cvta.to.global.u64 	%rd1, %rd194;
	setp.gt.s32 	%p2, %r205, 1279;
	@%p2 bra 	$L__BB4_122;
	mov.u32 	%r1, %tid.x;
	setp.ge.s32 	%p96, %r1, %r205;
	mov.b32 	%r580, 0;
	mov.b64 	%rd246, 0;
	mov.u32 	%r572, %r1;
	@%p96 bra 	$L__BB4_4;
	cvt.u64.u32 	%rd222, %r1;
	mul.wide.u32 	%rd223, %r1, 4;
	add.s64 	%rd224, %rd1, %rd223;
	add.s64 	%rd246, %rd195, %rd222;
	ld.global.u32 	%r580, [%rd224];
	add.s32 	%r572, %r1, 256;
$L__BB4_4:
	setp.ge.s32 	%p97, %r572, %r205;
	@%p97 bra 	$L__BB4_26;
	not.b32 	%r338, %r572;
	add.s32 	%r6, %r205, %r338;
	and.b32  	%r339, %r6, 768;
	setp.eq.s32 	%p98, %r339, 768;
	@%p98 bra 	$L__BB4_11;
	cvt.u64.u32 	%rd226, %r572;
	add.s64 	%rd237, %rd195, %rd226;
	mul.wide.u32 	%rd227, %r572, 4;
	add.s64 	%rd236, %rd1, %rd227;
	shr.u32 	%r340, %r6, 8;
	add.s32 	%r341, %r340, 1;
	and.b32  	%r342, %r341, 3;
	neg.s32 	%r568, %r342;
$L__BB4_7:
	.pragma "nounroll";
	mov.u64 	%rd9, %rd246;
	mov.u32 	%r10, %r580;
	ld.global.u32 	%r11, [%rd236];
	setp.lt.s32 	%p99, %r10, %r11;
	mov.u64 	%rd246, %rd237;
	mov.u32 	%r580, %r11;
	@%p99 bra 	$L__BB4_10;
	setp.lt.s32 	%p100, %r11, %r10;
	mov.u64 	%rd246, %rd9;
	mov.u32 	%r580, %r10;
	@%p100 bra 	$L__BB4_10;
	setp.lt.s64 	%p101, %rd9, %rd237;
	min.s64 	%rd246, %rd9, %rd237;
	selp.b32 	%r580, %r10, %r11, %p101;
$L__BB4_10:
	add.s32 	%r572, %r572, 256;
	add.s64 	%rd237, %rd237, 256;
	add.s64 	%rd236, %rd236, 1024;
	add.s32 	%r568, %r568, 1;
	setp.ne.s32 	%p102, %r568, 0;
	@%p102 bra 	$L__BB4_7;
$L__BB4_11:
	setp.lt.u32 	%p103, %r6, 768;
	@%p103 bra 	$L__BB4_26;
	add.s32 	%r575, %r572, 512;
$L__BB4_13:
	mov.u32 	%r20, %r575;
	add.s32 	%r343, %r20, -512;
	cvt.s64.s32 	%rd228, %r343;
	mul.wide.s32 	%rd229, %r343, 4;
	add.s64 	%rd17, %rd1, %rd229;
	add.s64 	%rd18, %rd195, %rd228;
	ld.global.u32 	%r22, [%rd17];
	setp.lt.s32 	%p104, %r580, %r22;
	mov.u64 	%rd243, %rd18;
	mov.u32 	%r577, %r22;
	@%p104 bra 	$L__BB4_16;
	setp.lt.s32 	%p105, %r22, %r580;
	mov.u64 	%rd243, %rd246;
	mov.u32 	%r577, %r580;
	@%p105 bra 	$L__BB4_16;
	setp.lt.s64 	%p106, %rd246, %rd18;
	min.s64 	%rd243, %rd246, %rd18;
	selp.b32 	%r577, %r580, %r22, %p106;
$L__BB4_16:
	add.s32 	%r344, %r20, -256;
	cvt.s64.s32 	%rd230, %r344;
	add.s64 	%rd21, %rd195, %rd230;
	ld.global.u32 	%r25, [%rd17+1024];
	setp.lt.s32 	%p107, %r577, %r25;
	mov.u64 	%rd244, %rd21;
	mov.u32 	%r578, %r25;
	@%p107 bra 	$L__BB4_19;
	setp.lt.s32 	%p108, %r25, %r577;
	mov.u64 	%rd244, %rd243;
	mov.u32 	%r578, %r577;
	@%p108 bra 	$L__BB4_19;
	setp.lt.s64 	%p109, %rd243, %rd21;
	min.s64 	%rd244, %rd243, %rd21;
	selp.b32 	%r578, %r577, %r25, %p109;
$L__BB4_19:
	cvt.s64.s32 	%rd231, %r20;
	add.s64 	%rd24, %rd195, %rd231;
	ld.global.u32 	%r28, [%rd17+2048];
	setp.lt.s32 	%p110, %r578, %r28;
	mov.u64 	%rd245, %rd24;
	mov.u32 	%r579, %r28;
	@%p110 bra 	$L__BB4_22;
	setp.lt.s32 	%p111, %r28, %r578;
	mov.u64 	%rd245, %rd244;
	mov.u32 	%r579, %r578;
	@%p111 bra 	$L__BB4_22;
	setp.lt.s64 	%p112, %rd244, %rd24;
	min.s64 	%rd245, %rd244, %rd24;
	selp.b32 	%r579, %r578, %r28, %p112;
$L__BB4_22:
	add.s32 	%r345, %r20, 256;
	cvt.s64.s32 	%rd232, %r345;
	add.s64 	%rd27, %rd195, %rd232;
	ld.global.u32 	%r31, [%rd17+3072];
	setp.lt.s32 	%p113, %r579, %r31;
	mov.u64 	%rd246, %rd27;
	mov.u32 	%r580, %r31;
	@%p113 bra 	$L__BB4_25;
	setp.lt.s32 	%p114, %r31, %r579;
	mov.u64 	%rd246, %rd245;
	mov.u32 	%r580, %r579;
	@%p114 bra 	$L__BB4_25;
	setp.lt.s64 	%p115, %rd245, %rd27;
	min.s64 	%rd246, %rd245, %rd27;
	selp.b32 	%r580, %r579, %r31, %p115;
$L__BB4_25:
	add.s32 	%r575, %r20, 1024;
	add.s32 	%r346, %r20, 512;
	setp.lt.s32 	%p116, %r346, %r205;
	@%p116 bra 	$L__BB4_13;
$L__BB4_26:
	setp.lt.s32 	%p117, %r205, 256;
	@%p117 bra 	$L__BB4_71;
	// begin inline asm
	mov.u32 %r460, %laneid;
	// end inline asm
	mov.b32 	%r478, 1;
	mov.b32 	%r479, 31;
	mov.b32 	%r480, -1;
	// begin inline asm
	shfl.sync.down.b32 %r461, %r580, %r478, %r479, %r480;
	// end inline asm
	// begin inline asm
	shfl.sync.down.b32 %r466, %r467, %r478, %r479, %r480;
	// end inline asm
	mov.b64 	{%r472, %r477}, %rd246;
	// begin inline asm
	shfl.sync.down.b32 %r471, %r472, %r478, %r479, %r480;
	// end inline asm
	// begin inline asm
	shfl.sync.down.b32 %r476, %r477, %r478, %r479, %r480;
	// end inline asm
	mov.b64 	%rd31, {%r471, %r476};
	setp.gt.s32 	%p169, %r460, 30;
	mov.u64 	%rd248, %rd246;
	mov.u32 	%r582, %r580;
	@%p169 bra 	$L__BB4_31;
	setp.lt.s32 	%p170, %r580, %r461;
	mov.u64 	%rd248, %rd31;
	mov.u32 	%r582, %r461;
	@%p170 bra 	$L__BB4_31;
	setp.lt.s32 	%p171, %r461, %r580;
	mov.u64 	%rd248, %rd246;
	mov.u32 	%r582, %r580;
	@%p171 bra 	$L__BB4_31;
	setp.lt.s64 	%p172, %rd246, %rd31;
	min.s64 	%rd248, %rd246, %rd31;
	selp.b32 	%r582, %r580, %r461, %p172;
$L__BB4_31:
	mov.b32 	%r498, 2;
	mov.b32 	%r499, 31;
	mov.b32 	%r500, -1;
	// begin inline asm
	shfl.sync.down.b32 %r481, %r582, %r498, %r499, %r500;
	// end inline asm
	// begin inline asm
	shfl.sync.down.b32 %r486, %r487, %r498, %r499, %r500;
	// end inline asm
	mov.b64 	{%r492, %r497}, %rd248;
	// begin inline asm
	shfl.sync.down.b32 %r491, %r492, %r498, %r499, %r500;
	// end inline asm
	// begin inline asm
	shfl.sync.down.b32 %r496, %r497, %r498, %r499, %r500;
	// end inline asm
	mov.b64 	%rd34, {%r491, %r496};
	setp.gt.s32 	%p173, %r460, 29;
	mov.u64 	%rd249, %rd248;
	mov.u32 	%r583, %r582;
	@%p173 bra 	$L__BB4_35;
	setp.lt.s32 	%p174, %r582, %r481;
	mov.u64 	%rd249, %rd34;
	mov.u32 	%r583, %r481;
	@%p174 bra 	$L__BB4_35;
	setp.lt.s32 	%p175, %r481, %r582;
	mov.u64 	%rd249, %rd248;
	mov.u32 	%r583, %r582;
	@%p175 bra 	$L__BB4_35;
	setp.lt.s64 	%p176, %rd248, %rd34;
	min.s64 	%rd249, %rd248, %rd34;
	selp.b32 	%r583, %r582, %r481, %p176;
$L__BB4_35:
	mov.b32 	%r518, 4;
	mov.b32 	%r519, 31;
	mov.b32 	%r520, -1;
	// begin inline asm
	shfl.sync.down.b32 %r501, %r583, %r518, %r519, %r520;
	// end inline asm
	// begin inline asm
	shfl.sync.down.b32 %r506, %r507, %r518, %r519, %r520;
	// end inline asm
	mov.b64 	{%r512, %r517}, %rd249;
	// begin inline asm
	shfl.sync.down.b32 %r511, %r512, %r518, %r519, %r520;
	// end inline asm
	// begin inline asm
	shfl.sync.down.b32 %r516, %r517, %r518, %r519, %r520;
	// end inline asm
	mov.b64 	%rd37, {%r511, %r516};
	setp.gt.s32 	%p177, %r460, 27;
	mov.u64 	%rd250, %rd249;
	mov.u32 	%r584, %r583;
	@%p177 bra 	$L__BB4_39;
	setp.lt.s32 	%p178, %r583, %r501;
	mov.u64 	%rd250, %rd37;
	mov.u32 	%r584, %r501;
	@%p178 bra 	$L__BB4_39;
	setp.lt.s32 	%p179, %r501, %r583;
	mov.u64 	%rd250, %rd249;
	mov.u32 	%r584, %r583;
	@%p179 bra 	$L__BB4_39;
	setp.lt.s64 	%p180, %rd249, %rd37;
	min.s64 	%rd250, %rd249, %rd37;
	selp.b32 	%r584, %r583, %r501, %p180;
$L__BB4_39:
	mov.b32 	%r538, 8;
	mov.b32 	%r539, 31;
	mov.b32 	%r540, -1;
	// begin inline asm
	shfl.sync.down.b32 %r521, %r584, %r538, %r539, %r540;
	// end inline asm
	// begin inline asm
	shfl.sync.down.b32 %r526, %r527, %r538, %r539, %r540;
	// end inline asm
	mov.b64 	{%r532, %r537}, %rd250;
	// begin inline asm
	shfl.sync.down.b32 %r531, %r532, %r538, %r539, %r540;
	// end inline asm
	// begin inline asm
	shfl.sync.down.b32 %r536, %r537, %r538, %r539, %r540;
	// end inline asm
	mov.b64 	%rd40, {%r531, %r536};
	setp.gt.s32 	%p181, %r460, 23;
	mov.u64 	%rd251, %rd250;
	mov.u32 	%r585, %r584;
	@%p181 bra 	$L__BB4_43;
	setp.lt.s32 	%p182, %r584, %r521;
	mov.u64 	%rd251, %rd40;
	mov.u32 	%r585, %r521;
	@%p182 bra 	$L__BB4_43;
	setp.lt.s32 	%p183, %r521, %r584;
	mov.u64 	%rd251, %rd250;
	mov.u32 	%r585, %r584;
	@%p183 bra 	$L__BB4_43;
	setp.lt.s64 	%p184, %rd250, %rd40;
	min.s64 	%rd251, %rd250, %rd40;
	selp.b32 	%r585, %r584, %r521, %p184;
$L__BB4_43:
	mov.b32 	%r558, 16;
	mov.b32 	%r559, 31;
	mov.b32 	%r560, -1;
	// begin inline asm
	shfl.sync.down.b32 %r541, %r585, %r558, %r559, %r560;
	// end inline asm
	// begin inline asm
	shfl.sync.down.b32 %r546, %r547, %r558, %r559, %r560;
	// end inline asm
	mov.b64 	{%r552, %r557}, %rd251;
	// begin inline asm
	shfl.sync.down.b32 %r551, %r552, %r558, %r559, %r560;
	// end inline asm
	// begin inline asm
	shfl.sync.down.b32 %r556, %r557, %r558, %r559, %r560;
	// end inline asm
	mov.b64 	%rd43, {%r551, %r556};
	setp.gt.s32 	%p185, %r460, 15;
	mov.u64 	%rd304, %rd251;
	mov.u32 	%r640, %r585;
	@%p185 bra 	$L__BB4_47;
	setp.lt.s32 	%p186, %r585, %r541;
	mov.u64 	%rd304, %rd43;
	mov.u32 	%r640, %r541;
	@%p186 bra 	$L__BB4_47;
	setp.lt.s32 	%p187, %r541, %r585;
	mov.u64 	%rd304, %rd251;
	mov.u32 	%r640, %r585;
	@%p187 bra 	$L__BB4_47;
	setp.lt.s64 	%p188, %rd251, %rd43;
	min.s64 	%rd304, %rd251, %rd43;
	selp.b32 	%r640, %r585, %r541, %p188;
$L__BB4_47:
	setp.ne.s32 	%p189, %r460, 0;
	@%p189 bra 	$L__BB4_49;
	shr.u32 	%r561, %r1, 1;
	and.b32  	%r562, %r561, 496;
	mov.u32 	%r563, _ZN6thrust24THRUST_300001_SM_1000_NS8cuda_cub4core6detail5shmemE;
	add.s32 	%r564, %r563, %r562;
	st.shared.u32 	[%r564+8], %r640;
	st.shared.u64 	[%r564+16], %rd304;
$L__BB4_49:
	bar.sync 	0;
	setp.ne.s32 	%p190, %r1, 0;
	@%p190 bra 	$L__BB4_204;
	ld.shared.u32 	%r52, [_ZN6thrust24THRUST_300001_SM_1000_NS8cuda_cub4core6detail5shmemE+24];
	ld.shared.u64 	%rd46, [_ZN6thrust24THRUST_300001_SM_1000_NS8cuda_cub4core6detail5shmemE+32];
	setp.lt.s32 	%p191, %r640, %r52;
	mov.u64 	%rd253, %rd46;
	mov.u32 	%r587, %r52;
	@%p191 bra 	$L__BB4_53;
	setp.lt.s32 	%p192, %r52, %r640;
	mov.u64 	%rd253, %rd304;
	mov.u32 	%r587, %r640;
	@%p192 bra 	$L__BB4_53;
	setp.lt.s64 	%p193, %rd304, %rd46;
	min.s64 	%rd253, %rd304, %rd46;
	selp.b32 	%r587, %r640, %r52, %p193;
$L__BB4_53:
	ld.shared.u32 	%r55, [_ZN6thrust24THRUST_300001_SM_1000_NS8cuda_cub4core6detail5shmemE+40];
	ld.shared.u64 	%rd49, [_ZN6thrust24THRUST_300001_SM_1000_NS8cuda_cub4core6detail5shmemE+48];
	setp.lt.s32 	%p194, %r587, %r55;
	mov.u64 	%rd254, %rd49;
	mov.u32 	%r588, %r55;
	@%p194 bra 	$L__BB4_56;
	setp.lt.s32 	%p195, %r55, %r587;
	mov.u64 	%rd254, %rd253;
	mov.u32 	%r588, %r587;
	@%p195 bra 	$L__BB4_56;
	setp.lt.s64 	%p196, %rd253, %rd49;
	min.s64 	%rd254, %rd253, %rd49;
	selp.b32 	%r588, %r587, %r55, %p196;
$L__BB4_56:
	ld.shared.u32 	%r58, [_ZN6thrust24THRUST_300001_SM_1000_NS8cuda_cub4core6detail5shmemE+56];
	ld.shared.u64 	%rd52, [_ZN6thrust24THRUST_300001_SM_1000_NS8cuda_cub4core6detail5shmemE+64];
	setp.lt.s32 	%p197, %r588, %r58;
	mov.u64 	%rd255, %rd52;
	mov.u32 	%r589, %r58;
	@%p197 bra 	$L__BB4_59;
	setp.lt.s32 	%p198, %r58, %r588;
	mov.u64 	%rd255, %rd254;
	mov.u32 	%r589, %r588;
	@%p198 bra 	$L__BB4_59;
	setp.lt.s64 	%p199, %rd254, %rd52;
	min.s64 	%rd255, %rd254, %rd52;
	selp.b32 	%r589, %r588, %r58, %p199;
$L__BB4_59:
	ld.shared.u32 	%r61, [_ZN6thrust24THRUST_300001_SM_1000_NS8cuda_cub4core6detail5shmemE+72];
	ld.shared.u64 	%rd55, [_ZN6thrust24THRUST_300001_SM_1000_NS8cuda_cub4core6detail5shmemE+80];
	setp.lt.s32 	%p200, %r589, %r61;
	mov.u64 	%rd256, %rd55;
	mov.u32 	%r590, %r61;
	@%p200 bra 	$L__BB4_62;
	setp.lt.s32 	%p201, %r61, %r589;
	mov.u64 	%rd256, %rd255;
	mov.u32 	%r590, %r589;
	@%p201 bra 	$L__BB4_62;
	setp.lt.s64 	%p202, %rd255, %rd55;
	min.s64 	%rd256, %rd255, %rd55;
	selp.b32 	%r590, %r589, %r61, %p202;
$L__BB4_62:
	ld.shared.u32 	%r64, [_ZN6thrust24THRUST_300001_SM_1000_NS8cuda_cub4core6detail5shmemE+88];
	ld.shared.u64 	%rd58, [_ZN6thrust24THRUST_300001_SM_1000_NS8cuda_cub4core6detail5shmemE+96];
	setp.lt.s32 	%p203, %r590, %r64;
	mov.u64 	%rd257, %rd58;
	mov.u32 	%r591, %r64;
	@%p203 bra 	$L__BB4_65;
	setp.lt.s32 	%p204, %r64, %r590;
	mov.u64 	%rd257, %rd256;
	mov.u32 	%r591, %r590;
	@%p204 bra 	$L__BB4_65;
	setp.lt.s64 	%p205, %rd256, %rd58;
	min.s64 	%rd257, %rd256, %rd58;
	selp.b32 	%r591, %r590, %r64, %p205;
$L__BB4_65:
	ld.shared.u32 	%r67, [_ZN6thrust24THRUST_300001_SM_1000_NS8cuda_cub4core6detail5shmemE+104];
	ld.shared.u64 	%rd61, [_ZN6thrust24THRUST_300001_SM_1000_NS8cuda_cub4core6detail5shmemE+112];
	setp.lt.s32 	%p206, %r591, %r67;
	mov.u64 	%rd258, %rd61;
	mov.u32 	%r592, %r67;
	@%p206 bra 	$L__BB4_68;
	setp.lt.s32 	%p207, %r67, %r591;
	mov.u64 	%rd258, %rd257;
	mov.u32 	%r592, %r591;
	@%p207 bra 	$L__BB4_68;
	setp.lt.s64 	%p208, %rd257, %rd61;
	min.s64 	%rd258, %rd257, %rd61;
	selp.b32 	%r592, %r591, %r67, %p208;
$L__BB4_68:
	ld.shared.u32 	%r70, [_ZN6thrust24THRUST_300001_SM_1000_NS8cuda_cub4core6detail5shmemE+120];
	ld.shared.u64 	%rd64, [_ZN6thrust24THRUST_300001_SM_1000_NS8cuda_cub4core6detail5shmemE+128];
	setp.lt.s32 	%p209, %r592, %r70;
	mov.u32 	%r640, %r70;
	mov.u64 	%rd304, %rd64;
	@%p209 bra 	$L__BB4_204;
	setp.lt.s32 	%p210, %r70, %r592;
	mov.u32 	%r640, %r592;
	mov.u64 	%rd304, %rd258;
	@%p210 bra 	$L__BB4_204;
	setp.lt.s64 	%p211, %rd258, %rd64;
	min.s64 	%rd304, %rd258, %rd64;
	selp.b32 	%r640, %r592, %r70, %p211;
	bra.uni 	$L__BB4_204;
$L__BB4_71:
	// begin inline asm
	mov.u32 %r347, %laneid;
	// end inline asm
	and.b32  	%r368, %r1, 992;
	add.s32 	%r369, %r368, 32;
	setp.gt.s32 	%p118, %r369, %r205;
	not.b32 	%r370, %r368;
	add.s32 	%r371, %r205, %r370;
	selp.b32 	%r366, %r371, 31, %p118;
	mov.b32 	%r365, 1;
	mov.b32 	%r367, -1;
	// begin inline asm
	shfl.sync.down.b32 %r348, %r580, %r365, %r366, %r367;
	// end inline asm
	// begin inline asm
	shfl.sync.down.b32 %r353, %r354, %r365, %r366, %r367;
	// end inline asm
	mov.b64 	{%r359, %r364}, %rd246;
	// begin inline asm
	shfl.sync.down.b32 %r358, %r359, %r365, %r366, %r367;
	// end inline asm
	// begin inline asm
	shfl.sync.down.b32 %r363, %r364, %r365, %r366, %r367;
	// end inline asm
	mov.b64 	%rd66, {%r358, %r363};
	setp.ge.s32 	%p119, %r347, %r366;
	mov.u32 	%r593, %r580;
	mov.u64 	%rd259, %rd246;
	@%p119 bra 	$L__BB4_75;
	setp.lt.s32 	%p120, %r580, %r348;
	mov.u32 	%r593, %r348;
	mov.u64 	%rd259, %rd66;
	@%p120 bra 	$L__BB4_75;
	setp.lt.s32 	%p121, %r348, %r580;
	mov.u32 	%r593, %r580;
	mov.u64 	%rd259, %rd246;
	@%p121 bra 	$L__BB4_75;
	setp.lt.s64 	%p122, %rd246, %rd66;
	selp.b32 	%r593, %r580, %r348, %p122;
	min.s64 	%rd259, %rd246, %rd66;
$L__BB4_75:
	mov.b32 	%r389, 2;
	mov.b32 	%r391, -1;
	// begin inline asm
	shfl.sync.down.b32 %r372, %r593, %r389, %r366, %r391;
	// end inline asm
	// begin inline asm
	shfl.sync.down.b32 %r377, %r378, %r389, %r366, %r391;
	// end inline asm
	mov.b64 	{%r383, %r388}, %rd259;
	// begin inline asm
	shfl.sync.down.b32 %r382, %r383, %r389, %r366, %r391;
	// end inline asm
	// begin inline asm
	shfl.sync.down.b32 %r387, %r388, %r389, %r366, %r391;
	// end inline asm
	mov.b64 	%rd69, {%r382, %r387};
	add.s32 	%r392, %r347, 2;
	setp.gt.s32 	%p123, %r392, %r366;
	mov.u32 	%r594, %r593;
	mov.u64 	%rd260, %rd259;
	@%p123 bra 	$L__BB4_79;
	setp.lt.s32 	%p124, %r593, %r372;
	mov.u32 	%r594, %r372;
	mov.u64 	%rd260, %rd69;
	@%p124 bra 	$L__BB4_79;
	setp.lt.s32 	%p125, %r372, %r593;
	mov.u32 	%r594, %r593;
	mov.u64 	%rd260, %rd259;
	@%p125 bra 	$L__BB4_79;
	setp.lt.s64 	%p126, %rd259, %rd69;
	selp.b32 	%r594, %r593, %r372, %p126;
	min.s64 	%rd260, %rd259, %rd69;
$L__BB4_79:
	mov.b32 	%r410, 4;
	mov.b32 	%r412, -1;
	// begin inline asm
	shfl.sync.down.b32 %r393, %r594, %r410, %r366, %r412;
	// end inline asm
	// begin inline asm
	shfl.sync.down.b32 %r398, %r399, %r410, %r366, %r412;
	// end inline asm
	mov.b64 	{%r404, %r409}, %rd260;
	// begin inline asm
	shfl.sync.down.b32 %r403, %r404, %r410, %r366, %r412;
	// end inline asm
	// begin inline asm
	shfl.sync.down.b32 %r408, %r409, %r410, %r366, %r412;
	// end inline asm
	mov.b64 	%rd72, {%r403, %r408};
	add.s32 	%r413, %r347, 4;
	setp.gt.s32 	%p127, %r413, %r366;
	mov.u32 	%r595, %r594;
	mov.u64 	%rd261, %rd260;
	@%p127 bra 	$L__BB4_83;
	setp.lt.s32 	%p128, %r594, %r393;
	mov.u32 	%r595, %r393;
	mov.u64 	%rd261, %rd72;
	@%p128 bra 	$L__BB4_83;
	setp.lt.s32 	%p129, %r393, %r594;
	mov.u32 	%r595, %r594;
	mov.u64 	%rd261, %rd260;
	@%p129 bra 	$L__BB4_83;
	setp.lt.s64 	%p130, %rd260, %rd72;
	selp.b32 	%r595, %r594, %r393, %p130;
	min.s64 	%rd261, %rd260, %rd72;
$L__BB4_83:
	mov.b32 	%r431, 8;
	mov.b32 	%r433, -1;
	// begin inline asm
	shfl.sync.down.b32 %r414, %r595, %r431, %r366, %r433;
	// end inline asm
	// begin inline asm
	shfl.sync.down.b32 %r419, %r420, %r431, %r366, %r433;
	// end inline asm
	mov.b64 	{%r425, %r430}, %rd261;
	// begin inline asm
	shfl.sync.down.b32 %r424, %r425, %r431, %r366, %r433;
	// end inline asm
	// begin inline asm
	shfl.sync.down.b32 %r429, %r430, %r431, %r366, %r433;
	// end inline asm
	mov.b64 	%rd75, {%r424, %r429};
	add.s32 	%r434, %r347, 8;
	setp.gt.s32 	%p131, %r434, %r366;
	mov.u32 	%r596, %r595;
	mov.u64 	%rd262, %rd261;
	@%p131 bra 	$L__BB4_87;
	setp.lt.s32 	%p132, %r595, %r414;
	mov.u32 	%r596, %r414;
	mov.u64 	%rd262, %rd75;
	@%p132 bra 	$L__BB4_87;
	setp.lt.s32 	%p133, %r414, %r595;
	mov.u32 	%r596, %r595;
	mov.u64 	%rd262, %rd261;
	@%p133 bra 	$L__BB4_87;
	setp.lt.s64 	%p134, %rd261, %rd75;
	selp.b32 	%r596, %r595, %r414, %p134;
	min.s64 	%rd262, %rd261, %rd75;
$L__BB4_87:
	mov.b32 	%r452, 16;
	mov.b32 	%r454, -1;
	// begin inline asm
	shfl.sync.down.b32 %r435, %r596, %r452, %r366, %r454;
	// end inline asm
	// begin inline asm
	shfl.sync.down.b32 %r440, %r441, %r452, %r366, %r454;
	// end inline asm
	mov.b64 	{%r446, %r451}, %rd262;
	// begin inline asm
	shfl.sync.down.b32 %r445, %r446, %r452, %r366, %r454;
	// end inline asm
	// begin inline asm
	shfl.sync.down.b32 %r450, %r451, %r452, %r366, %r454;
	// end inline asm
	mov.b64 	%rd78, {%r445, %r450};
	add.s32 	%r455, %r347, 16;
	setp.gt.s32 	%p135, %r455, %r366;
	mov.u32 	%r640, %r596;
	mov.u64 	%rd304, %rd262;
	@%p135 bra 	$L__BB4_91;
	setp.lt.s32 	%p136, %r596, %r435;
	mov.u32 	%r640, %r435;
	mov.u64 	%rd304, %rd78;
	@%p136 bra 	$L__BB4_91;
	setp.lt.s32 	%p137, %r435, %r596;
	mov.u32 	%r640, %r596;
	mov.u64 	%rd304, %rd262;
	@%p137 bra 	$L__BB4_91;
	setp.lt.s64 	%p138, %rd262, %rd78;
	selp.b32 	%r640, %r596, %r435, %p138;
	min.s64 	%rd304, %rd262, %rd78;
$L__BB4_91:
	setp.ne.s32 	%p139, %r347, 0;
	@%p139 bra 	$L__BB4_93;
	shr.u32 	%r456, %r1, 1;
	and.b32  	%r457, %r456, 496;
	mov.u32 	%r458, _ZN6thrust24THRUST_300001_SM_1000_NS8cuda_cub4core6detail5shmemE;
	add.s32 	%r459, %r458, %r457;
	st.shared.u32 	[%r459+8], %r640;
	st.shared.u64 	[%r459+16], %rd304;
$L__BB4_93:
	bar.sync 	0;
	setp.ne.s32 	%p140, %r1, 0;
	@%p140 bra 	$L__BB4_204;
	setp.lt.s32 	%p141, %r205, 33;
	mov.u32 	%r598, %r640;
	mov.u64 	%rd264, %rd304;
	@%p141 bra 	$L__BB4_98;
	ld.shared.u32 	%r89, [_ZN6thrust24THRUST_300001_SM_1000_NS8cuda_cub4core6detail5shmemE+24];
	ld.shared.u64 	%rd81, [_ZN6thrust24THRUST_300001_SM_1000_NS8cuda_cub4core6detail5shmemE+32];
	setp.lt.s32 	%p142, %r640, %r89;
	mov.u32 	%r598, %r89;
	mov.u64 	%rd264, %rd81;
	@%p142 bra 	$L__BB4_98;
	setp.lt.s32 	%p143, %r89, %r640;
	mov.u32 	%r598, %r640;
	mov.u64 	%rd264, %rd304;
	@%p143 bra 	$L__BB4_98;
	setp.lt.s64 	%p144, %rd304, %rd81;
	selp.b32 	%r598, %r640, %r89, %p144;
	min.s64 	%rd264, %rd304, %rd81;
$L__BB4_98:
	setp.lt.s32 	%p145, %r205, 65;
	mov.u32 	%r599, %r598;
	mov.u64 	%rd265, %rd264;
	@%p145 bra 	$L__BB4_102;
	ld.shared.u32 	%r92, [_ZN6thrust24THRUST_300001_SM_1000_NS8cuda_cub4core6detail5shmemE+40];
	ld.shared.u64 	%rd84, [_ZN6thrust24THRUST_300001_SM_1000_NS8cuda_cub4core6detail5shmemE+48];
	setp.lt.s32 	%p146, %r598, %r92;
	mov.u32 	%r599, %r92;
	mov.u64 	%rd265, %rd84;
	@%p146 bra 	$L__BB4_102;
	setp.lt.s32 	%p147, %r92, %r598;
	mov.u32 	%r599, %r598;
	mov.u64 	%rd265, %rd264;
	@%p147 bra 	$L__BB4_102;
	setp.lt.s64 	%p148, %rd264, %rd84;
	selp.b32 	%r599, %r598, %r92, %p148;
	min.s64 	%rd265, %rd264, %rd84;
$L__BB4_102:
	setp.lt.s32 	%p149, %r205, 97;
	mov.u32 	%r600, %r599;
	mov.u64 	%rd266, %rd265;
	@%p149 bra 	$L__BB4_106;
	ld.shared.u32 	%r95, [_ZN6thrust24THRUST_300001_SM_1000_NS8cuda_cub4core6detail5shmemE+56];
	ld.shared.u64 	%rd87, [_ZN6thrust24THRUST_300001_SM_1000_NS8cuda_cub4core6detail5shmemE+64];
	setp.lt.s32 	%p150, %r599, %r95;
	mov.u32 	%r600, %r95;
	mov.u64 	%rd266, %rd87;
	@%p150 bra 	$L__BB4_106;
	setp.lt.s32 	%p151, %r95, %r599;
	mov.u32 	%r600, %r599;
	mov.u64 	%rd266, %rd265;
	@%p151 bra 	$L__BB4_106;
	setp.lt.s64 	%p152, %rd265, %rd87;
	selp.b32 	%r600, %r599, %r95, %p152;
	min.s64 	%rd266, %rd265, %rd87;
$L__BB4_106:
	setp.lt.s32 	%p153, %r205, 129;
	mov.u32 	%r601, %r600;
	mov.u64 	%rd267, %rd266;
	@%p153 bra 	$L__BB4_110;
	ld.shared.u32 	%r98, [_ZN6thrust24THRUST_300001_SM_1000_NS8cuda_cub4core6detail5shmemE+72];
	ld.shared.u64 	%rd90, [_ZN6thrust24THRUST_300001_SM_1000_NS8cuda_cub4core6detail5shmemE+80];
	setp.lt.s32 	%p154, %r600, %r98;
	mov.u32 	%r601, %r98;
	mov.u64 	%rd267, %rd90;
	@%p154 bra 	$L__BB4_110;
	setp.lt.s32 	%p155, %r98, %r600;
	mov.u32 	%r601, %r600;
	mov.u64 	%rd267, %rd266;
	@%p155 bra 	$L__BB4_110;
	setp.lt.s64 	%p156, %rd266, %rd90;
	selp.b32 	%r601, %r600, %r98, %p156;
	min.s64 	%rd267, %rd266, %rd90;
$L__BB4_110:
	setp.lt.s32 	%p157, %r205, 161;
	mov.u32 	%r602, %r601;
	mov.u64 	%rd268, %rd267;
	@%p157 bra 	$L__BB4_114;
	ld.shared.u32 	%r101, [_ZN6thrust24THRUST_300001_SM_1000_NS8cuda_cub4core6detail5shmemE+88];
	ld.shared.u64 	%rd93, [_ZN6thrust24THRUST_300001_SM_1000_NS8cuda_cub4core6detail5shmemE+96];
	setp.lt.s32 	%p158, %r601, %r101;
	mov.u32 	%r602, %r101;
	mov.u64 	%rd268, %rd93;
	@%p158 bra 	$L__BB4_114;
	setp.lt.s32 	%p159, %r101, %r601;
	mov.u32 	%r602, %r601;
	mov.u64 	%rd268, %rd267;
	@%p159 bra 	$L__BB4_114;
	setp.lt.s64 	%p160, %rd267, %rd93;
	selp.b32 	%r602, %r601, %r101, %p160;
	min.s64 	%rd268, %rd267, %rd93;
$L__BB4_114:
	setp.lt.s32 	%p161, %r205, 193;
	mov.u32 	%r603, %r602;
	mov.u64 	%rd269, %rd268;
	@%p161 bra 	$L__BB4_118;
	ld.shared.u32 	%r104, [_ZN6thrust24THRUST_300001_SM_1000_NS8cuda_cub4core6detail5shmemE+104];
	ld.shared.u64 	%rd96, [_ZN6thrust24THRUST_300001_SM_1000_NS8cuda_cub4core6detail5shmemE+112];
	setp.lt.s32 	%p162, %r602, %r104;
	mov.u32 	%r603, %r104;
	mov.u64 	%rd269, %rd96;
	@%p162 bra 	$L__BB4_118;
	setp.lt.s32 	%p163, %r104, %r602;
	mov.u32 	%r603, %r602;
	mov.u64 	%rd269, %rd268;
	@%p163 bra 	$L__BB4_118;
	setp.lt.s64 	%p164, %rd268, %rd96;
	selp.b32 	%r603, %r602, %r104, %p164;
	min.s64 	%rd269, %rd268, %rd96;
$L__BB4_118:
	setp.lt.s32 	%p165, %r205, 225;
	mov.u32 	%r640, %r603;
	mov.u64 	%rd304, %rd269;
	@%p165 bra 	$L__BB4_204;
	ld.shared.u32 	%r107, [_ZN6thrust24THRUST_300001_SM_1000_NS8cuda_cub4core6detail5shmemE+120];
	ld.shared.u64 	%rd99, [_ZN6thrust24THRUST_300001_SM_1000_NS8cuda_cub4core6detail5shmemE+128];
	setp.lt.s32 	%p166, %r603, %r107;
	mov.u32 	%r640, %r107;
	mov.u64 	%rd304, %rd99;
	@%p166 bra 	$L__BB4_204;
	setp.lt.s32 	%p167, %r107, %r603;
	mov.u32 	%r640, %r603;
	mov.u64 	%rd304, %rd269;
	@%p167 bra 	$L__BB4_204;
	setp.lt.s64 	%p168, %rd269, %rd99;
	selp.b32 	%r640, %r603, %r107, %p168;
	min.s64 	%rd304, %rd269, %rd99;
	bra.uni 	$L__BB4_204;
$L__BB4_122:
	mov.u32 	%r109, %tid.x;
	cvt.u64.u32 	%rd101, %r109;
	mul.wide.u32 	%rd197, %r109, 4;
	add.s64 	%rd102, %rd1, %rd197;
	ld.global.u32 	%r206, [%rd102];
	add.s32 	%r207, %r109, 256;
	cvt.u64.u32 	%rd198, %r207;
	ld.global.u32 	%r208, [%rd102+1024];
	add.s32 	%r209, %r109, 512;
	cvt.u64.u32 	%rd199, %r209;
	ld.global.u32 	%r210, [%rd102+2048];
	add.s32 	%r211, %r109, 768;
	cvt.u64.u32 	%rd200, %r211;
	ld.global.u32 	%r212, [%rd102+3072];
	or.b32  	%r213, %r109, 1024;
	cvt.u64.u32 	%rd103, %r213;
	add.s64 	%rd291, %rd195, %rd103;
	ld.global.u32 	%r627, [%rd102+4096];
	setp.lt.s32 	%p3, %r206, %r208;
	max.s32 	%r214, %r206, %r208;
	selp.b64 	%rd201, %rd198, %rd101, %p3;
	setp.lt.s32 	%p4, %r214, %r210;
	max.s32 	%r215, %r214, %r210;
	selp.b64 	%rd202, %rd199, %rd201, %p4;
	setp.lt.s32 	%p5, %r215, %r212;
	max.s32 	%r111, %r215, %r212;
	selp.b64 	%rd105, %rd200, %rd202, %p5;
	setp.lt.s32 	%p6, %r111, %r627;
	@%p6 bra 	$L__BB4_124;
	setp.lt.s32 	%p7, %r627, %r111;
	setp.lt.u64 	%p8, %rd105, %rd103;
	or.pred  	%p9, %p7, %p8;
	selp.b32 	%r627, %r111, %r627, %p9;
	add.s64 	%rd203, %rd195, %rd105;
	selp.b64 	%rd291, %rd203, %rd291, %p9;
$L__BB4_124:
	setp.lt.u32 	%p10, %r205, 2560;
	mov.b32 	%r613, 1280;
	@%p10 bra 	$L__BB4_137;
	mov.b32 	%r605, 1280;
	mov.u32 	%r606, %r627;
	mov.u64 	%rd271, %rd291;
$L__BB4_126:
	cvt.u64.u32 	%rd204, %r605;
	add.s64 	%rd205, %rd101, %rd204;
	mul.wide.u32 	%rd206, %r605, 4;
	add.s64 	%rd207, %rd102, %rd206;
	add.s64 	%rd272, %rd205, %rd195;
	ld.global.u32 	%r607, [%rd207];
	add.s64 	%rd273, %rd272, 256;
	ld.global.u32 	%r608, [%rd207+1024];
	add.s64 	%rd274, %rd272, 512;
	ld.global.u32 	%r609, [%rd207+2048];
	add.s64 	%rd275, %rd272, 768;
	ld.global.u32 	%r610, [%rd207+3072];
	add.s64 	%rd291, %rd272, 1024;
	ld.global.u32 	%r627, [%rd207+4096];
	setp.lt.s32 	%p11, %r606, %r607;
	@%p11 bra 	$L__BB4_128;
	setp.lt.s32 	%p12, %r607, %r606;
	setp.lt.s64 	%p13, %rd271, %rd272;
	or.pred  	%p14, %p12, %p13;
	selp.b32 	%r607, %r606, %r607, %p14;
	selp.b64 	%rd272, %rd271, %rd272, %p14;
$L__BB4_128:
	setp.lt.s32 	%p15, %r607, %r608;
	@%p15 bra 	$L__BB4_130;
	setp.lt.s32 	%p16, %r608, %r607;
	setp.lt.s64 	%p17, %rd272, %rd273;
	or.pred  	%p18, %p16, %p17;
	selp.b32 	%r608, %r607, %r608, %p18;
	selp.b64 	%rd273, %rd272, %rd273, %p18;
$L__BB4_130:
	setp.lt.s32 	%p19, %r608, %r609;
	@%p19 bra 	$L__BB4_132;
	setp.lt.s32 	%p20, %r609, %r608;
	setp.lt.s64 	%p21, %rd273, %rd274;
	or.pred  	%p22, %p20, %p21;
	selp.b32 	%r609, %r608, %r609, %p22;
	selp.b64 	%rd274, %rd273, %rd274, %p22;
$L__BB4_132:
	setp.lt.s32 	%p23, %r609, %r610;
	@%p23 bra 	$L__BB4_134;
	setp.lt.s32 	%p24, %r610, %r609;
	setp.lt.s64 	%p25, %rd274, %rd275;
	or.pred  	%p26, %p24, %p25;
	selp.b32 	%r610, %r609, %r610, %p26;
	selp.b64 	%rd275, %rd274, %rd275, %p26;
$L__BB4_134:
	setp.lt.s32 	%p27, %r610, %r627;
	@%p27 bra 	$L__BB4_136;
	setp.lt.s32 	%p28, %r627, %r610;
	setp.lt.s64 	%p29, %rd275, %rd291;
	or.pred  	%p30, %p28, %p29;
	selp.b32 	%r627, %r610, %r627, %p30;
	selp.b64 	%rd291, %rd275, %rd291, %p30;
$L__BB4_136:
	add.s32 	%r613, %r605, 1280;
	add.s32 	%r218, %r605, 2560;
	setp.le.s32 	%p31, %r218, %r205;
	mov.u32 	%r605, %r613;
	mov.u32 	%r606, %r627;
	mov.u64 	%rd271, %rd291;
	@%p31 bra 	$L__BB4_126;
$L__BB4_137:
	setp.le.s32 	%p32, %r205, %r613;
	@%p32 bra 	$L__BB4_160;
	sub.s32 	%r134, %r205, %r613;
	setp.ge.s32 	%p33, %r109, %r134;
	@%p33 bra 	$L__BB4_160;
	not.b32 	%r220, %r109;
	add.s32 	%r221, %r205, %r220;
	sub.s32 	%r135, %r221, %r613;
	and.b32  	%r222, %r135, 768;
	setp.eq.s32 	%p34, %r222, 768;
	mov.u32 	%r618, %r109;
	@%p34 bra 	$L__BB4_145;
	add.s32 	%r223, %r109, %r613;
	cvt.u64.u32 	%rd209, %r223;
	add.s64 	%rd279, %rd195, %rd209;
	mul.wide.u32 	%rd210, %r223, 4;
	add.s64 	%rd278, %rd1, %rd210;
	shr.u32 	%r224, %r135, 8;
	add.s32 	%r225, %r224, 1;
	and.b32  	%r226, %r225, 3;
	neg.s32 	%r614, %r226;
	mov.u32 	%r618, %r109;
$L__BB4_141:
	.pragma "nounroll";
	mov.u64 	%rd129, %rd291;
	mov.u32 	%r139, %r627;
	ld.global.u32 	%r140, [%rd278];
	setp.lt.s32 	%p35, %r139, %r140;
	mov.u32 	%r627, %r140;
	mov.u64 	%rd291, %rd279;
	@%p35 bra 	$L__BB4_144;
	setp.lt.s32 	%p36, %r140, %r139;
	mov.u32 	%r627, %r139;
	mov.u64 	%rd291, %rd129;
	@%p36 bra 	$L__BB4_144;
	setp.lt.s64 	%p37, %rd129, %rd279;
	selp.b32 	%r627, %r139, %r140, %p37;
	min.s64 	%rd291, %rd129, %rd279;
$L__BB4_144:
	add.s32 	%r618, %r618, 256;
	add.s64 	%rd279, %rd279, 256;
	add.s64 	%rd278, %rd278, 1024;
	add.s32 	%r614, %r614, 1;
	setp.ne.s32 	%p38, %r614, 0;
	@%p38 bra 	$L__BB4_141;
$L__BB4_145:
	setp.lt.u32 	%p39, %r135, 768;
	@%p39 bra 	$L__BB4_160;
	add.s32 	%r621, %r618, %r613;
	cvt.u64.u32 	%rd211, %r621;
	add.s64 	%rd286, %rd195, %rd211;
	cvt.u64.u32 	%rd212, %r618;
	cvt.u64.u32 	%rd213, %r613;
	add.s64 	%rd214, %rd212, %rd213;
	shl.b64 	%rd215, %rd214, 2;
	add.s64 	%rd216, %rd215, %rd1;
	add.s64 	%rd285, %rd216, 3072;
	mul.wide.u32 	%rd217, %r621, 4;
	add.s64 	%rd284, %rd1, %rd217;
	add.s32 	%r622, %r618, 512;
$L__BB4_147:
	mov.u32 	%r151, %r622;
	ld.global.u32 	%r153, [%rd284];
	setp.lt.s32 	%p40, %r627, %r153;
	mov.u32 	%r624, %r153;
	mov.u64 	%rd288, %rd286;
	@%p40 bra 	$L__BB4_150;
	setp.lt.s32 	%p41, %r153, %r627;
	mov.u32 	%r624, %r627;
	mov.u64 	%rd288, %rd291;
	@%p41 bra 	$L__BB4_150;
	setp.lt.s64 	%p42, %rd291, %rd286;
	selp.b32 	%r624, %r627, %r153, %p42;
	min.s64 	%rd288, %rd291, %rd286;
$L__BB4_150:
	add.s32 	%r227, %r621, 256;
	cvt.u64.u32 	%rd218, %r227;
	add.s64 	%rd145, %rd195, %rd218;
	ld.global.u32 	%r156, [%rd285+-2048];
	setp.lt.s32 	%p43, %r624, %r156;
	mov.u32 	%r625, %r156;
	mov.u64 	%rd289, %rd145;
	@%p43 bra 	$L__BB4_153;
	setp.lt.s32 	%p44, %r156, %r624;
	mov.u32 	%r625, %r624;
	mov.u64 	%rd289, %rd288;
	@%p44 bra 	$L__BB4_153;
	setp.lt.s64 	%p45, %rd288, %rd145;
	selp.b32 	%r625, %r624, %r156, %p45;
	min.s64 	%rd289, %rd288, %rd145;
$L__BB4_153:
	add.s32 	%r228, %r621, 512;
	cvt.u64.u32 	%rd219, %r228;
	add.s64 	%rd148, %rd195, %rd219;
	ld.global.u32 	%r159, [%rd285+-1024];
	setp.lt.s32 	%p46, %r625, %r159;
	mov.u32 	%r626, %r159;
	mov.u64 	%rd290, %rd148;
	@%p46 bra 	$L__BB4_156;
	setp.lt.s32 	%p47, %r159, %r625;
	mov.u32 	%r626, %r625;
	mov.u64 	%rd290, %rd289;
	@%p47 bra 	$L__BB4_156;
	setp.lt.s64 	%p48, %rd289, %rd148;
	selp.b32 	%r626, %r625, %r159, %p48;
	min.s64 	%rd290, %rd289, %rd148;
$L__BB4_156:
	add.s32 	%r229, %r621, 768;
	cvt.u64.u32 	%rd220, %r229;
	add.s64 	%rd151, %rd195, %rd220;
	ld.global.u32 	%r162, [%rd285];
	setp.lt.s32 	%p49, %r626, %r162;
	mov.u32 	%r627, %r162;
	mov.u64 	%rd291, %rd151;
	@%p49 bra 	$L__BB4_159;
	setp.lt.s32 	%p50, %r162, %r626;
	mov.u32 	%r627, %r626;
	mov.u64 	%rd291, %rd290;
	@%p50 bra 	$L__BB4_159;
	setp.lt.s64 	%p51, %rd290, %rd151;
	selp.b32 	%r627, %r626, %r162, %p51;
	min.s64 	%rd291, %rd290, %rd151;
$L__BB4_159:
	add.s64 	%rd286, %rd286, 1024;
	add.s64 	%rd285, %rd285, 4096;
	add.s64 	%rd284, %rd284, 4096;
	add.s32 	%r622, %r151, 1024;
	add.s32 	%r230, %r151, 512;
	add.s32 	%r621, %r621, 1024;
	setp.lt.s32 	%p52, %r230, %r134;
	@%p52 bra 	$L__BB4_147;
$L__BB4_160:
	// begin inline asm
	mov.u32 %r231, %laneid;
	// end inline asm
	mov.b32 	%r249, 1;
	mov.b32 	%r250, 31;
	mov.b32 	%r251, -1;
	// begin inline asm
	shfl.sync.down.b32 %r232, %r627, %r249, %r250, %r251;
	// end inline asm
	// begin inline asm
	shfl.sync.down.b32 %r237, %r238, %r249, %r250, %r251;
	// end inline asm
	mov.b64 	{%r243, %r248}, %rd291;
	// begin inline asm
	shfl.sync.down.b32 %r242, %r243, %r249, %r250, %r251;
	// end inline asm
	// begin inline asm
	shfl.sync.down.b32 %r247, %r248, %r249, %r250, %r251;
	// end inline asm
	mov.b64 	%rd158, {%r242, %r247};
	setp.gt.s32 	%p53, %r231, 30;
	mov.u32 	%r629, %r627;
	mov.u64 	%rd293, %rd291;
	@%p53 bra 	$L__BB4_164;
	setp.lt.s32 	%p54, %r627, %r232;
	mov.u32 	%r629, %r232;
	mov.u64 	%rd293, %rd158;
	@%p54 bra 	$L__BB4_164;
	setp.lt.s32 	%p55, %r232, %r627;
	mov.u32 	%r629, %r627;
	mov.u64 	%rd293, %rd291;
	@%p55 bra 	$L__BB4_164;
	setp.lt.s64 	%p56, %rd291, %rd158;
	selp.b32 	%r629, %r627, %r232, %p56;
	min.s64 	%rd293, %rd291, %rd158;
$L__BB4_164:
	mov.b32 	%r269, 2;
	mov.b32 	%r270, 31;
	mov.b32 	%r271, -1;
	// begin inline asm
	shfl.sync.down.b32 %r252, %r629, %r269, %r270, %r271;
	// end inline asm
	// begin inline asm
	shfl.sync.down.b32 %r257, %r258, %r269, %r270, %r271;
	// end inline asm
	mov.b64 	{%r263, %r268}, %rd293;
	// begin inline asm
	shfl.sync.down.b32 %r262, %r263, %r269, %r270, %r271;
	// end inline asm
	// begin inline asm
	shfl.sync.down.b32 %r267, %r268, %r269, %r270, %r271;
	// end inline asm
	mov.b64 	%rd161, {%r262, %r267};
	setp.gt.s32 	%p57, %r231, 29;
	mov.u32 	%r630, %r629;
	mov.u64 	%rd294, %rd293;
	@%p57 bra 	$L__BB4_168;
	setp.lt.s32 	%p58, %r629, %r252;
	mov.u32 	%r630, %r252;
	mov.u64 	%rd294, %rd161;
	@%p58 bra 	$L__BB4_168;
	setp.lt.s32 	%p59, %r252, %r629;
	mov.u32 	%r630, %r629;
	mov.u64 	%rd294, %rd293;
	@%p59 bra 	$L__BB4_168;
	setp.lt.s64 	%p60, %rd293, %rd161;
	selp.b32 	%r630, %r629, %r252, %p60;
	min.s64 	%rd294, %rd293, %rd161;
$L__BB4_168:
	mov.b32 	%r289, 4;
	mov.b32 	%r290, 31;
	mov.b32 	%r291, -1;
	// begin inline asm
	shfl.sync.down.b32 %r272, %r630, %r289, %r290, %r291;
	// end inline asm
	// begin inline asm
	shfl.sync.down.b32 %r277, %r278, %r289, %r290, %r291;
	// end inline asm
	mov.b64 	{%r283, %r288}, %rd294;
	// begin inline asm
	shfl.sync.down.b32 %r282, %r283, %r289, %r290, %r291;
	// end inline asm
	// begin inline asm
	shfl.sync.down.b32 %r287, %r288, %r289, %r290, %r291;
	// end inline asm
	mov.b64 	%rd164, {%r282, %r287};
	setp.gt.s32 	%p61, %r231, 27;
	mov.u32 	%r631, %r630;
	mov.u64 	%rd295, %rd294;
	@%p61 bra 	$L__BB4_172;
	setp.lt.s32 	%p62, %r630, %r272;
	mov.u32 	%r631, %r272;
	mov.u64 	%rd295, %rd164;
	@%p62 bra 	$L__BB4_172;
	setp.lt.s32 	%p63, %r272, %r630;
	mov.u32 	%r631, %r630;
	mov.u64 	%rd295, %rd294;
	@%p63 bra 	$L__BB4_172;
	setp.lt.s64 	%p64, %rd294, %rd164;
	selp.b32 	%r631, %r630, %r272, %p64;
	min.s64 	%rd295, %rd294, %rd164;
$L__BB4_172:
	mov.b32 	%r309, 8;
	mov.b32 	%r310, 31;
	mov.b32 	%r311, -1;
	// begin inline asm
	shfl.sync.down.b32 %r292, %r631, %r309, %r310, %r311;
	// end inline asm
	// begin inline asm
	shfl.sync.down.b32 %r297, %r298, %r309, %r310, %r311;
	// end inline asm
	mov.b64 	{%r303, %r308}, %rd295;
	// begin inline asm
	shfl.sync.down.b32 %r302, %r303, %r309, %r310, %r311;
	// end inline asm
	// begin inline asm
	shfl.sync.down.b32 %r307, %r308, %r309, %r310, %r311;
	// end inline asm
	mov.b64 	%rd167, {%r302, %r307};
	setp.gt.s32 	%p65, %r231, 23;
	mov.u32 	%r632, %r631;
	mov.u64 	%rd296, %rd295;
	@%p65 bra 	$L__BB4_176;
	setp.lt.s32 	%p66, %r631, %r292;
	mov.u32 	%r632, %r292;
	mov.u64 	%rd296, %rd167;
	@%p66 bra 	$L__BB4_176;
	setp.lt.s32 	%p67, %r292, %r631;
	mov.u32 	%r632, %r631;
	mov.u64 	%rd296, %rd295;
	@%p67 bra 	$L__BB4_176;
	setp.lt.s64 	%p68, %rd295, %rd167;
	selp.b32 	%r632, %r631, %r292, %p68;
	min.s64 	%rd296, %rd295, %rd167;
$L__BB4_176:
	mov.b32 	%r329, 16;
	mov.b32 	%r330, 31;
	mov.b32 	%r331, -1;
	// begin inline asm
	shfl.sync.down.b32 %r312, %r632, %r329, %r330, %r331;
	// end inline asm
	// begin inline asm
	shfl.sync.down.b32 %r317, %r318, %r329, %r330, %r331;
	// end inline asm
	mov.b64 	{%r323, %r328}, %rd296;
	// begin inline asm
	shfl.sync.down.b32 %r322, %r323, %r329, %r330, %r331;
	// end inline asm
	// begin inline asm
	shfl.sync.down.b32 %r327, %r328, %r329, %r330, %r331;
	// end inline asm
	mov.b64 	%rd170, {%r322, %r327};
	setp.gt.s32 	%p69, %r231, 15;
	mov.u32 	%r640, %r632;
	mov.u64 	%rd304, %rd296;
	@%p69 bra 	$L__BB4_180;
	setp.lt.s32 	%p70, %r632, %r312;
	mov.u32 	%r640, %r312;
	mov.u64 	%rd304, %rd170;
	@%p70 bra 	$L__BB4_180;
	setp.lt.s32 	%p71, %r312, %r632;
	mov.u32 	%r640, %r632;
	mov.u64 	%rd304, %rd296;
	@%p71 bra 	$L__BB4_180;
	setp.lt.s64 	%p72, %rd296, %rd170;
	selp.b32 	%r640, %r632, %r312, %p72;
	min.s64 	%rd304, %rd296, %rd170;
$L__BB4_180:
	setp.ne.s32 	%p73, %r231, 0;
	@%p73 bra 	$L__BB4_182;
	shr.u32 	%r332, %r109, 1;
	and.b32  	%r333, %r332, 496;
	mov.u32 	%r334, _ZN6thrust24THRUST_300001_SM_1000_NS8cuda_cub4core6detail5shmemE;
	add.s32 	%r335, %r334, %r333;
	st.shared.u32 	[%r335+8], %r640;
	st.shared.u64 	[%r335+16], %rd304;
$L__BB4_182:
	bar.sync 	0;
	setp.ne.s32 	%p74, %r109, 0;
	@%p74 bra 	$L__BB4_204;
	ld.shared.u32 	%r184, [_ZN6thrust24THRUST_300001_SM_1000_NS8cuda_cub4core6detail5shmemE+24];
	ld.shared.u64 	%rd173, [_ZN6thrust24THRUST_300001_SM_1000_NS8cuda_cub4core6detail5shmemE+32];
	setp.lt.s32 	%p75, %r640, %r184;
	mov.u32 	%r634, %r184;
	mov.u64 	%rd298, %rd173;
	@%p75 bra 	$L__BB4_186;
	setp.lt.s32 	%p76, %r184, %r640;
	mov.u32 	%r634, %r640;
	mov.u64 	%rd298, %rd304;
	@%p76 bra 	$L__BB4_186;
	setp.lt.s64 	%p77, %rd304, %rd173;
	selp.b32 	%r634, %r640, %r184, %p77;
	min.s64 	%rd298, %rd304, %rd173;
$L__BB4_186:
	ld.shared.u32 	%r187, [_ZN6thrust24THRUST_300001_SM_1000_NS8cuda_cub4core6detail5shmemE+40];
	ld.shared.u64 	%rd176, [_ZN6thrust24THRUST_300001_SM_1000_NS8cuda_cub4core6detail5shmemE+48];
	setp.lt.s32 	%p78, %r634, %r187;
	mov.u32 	%r635, %r187;
	mov.u64 	%rd299, %rd176;
	@%p78 bra 	$L__BB4_189;
	setp.lt.s32 	%p79, %r187, %r634;
	mov.u32 	%r635, %r634;
	mov.u64 	%rd299, %rd298;
	@%p79 bra 	$L__BB4_189;
	setp.lt.s64 	%p80, %rd298, %rd176;
	selp.b32 	%r635, %r634, %r187, %p80;
	min.s64 	%rd299, %rd298, %rd176;
$L__BB4_189:
	ld.shared.u32 	%r190, [_ZN6thrust24THRUST_300001_SM_1000_NS8cuda_cub4core6detail5shmemE+56];
	ld.shared.u64 	%rd179, [_ZN6thrust24THRUST_300001_SM_1000_NS8cuda_cub4core6detail5shmemE+64];
	setp.lt.s32 	%p81, %r635, %r190;
	mov.u32 	%r636, %r190;
	mov.u64 	%rd300, %rd179;
	@%p81 bra 	$L__BB4_192;
	setp.lt.s32 	%p82, %r190, %r635;
	mov.u32 	%r636, %r635;
	mov.u64 	%rd300, %rd299;
	@%p82 bra 	$L__BB4_192;
	setp.lt.s64 	%p83, %rd299, %rd179;
	selp.b32 	%r636, %r635, %r190, %p83;
	min.s64 	%rd300, %rd299, %rd179;
$L__BB4_192:
	ld.shared.u32 	%r193, [_ZN6thrust24THRUST_300001_SM_1000_NS8cuda_cub4core6detail5shmemE+72];
	ld.shared.u64 	%rd182, [_ZN6thrust24THRUST_300001_SM_1000_NS8cuda_cub4core6detail5shmemE+80];
	setp.lt.s32 	%p84, %r636, %r193;
	mov.u32 	%r637, %r193;
	mov.u64 	%rd301, %rd182;
	@%p84 bra 	$L__BB4_195;
	setp.lt.s32 	%p85, %r193, %r636;
	mov.u32 	%r637, %r636;
	mov.u64 	%rd301, %rd300;
	@%p85 bra 	$L__BB4_195;
	setp.lt.s64 	%p86, %rd300, %rd182;
	selp.b32 	%r637, %r636, %r193, %p86;
	min.s64 	%rd301, %rd300, %rd182;
$L__BB4_195:
	ld.shared.u32 	%r196, [_ZN6thrust24THRUST_300001_SM_1000_NS8cuda_cub4core6detail5shmemE+88];
	ld.shared.u64 	%rd185, [_ZN6thrust24THRUST_300001_SM_1000_NS8cuda_cub4core6detail5shmemE+96];
	setp.lt.s32 	%p87, %r637, %r196;
	mov.u32 	%r638, %r196;
	mov.u64 	%rd302, %rd185;
	@%p87 bra 	$L__BB4_198;
	setp.lt.s32 	%p88, %r196, %r637;
	mov.u32 	%r638, %r637;
	mov.u64 	%rd302, %rd301;
	@%p88 bra 	$L__BB4_198;
	setp.lt.s64 	%p89, %rd301, %rd185;
	selp.b32 	%r638, %r637, %r196, %p89;
	min.s64 	%rd302, %rd301, %rd185;
$L__BB4_198:
	ld.shared.u32 	%r199, [_ZN6thrust24THRUST_300001_SM_1000_NS8cuda_cub4core6detail5shmemE+104];
	ld.shared.u64 	%rd188, [_ZN6thrust24THRUST_300001_SM_1000_NS8cuda_cub4core6detail5shmemE+112];
	setp.lt.s32 	%p90, %r638, %r199;
	mov.u32 	%r639, %r199;
	mov.u64 	%rd303, %rd188;
	@%p90 bra 	$L__BB4_201;
	setp.lt.s32 	%p91, %r199, %r638;
	mov.u32 	%r639, %r638;
	mov.u64 	%rd303, %rd302;
	@%p91 bra 	$L__BB4_201;
	setp.lt.s64 	%p92, %rd302, %rd188;
	selp.b32 	%r639, %r638, %r199, %p92;
	min.s64 	%rd303, %rd302, %rd188;
$L__BB4_201:
	ld.shared.u32 	%r202, [_ZN6thrust24THRUST_300001_SM_1000_NS8cuda_cub4core6detail5shmemE+120];
	ld.shared.u64 	%rd191, [_ZN6thrust24THRUST_300001_SM_1000_NS8cuda_cub4core6detail5shmemE+128];
	setp.lt.s32 	%p93, %r639, %r202;
	mov.u32 	%r640, %r202;
	mov.u64 	%rd304, %rd191;
	@%p93 bra 	$L__BB4_204;
	setp.lt.s32 	%p94, %r202, %r639;
	mov.u32 	%r640, %r639;
	mov.u64 	%rd304, %rd303;
	@%p94 bra 	$L__BB4_204;
	setp.lt.s64 	%p95, %rd303, %rd191;
	selp.b32 	%r640, %r639, %r202, %p95;
	min.s64 	%rd304, %rd303, %rd191;
$L__BB4_204:
	mov.u32 	%r565, %tid.x;
	setp.ne.s32 	%p212, %r565, 0;
	@%p212 bra 	$L__BB4_206;
	ld.param.u64 	%rd234, [_ZN6thrust24THRUST_300001_SM_1000_NS8cuda_cub4core6detail13_kernel_agentINS1_8__reduce11ReduceAgentINS0_12zip_iteratorIN4cuda3std3__45tupleIJNS0_10device_ptrIiEENS0_17counting_iteratorIlNS0_11use_defaultESF_SF_EEEEEEEPNSB_IJilEEESJ_iNS1_9__extrema9arg_max_fIilNSA_4lessIiEEEEEEJSI_SK_iSP_EEEvDpT0__param_1];
	cvta.to.global.u64 	%rd233, %rd234;
	st.global.u32 	[%rd233], %r640;
	st.global.u64 	[%rd233+8], %rd304;
$L__BB4_206:
	ret;

}
	// .globl	_ZN6thrust24THRUST_300001_SM_1000_NS8cuda_cub4core6detail13_kernel_agentINS1_8__reduce11ReduceAgentINS0_12zip_iteratorIN4cuda3std3__45tupleIJNS0_10device_ptrIiEENS0_17counting_iteratorIlNS0_11use_defaultESF_SF_EEEEEEEPNSB_IJilEEESJ_iNS1_9__extrema9arg_max_fIilNSA_4lessIiEEEEEEJSI_SK_iN3cub18CUB_300001_SM_100013GridEvenShareIiEENSS_9GridQueueIjEESP_EEEvDpT0_
.visible .entry _ZN6thrust24THRUST_300001_SM_1000_NS8cuda_cub4core6detail13_kernel_agentINS1_8__reduce11ReduceAgentINS0_12zip_iteratorIN4cuda3std3__45tupleIJNS0_10device_ptrIiEENS0_17counting_iteratorIlNS0_11use_defaultESF_SF_EEEEEEEPNSB_IJilEEESJ_iNS1_9__extrema9arg_max_fIilNSA_4lessIiEEEEEEJSI_SK_iN3cub18CUB_300001_SM_100013GridEvenShareIiEENSS_9GridQueueIjEESP_EEEvDpT0_(
	.param .align 8 .b8 _ZN6thrust24THRUST_300001_SM_1000_NS8cuda_cub4core6detail13_kernel_agentINS1_8__reduce11ReduceAgentINS0_12zip_iteratorIN4cuda3std3__45tupleIJNS0_10device_ptrIiEENS0_17counting_iteratorIlNS0_11use_defaultESF_SF_EEEEEEEPNSB_IJilEEESJ_iNS1_9__extrema9arg_max_fIilNSA_4lessIiEEEEEEJSI_SK_iN3cub18CUB_300001_SM_100013GridEvenShareIiEENSS_9GridQueueIjEESP_EEEvDpT0__param_0[16],
	.param .u64 .ptr .align 1 _ZN6thrust24THRUST_300001_SM_1000_NS8cuda_cub4core6detail13_kernel_agentINS1_8__reduce11ReduceAgentINS0_12zip_iteratorIN4cuda3std3__45tupleIJNS0_10device_ptrIiEENS0_17counting_iteratorIlNS0_11use_defaultESF_SF_EEEEEEEPNSB_IJilEEESJ_iNS1_9__extrema9arg_max_fIilNSA_4lessIiEEEEEEJSI_SK_iN3cub18CUB_300001_SM_100013GridEvenShareIiEENSS_9GridQueueIjEESP_EEEvDpT0__param_1,
	.param .u32 _ZN6thrust24THRUST_300001_SM_1000_NS8cuda_cub4core6detail13_kernel_agentINS1_8__reduce11ReduceAgentINS0_12zip_iteratorIN4cuda3std3__45tupleIJNS0_10device_ptrIiEENS0_17counting_iteratorIlNS0_11use_defaultESF_SF_EEEEEEEPNSB_IJilEEESJ_iNS1_9__extrema9arg_max_fIilNSA_4lessIiEEEEEEJSI_SK_iN3cub18CUB_300001_SM_100013GridEvenShareIiEENSS_9GridQueueIjEESP_EEEvDpT0__param_2,
	.param .align 4 .b8 _ZN6thrust24THRUST_300001_SM_1000_NS8cuda_cub4core6detail13_kernel_agentINS1_8__reduce11ReduceAgentINS0_12zip_iteratorIN4cuda3std3__45tupleIJNS0_10device_ptrIiEENS0_17counting_iteratorIlNS0_11use_defaultESF_SF_EEEEEEEPNSB_IJilEEESJ_iNS1_9__extrema9arg_max_fIilNSA_4lessIiEEEEEEJSI_SK_iN3cub18CUB_300001_SM_100013GridEvenShareIiEENSS_9GridQueueIjEESP_EEEvDpT0__param_3[40],
	.param .align 8 .b8 _ZN6thrust24THRUST_300001_SM_1000_NS8cuda_cub4core6detail13_kernel_agentINS1_8__reduce11ReduceAgentINS0_12zip_iteratorIN4cuda3std3__45tupleIJNS0_10device_ptrIiEENS0_17counting_iteratorIlNS0_11use_defaultESF_SF_EEEEEEEPNSB_IJilEEESJ_iNS1_9__extrema9arg_max_fIilNSA_4lessIiEEEEEEJSI_SK_iN3cub18CUB_300001_SM_100013GridEvenShareIiEENSS_9GridQueueIjEESP_EEEvDpT0__param_4[8],
	.param .align 1 .b8 _ZN6thrust24THRUST_300001_SM_1000_NS8cuda_cub4core6detail13_kernel_agentINS1_8__reduce11ReduceAgentINS0_12zip_iteratorIN4cuda3std3__45tupleIJNS0_10device_ptrIiEENS0_17counting_iteratorIlNS0_11use_defaultESF_SF_EEEEEEEPNSB_IJilEEESJ_iNS1_9__extrema9arg_max_fIilNSA_4lessIiEEEEEEJSI_SK_iN3cub18CUB_300001_SM_100013GridEvenShareIiEENSS_9GridQueueIjEESP_EEEvDpT0__param_5[1]
)
.maxntid 256
{
	.reg .pred 	%p<215>;
	.reg .b32 	%r<678>;
	.reg .b64 	%rd<286>;

	ld.param.u64 	%rd3, [_ZN6thrust24THRUST_300001_SM_1000_NS8cuda_cub4core6detail13_kernel_agentINS1_8__reduce11ReduceAgentINS0_12zip_iteratorIN4cuda3std3__45tupleIJNS0_10device_ptrIiEENS0_17counting_iteratorIlNS0_11use_defaultESF_SF_EEEEEEEPNSB_IJilEEESJ_iNS1_9__extrema9arg_max_fIilNSA_4lessIiEEEEEEJSI_SK_iN3cub18CUB_300001_SM_100013GridEvenShareIiEENSS_9GridQueueIjEESP_EEEvDpT0__param_0+8];
	ld.param.u64 	%rd181, [_ZN6thrust24THRUST_300001_SM_1000_NS8cuda_cub4core6detail13_kernel_agentINS1_8__reduce11ReduceAgentINS0_12zip_iteratorIN4cuda3std3__45tupleIJNS0_10device_ptrIiEENS0_17counting_iteratorIlNS0_11use_defaultESF_SF_EEEEEEEPNSB_IJilEEESJ_iNS1_9__extrema9arg_max_fIilNSA_4lessIiEEEEEEJSI_SK_iN3cub18CUB_300001_SM_100013GridEvenShareIiEENSS_9GridQueueIjEESP_EEEvDpT0__param_0];
	ld.param.u64 	%rd182, [_ZN6thrust24THRUST_300001_SM_1000_NS8cuda_cub4core6detail13_kernel_agentINS1_8__reduce11ReduceAgentINS0_12zip_iteratorIN4cuda3std3__45tupleIJNS0_10device_ptrIiEENS0_17counting_iteratorIlNS0_11use_defaultESF_SF_EEEEEEEPNSB_IJilEEESJ_iNS1_9__extrema9arg_max_fIilNSA_4lessIiEEEEEEJSI_SK_iN3cub18CUB_300001_SM_100013GridEvenShareIiEENSS_9GridQueueIjEESP_EEEvDpT0__param_4];
	ld.param.u32 	%r235, [_ZN6thrust24THRUST_300001_SM_1000_NS8cuda_cub4core6detail13_kernel_agentINS1_8__reduce11ReduceAgentINS0_12zip_iteratorIN4cuda3std3__45tupleIJNS0_10device_ptrIiEENS0_17counting_iteratorIlNS0_11use_defaultESF_SF_EEEEEEEPNSB_IJilEEESJ_iNS1_9__extrema9arg_max_fIilNSA_4lessIiEEEEEEJSI_SK_iN3cub18CUB_300001_SM_100013GridEvenShareIiEENSS_9GridQueueIjEESP_EEEvDpT0__param_2];
	cvta.to.global.u64 	%rd1, %rd182;
	cvta.to.global.u64 	%rd2, %rd181;
	mov.u32 	%r1, %ctaid.x;
	mul.lo.s32 	%r2, %r1, 1280;
	mov.u32 	%r236, %nctaid.x;
	mul.lo.s32 	%r3, %r236, 1280;
	add.s32 	%r237, %r2, 1280;
	setp.le.s32 	%p1, %r237, %r235;
	@%p1 bra 	$L__BB5_121;
	sub.s32 	%r4, %r235, %r2;
	mov.u32 	%r5, %tid.x;
	setp.ge.s32 	%p98, %r5, %r4;
	mov.b32 	%r613, 0;
	mov.b64 	%rd232, 0;
	mov.u32 	%r601, %r5;
	@%p98 bra 	$L__BB5_3;
	add.s32 	%r367, %r2, %r5;
	cvt.s64.s32 	%rd207, %r367;
	mul.wide.s32 	%rd208, %r367, 4;
	add.s64 	%rd209, %rd2, %rd208;
	add.s64 	%rd232, %rd3, %rd207;
	ld.global.u32 	%r613, [%rd209];
	add.s32 	%r601, %r5, 256;
$L__BB5_3:
	setp.ge.s32 	%p99, %r601, %r4;
	@%p99 bra 	$L__BB5_25;
	not.b32 	%r369, %r601;
	add.s32 	%r370, %r235, %r369;
	sub.s32 	%r10, %r370, %r2;
	and.b32  	%r371, %r10, 768;
	setp.eq.s32 	%p100, %r371, 768;
	@%p100 bra 	$L__BB5_10;
	add.s32 	%r597, %r601, %r2;
	shr.u32 	%r372, %r10, 8;
	add.s32 	%r373, %r372, 1;
	and.b32  	%r374, %r373, 3;
	neg.s32 	%r596, %r374;
$L__BB5_6:
	.pragma "nounroll";
	mov.u64 	%rd6, %rd232;
	mov.u32 	%r16, %r613;
	cvt.s64.s32 	%rd211, %r597;
	add.s64 	%rd7, %rd3, %rd211;
	mul.wide.s32 	%rd212, %r597, 4;
	add.s64 	%rd213, %rd2, %rd212;
	ld.global.u32 	%r17, [%rd213];
	setp.lt.s32 	%p101, %r16, %r17;
	mov.u64 	%rd232, %rd7;
	mov.u32 	%r613, %r17;
	@%p101 bra 	$L__BB5_9;
	setp.lt.s32 	%p102, %r17, %r16;
	mov.u64 	%rd232, %rd6;
	mov.u32 	%r613, %r16;
	@%p102 bra 	$L__BB5_9;
	setp.lt.s64 	%p103, %rd6, %rd7;
	min.s64 	%rd232, %rd6, %rd7;
	selp.b32 	%r613, %r16, %r17, %p103;
$L__BB5_9:
	add.s32 	%r601, %r601, 256;
	add.s32 	%r597, %r597, 256;
	add.s32 	%r596, %r596, 1;
	setp.ne.s32 	%p104, %r596, 0;
	@%p104 bra 	$L__BB5_6;
$L__BB5_10:
	setp.lt.u32 	%p105, %r10, 768;
	@%p105 bra 	$L__BB5_25;
	add.s32 	%r604, %r601, %r2;
	add.s32 	%r607, %r604, 256;
	add.s32 	%r606, %r604, 512;
	add.s32 	%r605, %r604, 768;
	add.s64 	%rd12, %rd2, 2048;
$L__BB5_12:
	cvt.s64.s32 	%rd214, %r607;
	add.s64 	%rd14, %rd3, %rd214;
	cvt.s64.s32 	%rd215, %r606;
	add.s64 	%rd15, %rd3, %rd215;
	cvt.s64.s32 	%rd216, %r605;
	add.s64 	%rd16, %rd3, %rd216;
	cvt.s64.s32 	%rd217, %r604;
	mul.wide.s32 	%rd218, %r604, 4;
	add.s64 	%rd17, %rd12, %rd218;
	add.s64 	%rd18, %rd3, %rd217;
	ld.global.u32 	%r36, [%rd17+-2048];
	setp.lt.s32 	%p106, %r613, %r36;
	mov.u64 	%rd229, %rd18;
	mov.u32 	%r610, %r36;
	@%p106 bra 	$L__BB5_15;
	setp.lt.s32 	%p107, %r36, %r613;
	mov.u64 	%rd229, %rd232;
	mov.u32 	%r610, %r613;
	@%p107 bra 	$L__BB5_15;
	setp.lt.s64 	%p108, %rd232, %rd18;
	min.s64 	%rd229, %rd232, %rd18;
	selp.b32 	%r610, %r613, %r36, %p108;
$L__BB5_15:
	ld.global.u32 	%r39, [%rd17+-1024];
	setp.lt.s32 	%p109, %r610, %r39;
	mov.u64 	%rd230, %rd14;
	mov.u32 	%r611, %r39;
	@%p109 bra 	$L__BB5_18;
	setp.lt.s32 	%p110, %r39, %r610;
	mov.u64 	%rd230, %rd229;
	mov.u32 	%r611, %r610;
	@%p110 bra 	$L__BB5_18;
	setp.lt.s64 	%p111, %rd229, %rd14;
	min.s64 	%rd230, %rd229, %rd14;
	selp.b32 	%r611, %r610, %r39, %p111;
$L__BB5_18:
	ld.global.u32 	%r42, [%rd17];
	setp.lt.s32 	%p112, %r611, %r42;
	mov.u64 	%rd231, %rd15;
	mov.u32 	%r612, %r42;
	@%p112 bra 	$L__BB5_21;
	setp.lt.s32 	%p113, %r42, %r611;
	mov.u64 	%rd231, %rd230;
	mov.u32 	%r612, %r611;
	@%p113 bra 	$L__BB5_21;
	setp.lt.s64 	%p114, %rd230, %rd15;
	min.s64 	%rd231, %rd230, %rd15;
	selp.b32 	%r612, %r611, %r42, %p114;
$L__BB5_21:
	ld.global.u32 	%r45, [%rd17+1024];
	setp.lt.s32 	%p115, %r612, %r45;
	mov.u64 	%rd232, %rd16;
	mov.u32 	%r613, %r45;
	@%p115 bra 	$L__BB5_24;
	setp.lt.s32 	%p116, %r45, %r612;
	mov.u64 	%rd232, %rd231;
	mov.u32 	%r613, %r612;
	@%p116 bra 	$L__BB5_24;
	setp.lt.s64 	%p117, %rd231, %rd16;
	min.s64 	%rd232, %rd231, %rd16;
	selp.b32 	%r613, %r612, %r45, %p117;
$L__BB5_24:
	add.s32 	%r601, %r601, 1024;
	add.s32 	%r607, %r607, 1024;
	add.s32 	%r606, %r606, 1024;
	add.s32 	%r605, %r605, 1024;
	add.s32 	%r604, %r604, 1024;
	setp.lt.s32 	%p118, %r601, %r4;
	@%p118 bra 	$L__BB5_12;
$L__BB5_25:
	setp.lt.s32 	%p119, %r4, 256;
	@%p119 bra 	$L__BB5_70;
	// begin inline asm
	mov.u32 %r488, %laneid;
	// end inline asm
	mov.b32 	%r506, 1;
	mov.b32 	%r507, 31;
	mov.b32 	%r508, -1;
	// begin inline asm
	shfl.sync.down.b32 %r489, %r613, %r506, %r507, %r508;
	// end inline asm
	// begin inline asm
	shfl.sync.down.b32 %r494, %r495, %r506, %r507, %r508;
	// end inline asm
	mov.b64 	{%r500, %r505}, %rd232;
	// begin inline asm
	shfl.sync.down.b32 %r499, %r500, %r506, %r507, %r508;
	// end inline asm
	// begin inline asm
	shfl.sync.down.b32 %r504, %r505, %r506, %r507, %r508;
	// end inline asm
	mov.b64 	%rd28, {%r499, %r504};
	setp.gt.s32 	%p171, %r488, 30;
	mov.u64 	%rd234, %rd232;
	mov.u32 	%r615, %r613;
	@%p171 bra 	$L__BB5_30;
	setp.lt.s32 	%p172, %r613, %r489;
	mov.u64 	%rd234, %rd28;
	mov.u32 	%r615, %r489;
	@%p172 bra 	$L__BB5_30;
	setp.lt.s32 	%p173, %r489, %r613;
	mov.u64 	%rd234, %rd232;
	mov.u32 	%r615, %r613;
	@%p173 bra 	$L__BB5_30;
	setp.lt.s64 	%p174, %rd232, %rd28;
	min.s64 	%rd234, %rd232, %rd28;
	selp.b32 	%r615, %r613, %r489, %p174;
$L__BB5_30:
	mov.b32 	%r526, 2;
	mov.b32 	%r527, 31;
	mov.b32 	%r528, -1;
	// begin inline asm
	shfl.sync.down.b32 %r509, %r615, %r526, %r527, %r528;
	// end inline asm
	// begin inline asm
	shfl.sync.down.b32 %r514, %r515, %r526, %r527, %r528;
	// end inline asm
	mov.b64 	{%r520, %r525}, %rd234;
	// begin inline asm
	shfl.sync.down.b32 %r519, %r520, %r526, %r527, %r528;
	// end inline asm
	// begin inline asm
	shfl.sync.down.b32 %r524, %r525, %r526, %r527, %r528;
	// end inline asm
	mov.b64 	%rd31, {%r519, %r524};
	setp.gt.s32 	%p175, %r488, 29;
	mov.u64 	%rd235, %rd234;
	mov.u32 	%r616, %r615;
	@%p175 bra 	$L__BB5_34;
	setp.lt.s32 	%p176, %r615, %r509;
	mov.u64 	%rd235, %rd31;
	mov.u32 	%r616, %r509;
	@%p176 bra 	$L__BB5_34;
	setp.lt.s32 	%p177, %r509, %r615;
	mov.u64 	%rd235, %rd234;
	mov.u32 	%r616, %r615;
	@%p177 bra 	$L__BB5_34;
	setp.lt.s64 	%p178, %rd234, %rd31;
	min.s64 	%rd235, %rd234, %rd31;
	selp.b32 	%r616, %r615, %r509, %p178;
$L__BB5_34:
	mov.b32 	%r546, 4;
	mov.b32 	%r547, 31;
	mov.b32 	%r548, -1;
	// begin inline asm
	shfl.sync.down.b32 %r529, %r616, %r546, %r547, %r548;
	// end inline asm
	// begin inline asm
	shfl.sync.down.b32 %r534, %r535, %r546, %r547, %r548;
	// end inline asm
	mov.b64 	{%r540, %r545}, %rd235;
	// begin inline asm
	shfl.sync.down.b32 %r539, %r540, %r546, %r547, %r548;
	// end inline asm
	// begin inline asm
	shfl.sync.down.b32 %r544, %r545, %r546, %r547, %r548;
	// end inline asm
	mov.b64 	%rd34, {%r539, %r544};
	setp.gt.s32 	%p179, %r488, 27;
	mov.u64 	%rd236, %rd235;
	mov.u32 	%r617, %r616;
	@%p179 bra 	$L__BB5_38;
	setp.lt.s32 	%p180, %r616, %r529;
	mov.u64 	%rd236, %rd34;
	mov.u32 	%r617, %r529;
	@%p180 bra 	$L__BB5_38;
	setp.lt.s32 	%p181, %r529, %r616;
	mov.u64 	%rd236, %rd235;
	mov.u32 	%r617, %r616;
	@%p181 bra 	$L__BB5_38;
	setp.lt.s64 	%p182, %rd235, %rd34;
	min.s64 	%rd236, %rd235, %rd34;
	selp.b32 	%r617, %r616, %r529, %p182;
$L__BB5_38:
	mov.b32 	%r566, 8;
	mov.b32 	%r567, 31;
	mov.b32 	%r568, -1;
	// begin inline asm
	shfl.sync.down.b32 %r549, %r617, %r566, %r567, %r568;
	// end inline asm
	// begin inline asm
	shfl.sync.down.b32 %r554, %r555, %r566, %r567, %r568;
	// end inline asm
	mov.b64 	{%r560, %r565}, %rd236;
	// begin inline asm
	shfl.sync.down.b32 %r559, %r560, %r566, %r567, %r568;
	// end inline asm
	// begin inline asm
	shfl.sync.down.b32 %r564, %r565, %r566, %r567, %r568;
	// end inline asm
	mov.b64 	%rd37, {%r559, %r564};
	setp.gt.s32 	%p183, %r488, 23;
	mov.u64 	%rd237, %rd236;
	mov.u32 	%r618, %r617;
	@%p183 bra 	$L__BB5_42;
	setp.lt.s32 	%p184, %r617, %r549;
	mov.u64 	%rd237, %rd37;
	mov.u32 	%r618, %r549;
	@%p184 bra 	$L__BB5_42;
	setp.lt.s32 	%p185, %r549, %r617;
	mov.u64 	%rd237, %rd236;
	mov.u32 	%r618, %r617;
	@%p185 bra 	$L__BB5_42;
	setp.lt.s64 	%p186, %rd236, %rd37;
	min.s64 	%rd237, %rd236, %rd37;
	selp.b32 	%r618, %r617, %r549, %p186;
$L__BB5_42:
	mov.b32 	%r586, 16;
	mov.b32 	%r587, 31;
	mov.b32 	%r588, -1;
	// begin inline asm
	shfl.sync.down.b32 %r569, %r618, %r586, %r587, %r588;
	// end inline asm
	// begin inline asm
	shfl.sync.down.b32 %r574, %r575, %r586, %r587, %r588;
	// end inline asm
	mov.b64 	{%r580, %r585}, %rd237;
	// begin inline asm
	shfl.sync.down.b32 %r579, %r580, %r586, %r587, %r588;
	// end inline asm
	// begin inline asm
	shfl.sync.down.b32 %r584, %r585, %r586, %r587, %r588;
	// end inline asm
	mov.b64 	%rd40, {%r579, %r584};
	setp.gt.s32 	%p187, %r488, 15;
	mov.u64 	%rd285, %rd237;
	mov.u32 	%r677, %r618;
	@%p187 bra 	$L__BB5_46;
	setp.lt.s32 	%p188, %r618, %r569;
	mov.u64 	%rd285, %rd40;
	mov.u32 	%r677, %r569;
	@%p188 bra 	$L__BB5_46;
	setp.lt.s32 	%p189, %r569, %r618;
	mov.u64 	%rd285, %rd237;
	mov.u32 	%r677, %r618;
	@%p189 bra 	$L__BB5_46;
	setp.lt.s64 	%p190, %rd237, %rd40;
	min.s64 	%rd285, %rd237, %rd40;
	selp.b32 	%r677, %r618, %r569, %p190;
$L__BB5_46:
	setp.ne.s32 	%p191, %r488, 0;
	@%p191 bra 	$L__BB5_48;
	shr.u32 	%r589, %r5, 1;
	and.b32  	%r590, %r589, 496;
	mov.u32 	%r591, _ZN6thrust24THRUST_300001_SM_1000_NS8cuda_cub4core6detail5shmemE;
	add.s32 	%r592, %r591, %r590;
	st.shared.u32 	[%r592+8], %r677;
	st.shared.u64 	[%r592+16], %rd285;
$L__BB5_48:
	bar.sync 	0;
	setp.ne.s32 	%p192, %r5, 0;
	@%p192 bra 	$L__BB5_208;
	ld.shared.u32 	%r70, [_ZN6thrust24THRUST_300001_SM_1000_NS8cuda_cub4core6detail5shmemE+24];
	ld.shared.u64 	%rd43, [_ZN6thrust24THRUST_300001_SM_1000_NS8cuda_cub4core6detail5shmemE+32];
	setp.lt.s32 	%p193, %r677, %r70;
	mov.u64 	%rd239, %rd43;
	mov.u32 	%r620, %r70;
	@%p193 bra 	$L__BB5_52;
	setp.lt.s32 	%p194, %r70, %r677;
	mov.u64 	%rd239, %rd285;
	mov.u32 	%r620, %r677;
	@%p194 bra 	$L__BB5_52;
	setp.lt.s64 	%p195, %rd285, %rd43;
	min.s64 	%rd239, %rd285, %rd43;
	selp.b32 	%r620, %r677, %r70, %p195;
$L__BB5_52:
	ld.shared.u32 	%r73, [_ZN6thrust24THRUST_300001_SM_1000_NS8cuda_cub4core6detail5shmemE+40];
	ld.shared.u64 	%rd46, [_ZN6thrust24THRUST_300001_SM_1000_NS8cuda_cub4core6detail5shmemE+48];
	setp.lt.s32 	%p196, %r620, %r73;
	mov.u64 	%rd240, %rd46;
	mov.u32 	%r621, %r73;
	@%p196 bra 	$L__BB5_55;
	setp.lt.s32 	%p197, %r73, %r620;
	mov.u64 	%rd240, %rd239;
	mov.u32 	%r621, %r620;
	@%p197 bra 	$L__BB5_55;
	setp.lt.s64 	%p198, %rd239, %rd46;
	min.s64 	%rd240, %rd239, %rd46;
	selp.b32 	%r621, %r620, %r73, %p198;
$L__BB5_55:
	ld.shared.u32 	%r76, [_ZN6thrust24THRUST_300001_SM_1000_NS8cuda_cub4core6detail5shmemE+56];
	ld.shared.u64 	%rd49, [_ZN6thrust24THRUST_300001_SM_1000_NS8cuda_cub4core6detail5shmemE+64];
	setp.lt.s32 	%p199, %r621, %r76;
	mov.u64 	%rd241, %rd49;
	mov.u32 	%r622, %r76;
	@%p199 bra 	$L__BB5_58;
	setp.lt.s32 	%p200, %r76, %r621;
	mov.u64 	%rd241, %rd240;
	mov.u32 	%r622, %r621;
	@%p200 bra 	$L__BB5_58;
	setp.lt.s64 	%p201, %rd240, %rd49;
	min.s64 	%rd241, %rd240, %rd49;
	selp.b32 	%r622, %r621, %r76, %p201;
$L__BB5_58:
	ld.shared.u32 	%r79, [_ZN6thrust24THRUST_300001_SM_1000_NS8cuda_cub4core6detail5shmemE+72];
	ld.shared.u64 	%rd52, [_ZN6thrust24THRUST_300001_SM_1000_NS8cuda_cub4core6detail5shmemE+80];
	setp.lt.s32 	%p202, %r622, %r79;
	mov.u64 	%rd242, %rd52;
	mov.u32 	%r623, %r79;
	@%p202 bra 	$L__BB5_61;
	setp.lt.s32 	%p203, %r79, %r622;
	mov.u64 	%rd242, %rd241;
	mov.u32 	%r623, %r622;
	@%p203 bra 	$L__BB5_61;
	setp.lt.s64 	%p204, %rd241, %rd52;
	min.s64 	%rd242, %rd241, %rd52;
	selp.b32 	%r623, %r622, %r79, %p204;
$L__BB5_61:
	ld.shared.u32 	%r82, [_ZN6thrust24THRUST_300001_SM_1000_NS8cuda_cub4core6detail5shmemE+88];
	ld.shared.u64 	%rd55, [_ZN6thrust24THRUST_300001_SM_1000_NS8cuda_cub4core6detail5shmemE+96];
	setp.lt.s32 	%p205, %r623, %r82;
	mov.u32 	%r624, %r82;
	mov.u64 	%rd243, %rd55;
	@%p205 bra 	$L__BB5_64;
	setp.lt.s32 	%p206, %r82, %r623;
	mov.u32 	%r624, %r623;
	mov.u64 	%rd243, %rd242;
	@%p206 bra 	$L__BB5_64;
	setp.lt.s64 	%p207, %rd242, %rd55;
	selp.b32 	%r624, %r623, %r82, %p207;
	min.s64 	%rd243, %rd242, %rd55;
$L__BB5_64:
	ld.shared.u32 	%r85, [_ZN6thrust24THRUST_300001_SM_1000_NS8cuda_cub4core6detail5shmemE+104];
	ld.shared.u64 	%rd58, [_ZN6thrust24THRUST_300001_SM_1000_NS8cuda_cub4core6detail5shmemE+112];
	setp.lt.s32 	%p208, %r624, %r85;
	mov.u32 	%r625, %r85;
	mov.u64 	%rd244, %rd58;
	@%p208 bra 	$L__BB5_67;
	setp.lt.s32 	%p209, %r85, %r624;
	mov.u32 	%r625, %r624;
	mov.u64 	%rd244, %rd243;
	@%p209 bra 	$L__BB5_67;
	setp.lt.s64 	%p210, %rd243, %rd58;
	selp.b32 	%r625, %r624, %r85, %p210;
	min.s64 	%rd244, %rd243, %rd58;
$L__BB5_67:
	ld.shared.u32 	%r88, [_ZN6thrust24THRUST_300001_SM_1000_NS8cuda_cub4core6detail5shmemE+120];
	ld.shared.u64 	%rd61, [_ZN6thrust24THRUST_300001_SM_1000_NS8cuda_cub4core6detail5shmemE+128];
	setp.lt.s32 	%p211, %r625, %r88;
	mov.u32 	%r677, %r88;
	mov.u64 	%rd285, %rd61;
	@%p211 bra 	$L__BB5_208;
	setp.lt.s32 	%p212, %r88, %r625;
	mov.u32 	%r677, %r625;
	mov.u64 	%rd285, %rd244;
	@%p212 bra 	$L__BB5_208;
	setp.lt.s64 	%p213, %rd244, %rd61;
	selp.b32 	%r677, %r625, %r88, %p213;
	min.s64 	%rd285, %rd244, %rd61;
	bra.uni 	$L__BB5_208;
$L__BB5_70:
	// begin inline asm
	mov.u32 %r375, %laneid;
	// end inline asm
	and.b32  	%r396, %r5, 992;
	add.s32 	%r397, %r396, 32;
	setp.gt.s32 	%p120, %r397, %r4;
	not.b32 	%r398, %r396;
	add.s32 	%r399, %r4, %r398;
	selp.b32 	%r394, %r399, 31, %p120;
	mov.b32 	%r393, 1;
	mov.b32 	%r395, -1;
	// begin inline asm
	shfl.sync.down.b32 %r376, %r613, %r393, %r394, %r395;
	// end inline asm
	// begin inline asm
	shfl.sync.down.b32 %r381, %r382, %r393, %r394, %r395;
	// end inline asm
	mov.b64 	{%r387, %r392}, %rd232;
	// begin inline asm
	shfl.sync.down.b32 %r386, %r387, %r393, %r394, %r395;
	// end inline asm
	// begin inline asm
	shfl.sync.down.b32 %r391, %r392, %r393, %r394, %r395;
	// end inline asm
	mov.b64 	%rd63, {%r386, %r391};
	setp.ge.s32 	%p121, %r375, %r394;
	mov.u32 	%r626, %r613;
	mov.u64 	%rd245, %rd232;
	@%p121 bra 	$L__BB5_74;
	setp.lt.s32 	%p122, %r613, %r376;
	mov.u32 	%r626, %r376;
	mov.u64 	%rd245, %rd63;
	@%p122 bra 	$L__BB5_74;
	setp.lt.s32 	%p123, %r376, %r613;
	mov.u32 	%r626, %r613;
	mov.u64 	%rd245, %rd232;
	@%p123 bra 	$L__BB5_74;
	setp.lt.s64 	%p124, %rd232, %rd63;
	selp.b32 	%r626, %r613, %r376, %p124;
	min.s64 	%rd245, %rd232, %rd63;
$L__BB5_74:
	mov.b32 	%r417, 2;
	mov.b32 	%r419, -1;
	// begin inline asm
	shfl.sync.down.b32 %r400, %r626, %r417, %r394, %r419;
	// end inline asm
	// begin inline asm
	shfl.sync.down.b32 %r405, %r406, %r417, %r394, %r419;
	// end inline asm
	mov.b64 	{%r411, %r416}, %rd245;
	// begin inline asm
	shfl.sync.down.b32 %r410, %r411, %r417, %r394, %r419;
	// end inline asm
	// begin inline asm
	shfl.sync.down.b32 %r415, %r416, %r417, %r394, %r419;
	// end inline asm
	mov.b64 	%rd66, {%r410, %r415};
	add.s32 	%r420, %r375, 2;
	setp.gt.s32 	%p125, %r420, %r394;
	mov.u32 	%r627, %r626;
	mov.u64 	%rd246, %rd245;
	@%p125 bra 	$L__BB5_78;
	setp.lt.s32 	%p126, %r626, %r400;
	mov.u32 	%r627, %r400;
	mov.u64 	%rd246, %rd66;
	@%p126 bra 	$L__BB5_78;
	setp.lt.s32 	%p127, %r400, %r626;
	mov.u32 	%r627, %r626;
	mov.u64 	%rd246, %rd245;
	@%p127 bra 	$L__BB5_78;
	setp.lt.s64 	%p128, %rd245, %rd66;
	selp.b32 	%r627, %r626, %r400, %p128;
	min.s64 	%rd246, %rd245, %rd66;
$L__BB5_78:
	mov.b32 	%r438, 4;
	mov.b32 	%r440, -1;
	// begin inline asm
	shfl.sync.down.b32 %r421, %r627, %r438, %r394, %r440;
	// end inline asm
	// begin inline asm
	shfl.sync.down.b32 %r426, %r427, %r438, %r394, %r440;
	// end inline asm
	mov.b64 	{%r432, %r437}, %rd246;
	// begin inline asm
	shfl.sync.down.b32 %r431, %r432, %r438, %r394, %r440;
	// end inline asm
	// begin inline asm
	shfl.sync.down.b32 %r436, %r437, %r438, %r394, %r440;
	// end inline asm
	mov.b64 	%rd69, {%r431, %r436};
	add.s32 	%r441, %r375, 4;
	setp.gt.s32 	%p129, %r441, %r394;
	mov.u32 	%r628, %r627;
	mov.u64 	%rd247, %rd246;
	@%p129 bra 	$L__BB5_82;
	setp.lt.s32 	%p130, %r627, %r421;
	mov.u32 	%r628, %r421;
	mov.u64 	%rd247, %rd69;
	@%p130 bra 	$L__BB5_82;
	setp.lt.s32 	%p131, %r421, %r627;
	mov.u32 	%r628, %r627;
	mov.u64 	%rd247, %rd246;
	@%p131 bra 	$L__BB5_82;
	setp.lt.s64 	%p132, %rd246, %rd69;
	selp.b32 	%r628, %r627, %r421, %p132;
	min.s64 	%rd247, %rd246, %rd69;
$L__BB5_82:
	mov.b32 	%r459, 8;
	mov.b32 	%r461, -1;
	// begin inline asm
	shfl.sync.down.b32 %r442, %r628, %r459, %r394, %r461;
	// end inline asm
	// begin inline asm
	shfl.sync.down.b32 %r447, %r448, %r459, %r394, %r461;
	// end inline asm
	mov.b64 	{%r453, %r458}, %rd247;
	// begin inline asm
	shfl.sync.down.b32 %r452, %r453, %r459, %r394, %r461;
	// end inline asm
	// begin inline asm
	shfl.sync.down.b32 %r457, %r458, %r459, %r394, %r461;
	// end inline asm
	mov.b64 	%rd72, {%r452, %r457};
	add.s32 	%r462, %r375, 8;
	setp.gt.s32 	%p133, %r462, %r394;
	mov.u32 	%r629, %r628;
	mov.u64 	%rd248, %rd247;
	@%p133 bra 	$L__BB5_86;
	setp.lt.s32 	%p134, %r628, %r442;
	mov.u32 	%r629, %r442;
	mov.u64 	%rd248, %rd72;
	@%p134 bra 	$L__BB5_86;
	setp.lt.s32 	%p135, %r442, %r628;
	mov.u32 	%r629, %r628;
	mov.u64 	%rd248, %rd247;
	@%p135 bra 	$L__BB5_86;
	setp.lt.s64 	%p136, %rd247, %rd72;
	selp.b32 	%r629, %r628, %r442, %p136;
	min.s64 	%rd248, %rd247, %rd72;
$L__BB5_86:
	mov.b32 	%r480, 16;
	mov.b32 	%r482, -1;
	// begin inline asm
	shfl.sync.down.b32 %r463, %r629, %r480, %r394, %r482;
	// end inline asm
	// begin inline asm
	shfl.sync.down.b32 %r468, %r469, %r480, %r394, %r482;
	// end inline asm
	mov.b64 	{%r474, %r479}, %rd248;
	// begin inline asm
	shfl.sync.down.b32 %r473, %r474, %r480, %r394, %r482;
	// end inline asm
	// begin inline asm
	shfl.sync.down.b32 %r478, %r479, %r480, %r394, %r482;
	// end inline asm
	mov.b64 	%rd75, {%r473, %r478};
	add.s32 	%r483, %r375, 16;
	setp.gt.s32 	%p137, %r483, %r394;
	mov.u32 	%r677, %r629;
	mov.u64 	%rd285, %rd248;
	@%p137 bra 	$L__BB5_90;
	setp.lt.s32 	%p138, %r629, %r463;
	mov.u32 	%r677, %r463;
	mov.u64 	%rd285, %rd75;
	@%p138 bra 	$L__BB5_90;
	setp.lt.s32 	%p139, %r463, %r629;
	mov.u32 	%r677, %r629;
	mov.u64 	%rd285, %rd248;
	@%p139 bra 	$L__BB5_90;
	setp.lt.s64 	%p140, %rd248, %rd75;
	selp.b32 	%r677, %r629, %r463, %p140;
	min.s64 	%rd285, %rd248, %rd75;
$L__BB5_90:
	setp.ne.s32 	%p141, %r375, 0;
	@%p141 bra 	$L__BB5_92;
	shr.u32 	%r484, %r5, 1;
	and.b32  	%r485, %r484, 496;
	mov.u32 	%r486, _ZN6thrust24THRUST_300001_SM_1000_NS8cuda_cub4core6detail5shmemE;
	add.s32 	%r487, %r486, %r485;
	st.shared.u32 	[%r487+8], %r677;
	st.shared.u64 	[%r487+16], %rd285;
$L__BB5_92:
	bar.sync 	0;
	setp.ne.s32 	%p142, %r5, 0;
	@%p142 bra 	$L__BB5_208;
	setp.lt.s32 	%p143, %r4, 33;
	mov.u32 	%r631, %r677;
	mov.u64 	%rd250, %rd285;
	@%p143 bra 	$L__BB5_97;
	ld.shared.u32 	%r107, [_ZN6thrust24THRUST_300001_SM_1000_NS8cuda_cub4core6detail5shmemE+24];
	ld.shared.u64 	%rd78, [_ZN6thrust24THRUST_300001_SM_1000_NS8cuda_cub4core6detail5shmemE+32];
	setp.lt.s32 	%p144, %r677, %r107;
	mov.u32 	%r631, %r107;
	mov.u64 	%rd250, %rd78;
	@%p144 bra 	$L__BB5_97;
	setp.lt.s32 	%p145, %r107, %r677;
	mov.u32 	%r631, %r677;
	mov.u64 	%rd250, %rd285;
	@%p145 bra 	$L__BB5_97;
	setp.lt.s64 	%p146, %rd285, %rd78;
	selp.b32 	%r631, %r677, %r107, %p146;
	min.s64 	%rd250, %rd285, %rd78;
$L__BB5_97:
	setp.lt.s32 	%p147, %r4, 65;
	mov.u32 	%r632, %r631;
	mov.u64 	%rd251, %rd250;
	@%p147 bra 	$L__BB5_101;
	ld.shared.u32 	%r110, [_ZN6thrust24THRUST_300001_SM_1000_NS8cuda_cub4core6detail5shmemE+40];
	ld.shared.u64 	%rd81, [_ZN6thrust24THRUST_300001_SM_1000_NS8cuda_cub4core6detail5shmemE+48];
	setp.lt.s32 	%p148, %r631, %r110;
	mov.u32 	%r632, %r110;
	mov.u64 	%rd251, %rd81;
	@%p148 bra 	$L__BB5_101;
	setp.lt.s32 	%p149, %r110, %r631;
	mov.u32 	%r632, %r631;
	mov.u64 	%rd251, %rd250;
	@%p149 bra 	$L__BB5_101;
	setp.lt.s64 	%p150, %rd250, %rd81;
	selp.b32 	%r632, %r631, %r110, %p150;
	min.s64 	%rd251, %rd250, %rd81;
$L__BB5_101:
	setp.lt.s32 	%p151, %r4, 97;
	mov.u32 	%r633, %r632;
	mov.u64 	%rd252, %rd251;
	@%p151 bra 	$L__BB5_105;
	ld.shared.u32 	%r113, [_ZN6thrust24THRUST_300001_SM_1000_NS8cuda_cub4core6detail5shmemE+56];
	ld.shared.u64 	%rd84, [_ZN6thrust24THRUST_300001_SM_1000_NS8cuda_cub4core6detail5shmemE+64];
	setp.lt.s32 	%p152, %r632, %r113;
	mov.u32 	%r633, %r113;
	mov.u64 	%rd252, %rd84;
	@%p152 bra 	$L__BB5_105;
	setp.lt.s32 	%p153, %r113, %r632;
	mov.u32 	%r633, %r632;
	mov.u64 	%rd252, %rd251;
	@%p153 bra 	$L__BB5_105;
	setp.lt.s64 	%p154, %rd251, %rd84;
	selp.b32 	%r633, %r632, %r113, %p154;
	min.s64 	%rd252, %rd251, %rd84;
$L__BB5_105:
	setp.lt.s32 	%p155, %r4, 129;
	mov.u32 	%r634, %r633;
	mov.u64 	%rd253, %rd252;
	@%p155 bra 	$L__BB5_109;
	ld.shared.u32 	%r116, [_ZN6thrust24THRUST_300001_SM_1000_NS8cuda_cub4core6detail5shmemE+72];
	ld.shared.u64 	%rd87, [_ZN6thrust24THRUST_300001_SM_1000_NS8cuda_cub4core6detail5shmemE+80];
	setp.lt.s32 	%p156, %r633, %r116;
	mov.u32 	%r634, %r116;
	mov.u64 	%rd253, %rd87;
	@%p156 bra 	$L__BB5_109;
	setp.lt.s32 	%p157, %r116, %r633;
	mov.u32 	%r634, %r633;
	mov.u64 	%rd253, %rd252;
	@%p157 bra 	$L__BB5_109;
	setp.lt.s64 	%p158, %rd252, %rd87;
	selp.b32 	%r634, %r633, %r116, %p158;
	min.s64 	%rd253, %rd252, %rd87;
$L__BB5_109:
	setp.lt.s32 	%p159, %r4, 161;
	mov.u32 	%r635, %r634;
	mov.u64 	%rd254, %rd253;
	@%p159 bra 	$L__BB5_113;
	ld.shared.u32 	%r119, [_ZN6thrust24THRUST_300001_SM_1000_NS8cuda_cub4core6detail5shmemE+88];
	ld.shared.u64 	%rd90, [_ZN6thrust24THRUST_300001_SM_1000_NS8cuda_cub4core6detail5shmemE+96];
	setp.lt.s32 	%p160, %r634, %r119;
	mov.u32 	%r635, %r119;
	mov.u64 	%rd254, %rd90;
	@%p160 bra 	$L__BB5_113;
	setp.lt.s32 	%p161, %r119, %r634;
	mov.u32 	%r635, %r634;
	mov.u64 	%rd254, %rd253;
	@%p161 bra 	$L__BB5_113;
	setp.lt.s64 	%p162, %rd253, %rd90;
	selp.b32 	%r635, %r634, %r119, %p162;
	min.s64 	%rd254, %rd253, %rd90;
$L__BB5_113:
	setp.lt.s32 	%p163, %r4, 193;
	mov.u32 	%r636, %r635;
	mov.u64 	%rd255, %rd254;
	@%p163 bra 	$L__BB5_117;
	ld.shared.u32 	%r122, [_ZN6thrust24THRUST_300001_SM_1000_NS8cuda_cub4core6detail5shmemE+104];
	ld.shared.u64 	%rd93, [_ZN6thrust24THRUST_300001_SM_1000_NS8cuda_cub4core6detail5shmemE+112];
	setp.lt.s32 	%p164, %r635, %r122;
	mov.u32 	%r636, %r122;
	mov.u64 	%rd255, %rd93;
	@%p164 bra 	$L__BB5_117;
	setp.lt.s32 	%p165, %r122, %r635;
	mov.u32 	%r636, %r635;
	mov.u64 	%rd255, %rd254;
	@%p165 bra 	$L__BB5_117;
	setp.lt.s64 	%p166, %rd254, %rd93;
	selp.b32 	%r636, %r635, %r122, %p166;
	min.s64 	%rd255, %rd254, %rd93;
$L__BB5_117:
	setp.lt.s32 	%p167, %r4, 225;
	mov.u32 	%r677, %r636;
	mov.u64 	%rd285, %rd255;
	@%p167 bra 	$L__BB5_208;
	ld.shared.u32 	%r125, [_ZN6thrust24THRUST_300001_SM_1000_NS8cuda_cub4core6detail5shmemE+120];
	ld.shared.u64 	%rd96, [_ZN6thrust24THRUST_300001_SM_1000_NS8cuda_cub4core6detail5shmemE+128];
	setp.lt.s32 	%p168, %r636, %r125;
	mov.u32 	%r677, %r125;
	mov.u64 	%rd285, %rd96;
	@%p168 bra 	$L__BB5_208;
	setp.lt.s32 	%p169, %r125, %r636;
	mov.u32 	%r677, %r636;
	mov.u64 	%rd285, %rd255;
	@%p169 bra 	$L__BB5_208;
	setp.lt.s64 	%p170, %rd255, %rd96;
	selp.b32 	%r677, %r636, %r125, %p170;
	min.s64 	%rd285, %rd255, %rd96;
	bra.uni 	$L__BB5_208;
$L__BB5_121:
	mov.u32 	%r127, %tid.x;
	cvt.s64.s32 	%rd183, %r2;
	add.s64 	%rd98, %rd3, %rd183;
	cvt.u64.u32 	%rd99, %r127;
	add.s64 	%rd184, %rd99, %rd183;
	shl.b64 	%rd185, %rd184, 2;
	add.s64 	%rd186, %rd2, %rd185;
	ld.global.u32 	%r238, [%rd186];
	add.s32 	%r239, %r127, 256;
	cvt.u64.u32 	%rd187, %r239;
	ld.global.u32 	%r240, [%rd186+1024];
	add.s32 	%r241, %r127, 512;
	cvt.u64.u32 	%rd188, %r241;
	ld.global.u32 	%r242, [%rd186+2048];
	add.s32 	%r243, %r127, 768;
	cvt.u64.u32 	%rd189, %r243;
	ld.global.u32 	%r244, [%rd186+3072];
	or.b32  	%r245, %r127, 1024;
	cvt.u64.u32 	%rd100, %r245;
	add.s64 	%rd273, %rd98, %rd100;
	ld.global.u32 	%r665, [%rd186+4096];
	setp.lt.s32 	%p2, %r238, %r240;
	max.s32 	%r246, %r238, %r240;
	selp.b64 	%rd190, %rd187, %rd99, %p2;
	setp.lt.s32 	%p3, %r246, %r242;
	max.s32 	%r247, %r246, %r242;
	selp.b64 	%rd191, %rd188, %rd190, %p3;
	setp.lt.s32 	%p4, %r247, %r244;
	max.s32 	%r129, %r247, %r244;
	selp.b64 	%rd102, %rd189, %rd191, %p4;
	setp.lt.s32 	%p5, %r129, %r665;
	@%p5 bra 	$L__BB5_123;
	setp.lt.s32 	%p6, %r665, %r129;
	setp.lt.u64 	%p7, %rd102, %rd100;
	or.pred  	%p8, %p6, %p7;
	selp.b32 	%r665, %r129, %r665, %p8;
	add.s64 	%rd192, %rd98, %rd102;
	selp.b64 	%rd273, %rd192, %rd273, %p8;
$L__BB5_123:
	setp.le.s32 	%p9, %r235, %r3;
	@%p9 bra 	$L__BB5_164;
	setp.ne.s32 	%p10, %r127, 0;
	@%p10 bra 	$L__BB5_126;
	atom.global.add.u32 	%r248, [%rd1+4], 1280;
	add.s32 	%r249, %r248, %r3;
	st.shared.u32 	[_ZN6thrust24THRUST_300001_SM_1000_NS8cuda_cub4core6detail5shmemE+152], %r249;
$L__BB5_126:
	bar.sync 	0;
	ld.shared.u32 	%r646, [_ZN6thrust24THRUST_300001_SM_1000_NS8cuda_cub4core6detail5shmemE+152];
	add.s32 	%r250, %r646, 1280;
	setp.gt.s32 	%p11, %r250, %r235;
	@%p11 bra 	$L__BB5_141;
	mov.u32 	%r639, %r665;
	mov.u64 	%rd257, %rd273;
$L__BB5_128:
	cvt.s64.s32 	%rd193, %r646;
	add.s64 	%rd194, %rd99, %rd193;
	shl.b64 	%rd195, %rd194, 2;
	add.s64 	%rd196, %rd2, %rd195;
	add.s64 	%rd258, %rd194, %rd3;
	ld.global.u32 	%r640, [%rd196];
	add.s64 	%rd259, %rd258, 256;
	ld.global.u32 	%r641, [%rd196+1024];
	add.s64 	%rd260, %rd258, 512;
	ld.global.u32 	%r642, [%rd196+2048];
	add.s64 	%rd261, %rd258, 768;
	ld.global.u32 	%r643, [%rd196+3072];
	add.s64 	%rd273, %rd258, 1024;
	ld.global.u32 	%r665, [%rd196+4096];
	setp.lt.s32 	%p12, %r639, %r640;
	@%p12 bra 	$L__BB5_130;
	setp.lt.s32 	%p13, %r640, %r639;
	setp.lt.s64 	%p14, %rd257, %rd258;
	or.pred  	%p15, %p13, %p14;
	selp.b32 	%r640, %r639, %r640, %p15;
	selp.b64 	%rd258, %rd257, %rd258, %p15;
$L__BB5_130:
	setp.lt.s32 	%p16, %r640, %r641;
	@%p16 bra 	$L__BB5_132;
	setp.lt.s32 	%p17, %r641, %r640;
	setp.lt.s64 	%p18, %rd258, %rd259;
	or.pred  	%p19, %p17, %p18;
	selp.b32 	%r641, %r640, %r641, %p19;
	selp.b64 	%rd259, %rd258, %rd259, %p19;
$L__BB5_132:
	setp.lt.s32 	%p20, %r641, %r642;
	@%p20 bra 	$L__BB5_134;
	setp.lt.s32 	%p21, %r642, %r641;
	setp.lt.s64 	%p22, %rd259, %rd260;
	or.pred  	%p23, %p21, %p22;
	selp.b32 	%r642, %r641, %r642, %p23;
	selp.b64 	%rd260, %rd259, %rd260, %p23;
$L__BB5_134:
	setp.lt.s32 	%p24, %r642, %r643;
	@%p24 bra 	$L__BB5_136;
	setp.lt.s32 	%p25, %r643, %r642;
	setp.lt.s64 	%p26, %rd260, %rd261;
	or.pred  	%p27, %p25, %p26;
	selp.b32 	%r643, %r642, %r643, %p27;
	selp.b64 	%rd261, %rd260, %rd261, %p27;
$L__BB5_136:
	setp.lt.s32 	%p28, %r643, %r665;
	@%p28 bra 	$L__BB5_138;
	setp.lt.s32 	%p29, %r665, %r643;
	setp.lt.s64 	%p30, %rd261, %rd273;
	or.pred  	%p31, %p29, %p30;
	selp.b32 	%r665, %r643, %r665, %p31;
	selp.b64 	%rd273, %rd261, %rd273, %p31;
$L__BB5_138:
	setp.ne.s32 	%p32, %r127, 0;
	bar.sync 	0;
	@%p32 bra 	$L__BB5_140;
	atom.global.add.u32 	%r251, [%rd1+4], 1280;
	add.s32 	%r252, %r251, %r3;
	st.shared.u32 	[_ZN6thrust24THRUST_300001_SM_1000_NS8cuda_cub4core6detail5shmemE+152], %r252;
$L__BB5_140:
	bar.sync 	0;
	ld.shared.u32 	%r646, [_ZN6thrust24THRUST_300001_SM_1000_NS8cuda_cub4core6detail5shmemE+152];
	add.s32 	%r253, %r646, 1280;
	setp.le.s32 	%p33, %r253, %r235;
	mov.u32 	%r639, %r665;
	mov.u64 	%rd257, %rd273;
	@%p33 bra 	$L__BB5_128;
$L__BB5_141:
	setp.le.s32 	%p34, %r235, %r646;
	@%p34 bra 	$L__BB5_164;
	sub.s32 	%r153, %r235, %r646;
	setp.ge.s32 	%p35, %r127, %r153;
	@%p35 bra 	$L__BB5_164;
	not.b32 	%r255, %r127;
	add.s32 	%r256, %r235, %r255;
	sub.s32 	%r154, %r256, %r646;
	and.b32  	%r257, %r154, 768;
	setp.eq.s32 	%p36, %r257, 768;
	mov.u32 	%r652, %r127;
	@%p36 bra 	$L__BB5_149;
	add.s32 	%r648, %r127, %r646;
	shr.u32 	%r258, %r154, 8;
	add.s32 	%r259, %r258, 1;
	and.b32  	%r260, %r259, 3;
	neg.s32 	%r647, %r260;
	mov.u32 	%r652, %r127;
$L__BB5_145:
	.pragma "nounroll";
	mov.u64 	%rd122, %rd273;
	mov.u32 	%r160, %r665;
	cvt.s64.s32 	%rd198, %r648;
	add.s64 	%rd123, %rd3, %rd198;
	mul.wide.s32 	%rd199, %r648, 4;
	add.s64 	%rd200, %rd2, %rd199;
	ld.global.u32 	%r161, [%rd200];
	setp.lt.s32 	%p37, %r160, %r161;
	mov.u32 	%r665, %r161;
	mov.u64 	%rd273, %rd123;
	@%p37 bra 	$L__BB5_148;
	setp.lt.s32 	%p38, %r161, %r160;
	mov.u32 	%r665, %r160;
	mov.u64 	%rd273, %rd122;
	@%p38 bra 	$L__BB5_148;
	setp.lt.s64 	%p39, %rd122, %rd123;
	selp.b32 	%r665, %r160, %r161, %p39;
	min.s64 	%rd273, %rd122, %rd123;
$L__BB5_148:
	add.s32 	%r652, %r652, 256;
	add.s32 	%r648, %r648, 256;
	add.s32 	%r647, %r647, 1;
	setp.ne.s32 	%p40, %r647, 0;
	@%p40 bra 	$L__BB5_145;
$L__BB5_149:
	setp.lt.u32 	%p41, %r154, 768;
	@%p41 bra 	$L__BB5_164;
	add.s32 	%r655, %r652, %r646;
	add.s32 	%r658, %r655, 256;
	add.s32 	%r657, %r655, 512;
	add.s32 	%r656, %r655, 768;
	add.s64 	%rd128, %rd2, 2048;
$L__BB5_151:
	cvt.s64.s32 	%rd201, %r658;
	add.s64 	%rd130, %rd3, %rd201;
	cvt.s64.s32 	%rd202, %r657;
	add.s64 	%rd131, %rd3, %rd202;
	cvt.s64.s32 	%rd203, %r656;
	add.s64 	%rd132, %rd3, %rd203;
	cvt.s64.s32 	%rd204, %r655;
	mul.wide.s32 	%rd205, %r655, 4;
	add.s64 	%rd133, %rd128, %rd205;
	add.s64 	%rd134, %rd3, %rd204;
	ld.global.u32 	%r180, [%rd133+-2048];
	setp.lt.s32 	%p42, %r665, %r180;
	mov.u32 	%r661, %r180;
	mov.u64 	%rd269, %rd134;
	@%p42 bra 	$L__BB5_154;
	setp.lt.s32 	%p43, %r180, %r665;
	mov.u32 	%r661, %r665;
	mov.u64 	%rd269, %rd273;
	@%p43 bra 	$L__BB5_154;
	setp.lt.s64 	%p44, %rd273, %rd134;
	selp.b32 	%r661, %r665, %r180, %p44;
	min.s64 	%rd269, %rd273, %rd134;
$L__BB5_154:
	ld.global.u32 	%r183, [%rd133+-1024];
	setp.lt.s32 	%p45, %r661, %r183;
	mov.u32 	%r662, %r183;
	mov.u64 	%rd270, %rd130;
	@%p45 bra 	$L__BB5_157;
	setp.lt.s32 	%p46, %r183, %r661;
	mov.u32 	%r662, %r661;
	mov.u64 	%rd270, %rd269;
	@%p46 bra 	$L__BB5_157;
	setp.lt.s64 	%p47, %rd269, %rd130;
	selp.b32 	%r662, %r661, %r183, %p47;
	min.s64 	%rd270, %rd269, %rd130;
$L__BB5_157:
	ld.global.u32 	%r186, [%rd133];
	setp.lt.s32 	%p48, %r662, %r186;
	mov.u32 	%r663, %r186;
	mov.u64 	%rd271, %rd131;
	@%p48 bra 	$L__BB5_160;
	setp.lt.s32 	%p49, %r186, %r662;
	mov.u32 	%r663, %r662;
	mov.u64 	%rd271, %rd270;
	@%p49 bra 	$L__BB5_160;
	setp.lt.s64 	%p50, %rd270, %rd131;
	selp.b32 	%r663, %r662, %r186, %p50;
	min.s64 	%rd271, %rd270, %rd131;
$L__BB5_160:
	ld.global.u32 	%r189, [%rd133+1024];
	setp.lt.s32 	%p51, %r663, %r189;
	mov.u32 	%r665, %r189;
	mov.u64 	%rd273, %rd132;
	@%p51 bra 	$L__BB5_163;
	setp.lt.s32 	%p52, %r189, %r663;
	mov.u32 	%r665, %r663;
	mov.u64 	%rd273, %rd271;
	@%p52 bra 	$L__BB5_163;
	setp.lt.s64 	%p53, %rd271, %rd132;
	selp.b32 	%r665, %r663, %r189, %p53;
	min.s64 	%rd273, %rd271, %rd132;
$L__BB5_163:
	add.s32 	%r652, %r652, 1024;
	add.s32 	%r658, %r658, 1024;
	add.s32 	%r657, %r657, 1024;
	add.s32 	%r656, %r656, 1024;
	add.s32 	%r655, %r655, 1024;
	setp.lt.s32 	%p54, %r652, %r153;
	@%p54 bra 	$L__BB5_151;
$L__BB5_164:
	// begin inline asm
	mov.u32 %r261, %laneid;
	// end inline asm
	mov.b32 	%r279, 1;
	mov.b32 	%r280, 31;
	mov.b32 	%r281, -1;
	// begin inline asm
	shfl.sync.down.b32 %r262, %r665, %r279, %r280, %r281;
	// end inline asm
	// begin inline asm
	shfl.sync.down.b32 %r267, %r268, %r279, %r280, %r281;
	// end inline asm
	mov.b64 	{%r273, %r278}, %rd273;
	// begin inline asm
	shfl.sync.down.b32 %r272, %r273, %r279, %r280, %r281;
	// end inline asm
	// begin inline asm
	shfl.sync.down.b32 %r277, %r278, %r279, %r280, %r281;
	// end inline asm
	mov.b64 	%rd144, {%r272, %r277};
	setp.gt.s32 	%p55, %r261, 30;
	mov.u32 	%r666, %r665;
	mov.u64 	%rd274, %rd273;
	@%p55 bra 	$L__BB5_168;
	setp.lt.s32 	%p56, %r665, %r262;
	mov.u32 	%r666, %r262;
	mov.u64 	%rd274, %rd144;
	@%p56 bra 	$L__BB5_168;
	setp.lt.s32 	%p57, %r262, %r665;
	mov.u32 	%r666, %r665;
	mov.u64 	%rd274, %rd273;
	@%p57 bra 	$L__BB5_168;
	setp.lt.s64 	%p58, %rd273, %rd144;
	selp.b32 	%r666, %r665, %r262, %p58;
	min.s64 	%rd274, %rd273, %rd144;
$L__BB5_168:
	mov.b32 	%r299, 2;
	mov.b32 	%r300, 31;
	mov.b32 	%r301, -1;
	// begin inline asm
	shfl.sync.down.b32 %r282, %r666, %r299, %r300, %r301;
	// end inline asm
	// begin inline asm
	shfl.sync.down.b32 %r287, %r288, %r299, %r300, %r301;
	// end inline asm
	mov.b64 	{%r293, %r298}, %rd274;
	// begin inline asm
	shfl.sync.down.b32 %r292, %r293, %r299, %r300, %r301;
	// end inline asm
	// begin inline asm
	shfl.sync.down.b32 %r297, %r298, %r299, %r300, %r301;
	// end inline asm
	mov.b64 	%rd147, {%r292, %r297};
	setp.gt.s32 	%p59, %r261, 29;
	mov.u32 	%r667, %r666;
	mov.u64 	%rd275, %rd274;
	@%p59 bra 	$L__BB5_172;
	setp.lt.s32 	%p60, %r666, %r282;
	mov.u32 	%r667, %r282;
	mov.u64 	%rd275, %rd147;
	@%p60 bra 	$L__BB5_172;
	setp.lt.s32 	%p61, %r282, %r666;
	mov.u32 	%r667, %r666;
	mov.u64 	%rd275, %rd274;
	@%p61 bra 	$L__BB5_172;
	setp.lt.s64 	%p62, %rd274, %rd147;
	selp.b32 	%r667, %r666, %r282, %p62;
	min.s64 	%rd275, %rd274, %rd147;
$L__BB5_172:
	mov.b32 	%r319, 4;
	mov.b32 	%r320, 31;
	mov.b32 	%r321, -1;
	// begin inline asm
	shfl.sync.down.b32 %r302, %r667, %r319, %r320, %r321;
	// end inline asm
	// begin inline asm
	shfl.sync.down.b32 %r307, %r308, %r319, %r320, %r321;
	// end inline asm
	mov.b64 	{%r313, %r318}, %rd275;
	// begin inline asm
	shfl.sync.down.b32 %r312, %r313, %r319, %r320, %r321;
	// end inline asm
	// begin inline asm
	shfl.sync.down.b32 %r317, %r318, %r319, %r320, %r321;
	// end inline asm
	mov.b64 	%rd150, {%r312, %r317};
	setp.gt.s32 	%p63, %r261, 27;
	mov.u32 	%r668, %r667;
	mov.u64 	%rd276, %rd275;
	@%p63 bra 	$L__BB5_176;
	setp.lt.s32 	%p64, %r667, %r302;
	mov.u32 	%r668, %r302;
	mov.u64 	%rd276, %rd150;
	@%p64 bra 	$L__BB5_176;
	setp.lt.s32 	%p65, %r302, %r667;
	mov.u32 	%r668, %r667;
	mov.u64 	%rd276, %rd275;
	@%p65 bra 	$L__BB5_176;
	setp.lt.s64 	%p66, %rd275, %rd150;
	selp.b32 	%r668, %r667, %r302, %p66;
	min.s64 	%rd276, %rd275, %rd150;
$L__BB5_176:
	mov.b32 	%r339, 8;
	mov.b32 	%r340, 31;
	mov.b32 	%r341, -1;
	// begin inline asm
	shfl.sync.down.b32 %r322, %r668, %r339, %r340, %r341;
	// end inline asm
	// begin inline asm
	shfl.sync.down.b32 %r327, %r328, %r339, %r340, %r341;
	// end inline asm
	mov.b64 	{%r333, %r338}, %rd276;
	// begin inline asm
	shfl.sync.down.b32 %r332, %r333, %r339, %r340, %r341;
	// end inline asm
	// begin inline asm
	shfl.sync.down.b32 %r337, %r338, %r339, %r340, %r341;
	// end inline asm
	mov.b64 	%rd153, {%r332, %r337};
	setp.gt.s32 	%p67, %r261, 23;
	mov.u32 	%r669, %r668;
	mov.u64 	%rd277, %rd276;
	@%p67 bra 	$L__BB5_180;
	setp.lt.s32 	%p68, %r668, %r322;
	mov.u32 	%r669, %r322;
	mov.u64 	%rd277, %rd153;
	@%p68 bra 	$L__BB5_180;
	setp.lt.s32 	%p69, %r322, %r668;
	mov.u32 	%r669, %r668;
	mov.u64 	%rd277, %rd276;
	@%p69 bra 	$L__BB5_180;
	setp.lt.s64 	%p70, %rd276, %rd153;
	selp.b32 	%r669, %r668, %r322, %p70;
	min.s64 	%rd277, %rd276, %rd153;
$L__BB5_180:
	mov.b32 	%r359, 16;
	mov.b32 	%r360, 31;
	mov.b32 	%r361, -1;
	// begin inline asm
	shfl.sync.down.b32 %r342, %r669, %r359, %r360, %r361;
	// end inline asm
	// begin inline asm
	shfl.sync.down.b32 %r347, %r348, %r359, %r360, %r361;
	// end inline asm
	mov.b64 	{%r353, %r358}, %rd277;
	// begin inline asm
	shfl.sync.down.b32 %r352, %r353, %r359, %r360, %r361;
	// end inline asm
	// begin inline asm
	shfl.sync.down.b32 %r357, %r358, %r359, %r360, %r361;
	// end inline asm
	mov.b64 	%rd156, {%r352, %r357};
	setp.gt.s32 	%p71, %r261, 15;
	mov.u32 	%r677, %r669;
	mov.u64 	%rd285, %rd277;
	@%p71 bra 	$L__BB5_184;
	setp.lt.s32 	%p72, %r669, %r342;
	mov.u32 	%r677, %r342;
	mov.u64 	%rd285, %rd156;
	@%p72 bra 	$L__BB5_184;
	setp.lt.s32 	%p73, %r342, %r669;
	mov.u32 	%r677, %r669;
	mov.u64 	%rd285, %rd277;
	@%p73 bra 	$L__BB5_184;
	setp.lt.s64 	%p74, %rd277, %rd156;
	selp.b32 	%r677, %r669, %r342, %p74;
	min.s64 	%rd285, %rd277, %rd156;
$L__BB5_184:
	setp.ne.s32 	%p75, %r261, 0;
	@%p75 bra 	$L__BB5_186;
	shr.u32 	%r362, %r127, 1;
	and.b32  	%r363, %r362, 496;
	mov.u32 	%r364, _ZN6thrust24THRUST_300001_SM_1000_NS8cuda_cub4core6detail5shmemE;
	add.s32 	%r365, %r364, %r363;
	st.shared.u32 	[%r365+8], %r677;
	st.shared.u64 	[%r365+16], %rd285;
$L__BB5_186:
	bar.sync 	0;
	setp.ne.s32 	%p76, %r127, 0;
	@%p76 bra 	$L__BB5_208;
	ld.shared.u32 	%r214, [_ZN6thrust24THRUST_300001_SM_1000_NS8cuda_cub4core6detail5shmemE+24];
	ld.shared.u64 	%rd159, [_ZN6thrust24THRUST_300001_SM_1000_NS8cuda_cub4core6detail5shmemE+32];
	setp.lt.s32 	%p77, %r677, %r214;
	mov.u32 	%r671, %r214;
	mov.u64 	%rd279, %rd159;
	@%p77 bra 	$L__BB5_190;
	setp.lt.s32 	%p78, %r214, %r677;
	mov.u32 	%r671, %r677;
	mov.u64 	%rd279, %rd285;
	@%p78 bra 	$L__BB5_190;
	setp.lt.s64 	%p79, %rd285, %rd159;
	selp.b32 	%r671, %r677, %r214, %p79;
	min.s64 	%rd279, %rd285, %rd159;
$L__BB5_190:
	ld.shared.u32 	%r217, [_ZN6thrust24THRUST_300001_SM_1000_NS8cuda_cub4core6detail5shmemE+40];
	ld.shared.u64 	%rd162, [_ZN6thrust24THRUST_300001_SM_1000_NS8cuda_cub4core6detail5shmemE+48];
	setp.lt.s32 	%p80, %r671, %r217;
	mov.u32 	%r672, %r217;
	mov.u64 	%rd280, %rd162;
	@%p80 bra 	$L__BB5_193;
	setp.lt.s32 	%p81, %r217, %r671;
	mov.u32 	%r672, %r671;
	mov.u64 	%rd280, %rd279;
	@%p81 bra 	$L__BB5_193;
	setp.lt.s64 	%p82, %rd279, %rd162;
	selp.b32 	%r672, %r671, %r217, %p82;
	min.s64 	%rd280, %rd279, %rd162;
$L__BB5_193:
	ld.shared.u32 	%r220, [_ZN6thrust24THRUST_300001_SM_1000_NS8cuda_cub4core6detail5shmemE+56];
	ld.shared.u64 	%rd165, [_ZN6thrust24THRUST_300001_SM_1000_NS8cuda_cub4core6detail5shmemE+64];
	setp.lt.s32 	%p83, %r672, %r220;
	mov.u32 	%r673, %r220;
	mov.u64 	%rd281, %rd165;
	@%p83 bra 	$L__BB5_196;
	setp.lt.s32 	%p84, %r220, %r672;
	mov.u32 	%r673, %r672;
	mov.u64 	%rd281, %rd280;
	@%p84 bra 	$L__BB5_196;
	setp.lt.s64 	%p85, %rd280, %rd165;
	selp.b32 	%r673, %r672, %r220, %p85;
	min.s64 	%rd281, %rd280, %rd165;
$L__BB5_196:
	ld.shared.u32 	%r223, [_ZN6thrust24THRUST_300001_SM_1000_NS8cuda_cub4core6detail5shmemE+72];
	ld.shared.u64 	%rd168, [_ZN6thrust24THRUST_300001_SM_1000_NS8cuda_cub4core6detail5shmemE+80];
	setp.lt.s32 	%p86, %r673, %r223;
	mov.u32 	%r674, %r223;
	mov.u64 	%rd282, %rd168;
	@%p86 bra 	$L__BB5_199;
	setp.lt.s32 	%p87, %r223, %r673;
	mov.u32 	%r674, %r673;
	mov.u64 	%rd282, %rd281;
	@%p87 bra 	$L__BB5_199;
	setp.lt.s64 	%p88, %rd281, %rd168;
	selp.b32 	%r674, %r673, %r223, %p88;
	min.s64 	%rd282, %rd281, %rd168;
$L__BB5_199:
	ld.shared.u32 	%r226, [_ZN6thrust24THRUST_300001_SM_1000_NS8cuda_cub4core6detail5shmemE+88];
	ld.shared.u64 	%rd171, [_ZN6thrust24THRUST_300001_SM_1000_NS8cuda_cub4core6detail5shmemE+96];
	setp.lt.s32 	%p89, %r674, %r226;
	mov.u32 	%r675, %r226;
	mov.u64 	%rd283, %rd171;
	@%p89 bra 	$L__BB5_202;
	setp.lt.s32 	%p90, %r226, %r674;
	mov.u32 	%r675, %r674;
	mov.u64 	%rd283, %rd282;
	@%p90 bra 	$L__BB5_202;
	setp.lt.s64 	%p91, %rd282, %rd171;
	selp.b32 	%r675, %r674, %r226, %p91;
	min.s64 	%rd283, %rd282, %rd171;
$L__BB5_202:
	ld.shared.u32 	%r229, [_ZN6thrust24THRUST_300001_SM_1000_NS8cuda_cub4core6detail5shmemE+104];
	ld.shared.u64 	%rd174, [_ZN6thrust24THRUST_300001_SM_1000_NS8cuda_cub4core6detail5shmemE+112];
	setp.lt.s32 	%p92, %r675, %r229;
	mov.u32 	%r676, %r229;
	mov.u64 	%rd284, %rd174;
	@%p92 bra 	$L__BB5_205;
	setp.lt.s32 	%p93, %r229, %r675;
	mov.u32 	%r676, %r675;
	mov.u64 	%rd284, %rd283;
	@%p93 bra 	$L__BB5_205;
	setp.lt.s64 	%p94, %rd283, %rd174;
	selp.b32 	%r676, %r675, %r229, %p94;
	min.s64 	%rd284, %rd283, %rd174;
$L__BB5_205:
	ld.shared.u32 	%r232, [_ZN6thrust24THRUST_300001_SM_1000_NS8cuda_cub4core6detail5shmemE+120];
	ld.shared.u64 	%rd177, [_ZN6thrust24THRUST_300001_SM_1000_NS8cuda_cub4core6detail5shmemE+128];
	setp.lt.s32 	%p95, %r676, %r232;
	mov.u32 	%r677, %r232;
	mov.u64 	%rd285, %rd177;
	@%p95 bra 	$L__BB5_208;
	setp.lt.s32 	%p96, %r232, %r676;
	mov.u32 	%r677, %r676;
	mov.u64 	%rd285, %rd284;
	@%p96 bra 	$L__BB5_208;
	setp.lt.s64 	%p97, %rd284, %rd177;
	selp.b32 	%r677, %r676, %r232, %p97;
	min.s64 	%rd285, %rd284, %rd177;
$L__BB5_208:
	mov.u32 	%r593, %tid.x;
	setp.ne.s32 	%p214, %r593, 0;
	@%p214 bra 	$L__BB5_210;
	ld.param.u64 	%rd222, [_ZN6thrust24THRUST_300001_SM_1000_NS8cuda_cub4core6detail13_kernel_agentINS1_8__reduce11ReduceAgentINS0_12zip_iteratorIN4cuda3std3__45tupleIJNS0_10device_ptrIiEENS0_17counting_iteratorIlNS0_11use_defaultESF_SF_EEEEEEEPNSB_IJilEEESJ_iNS1_9__extrema9arg_max_fIilNSA_4lessIiEEEEEEJSI_SK_iN3cub18CUB_300001_SM_100013GridEvenShareIiEENSS_9GridQueueIjEESP_EEEvDpT0__param_1];
	cvta.to.global.u64 	%rd219, %rd222;
	mul.wide.u32 	%rd220, %r1, 16;
	add.s64 	%rd221, %rd219, %rd220;
	st.global.u32 	[%rd221], %r677;
	st.global.u64 	[%rd221+8], %rd285;
$L__BB5_210:
	ret;

}
	// .globl	_ZN6thrust24THRUST_300001_SM_1000_NS8cuda_cub4core6detail13_kernel_agentINS1_8__reduce10DrainAgentIiEEJN3cub18CUB_300001_SM_10009GridQueueIjEEiEEEvDpT0_
.visible .entry _ZN6thrust24THRUST_300001_SM_1000_NS8cuda_cub4core6detail13_kernel_agentINS1_8__reduce10DrainAgentIiEEJN3cub18CUB_300001_SM_10009GridQueueIjEEiEEEvDpT0_(
	.param .align 8 .b8 _ZN6thrust24THRUST_300001_SM_1000_NS8cuda_cub4core6detail13_kernel_agentINS1_8__reduce10DrainAgentIiEEJN3cub18CUB_300001_SM_10009GridQueueIjEEiEEEvDpT0__param_0[8],
	.param .u32 _ZN6thrust24THRUST_300001_SM_1000_NS8cuda_cub4core6detail13_kernel_agentINS1_8__reduce10DrainAgentIiEEJN3cub18CUB_300001_SM_10009GridQueueIjEEiEEEvDpT0__param_1
)
.maxntid 1
{
	.reg .b32 	%r<3>;
	.reg .b64 	%rd<3>;

	ld.param.u64 	%rd1, [_ZN6thrust24THRUST_300001_SM_1000_NS8cuda_cub4core6detail13_kernel_agentINS1_8__reduce10DrainAgentIiEEJN3cub18CUB_300001_SM_10009GridQueueIjEEiEEEvDpT0__param_0];
	ld.param.u32 	%r1, [_ZN6thrust24THRUST_300001_SM_1000_NS8cuda_cub4core6detail13_kernel_agentINS1_8__reduce10DrainAgentIiEEJN3cub18CUB_300001_SM_10009GridQueueIjEEiEEEvDpT0__param_1];
	cvta.to.global.u64 	%rd2, %rd1;
	st.global.u32 	[%rd2], %r1;
	mov.b32 	%r2, 0;
	st.global.u32 	[%rd2+4], %r2;
	ret;

}
	// .globl	_ZN6thrust24THRUST_300001_SM_1000_NS8cuda_cub4core6detail13_kernel_agentINS1_8__reduce11ReduceAgentIPN4cuda3std3__45tupleIJilEEESC_SB_iNS1_9__extrema9arg_max_fIilNS9_4lessIiEEEEEEJSC_SC_iSH_EEEvDpT0_
.visible .entry _ZN6thrust24THRUST_300001_SM_1000_NS8cuda_cub4core6detail13_kernel_agentINS1_8__reduce11ReduceAgentIPN4cuda3std3__45tupleIJilEEESC_SB_iNS1_9__extrema9arg_max_fIilNS9_4lessIiEEEEEEJSC_SC_iSH_EEEvDpT0_(
	.param .u64 .ptr .align 1 _ZN6thrust24THRUST_300001_SM_1000_NS8cuda_cub4core6detail13_kernel_agentINS1_8__reduce11ReduceAgentIPN4cuda3std3__45tupleIJilEEESC_SB_iNS1_9__extrema9arg_max_fIilNS9_4lessIiEEEEEEJSC_SC_iSH_EEEvDpT0__param_0,
	.param .u64 .ptr .align 1 _ZN6thrust24THRUST_300001_SM_1000_NS8cuda_cub4core6detail13_kernel_agentINS1_8__reduce11ReduceAgentIPN4cuda3std3__45tupleIJilEEESC_SB_iNS1_9__extrema9arg_max_fIilNS9_4lessIiEEEEEEJSC_SC_iSH_EEEvDpT0__param_1,
	.param .u32 _ZN6thrust24THRUST_300001_SM_1000_NS8cuda_cub4core6detail13_kernel_agentINS1_8__reduce11ReduceAgentIPN4cuda3std3__45tupleIJilEEESC_SB_iNS1_9__extrema9arg_max_fIilNS9_4lessIiEEEEEEJSC_SC_iSH_EEEvDpT0__param_2,
	.param .align 1 .b8 _ZN6thrust24THRUST_300001_SM_1000_NS8cuda_cub4core6detail13_kernel_agentINS1_8__reduce11ReduceAgentIPN4cuda3std3__45tupleIJilEEESC_SB_iNS1_9__extrema9arg_max_fIilNS9_4lessIiEEEEEEJSC_SC_iSH_EEEvDpT0__param_3[1]
)
.maxntid 256
{
	.reg .pred 	%p<222>;
	.reg .b32 	%r<637>;
	.reg .b64 	%rd<356>;

	ld.param.u64 	%rd186, [_ZN6thrust24THRUST_300001_SM_1000_NS8cuda_cub4core6detail13_kernel_agentINS1_8__reduce11ReduceAgentIPN4cuda3std3__45tupleIJilEEESC_SB_iNS1_9__extrema9arg_max_fIilNS9_4lessIiEEEEEEJSC_SC_iSH_EEEvDpT0__param_0];
	ld.param.u64 	%rd187, [_ZN6thrust24THRUST_300001_SM_1000_NS8cuda_cub4core6detail13_kernel_agentINS1_8__reduce11ReduceAgentIPN4cuda3std3__45tupleIJilEEESC_SB_iNS1_9__extrema9arg_max_fIilNS9_4lessIiEEEEEEJSC_SC_iSH_EEEvDpT0__param_1];
	ld.param.u32 	%r215, [_ZN6thrust24THRUST_300001_SM_1000_NS8cuda_cub4core6detail13_kernel_agentINS1_8__reduce11ReduceAgentIPN4cuda3std3__45tupleIJilEEESC_SB_iNS1_9__extrema9arg_max_fIilNS9_4lessIiEEEEEEJSC_SC_iSH_EEEvDpT0__param_2];
	setp.eq.s32 	%p1, %r215, 0;
	@%p1 bra 	$L__BB7_211;
	setp.gt.s32 	%p2, %r215, 1279;
	@%p2 bra 	$L__BB7_121;
	mov.u32 	%r1, %tid.x;
	setp.ge.s32 	%p105, %r1, %r215;
	mov.b32 	%r572, 0;
	mov.b64 	%rd298, 0;
	mov.u32 	%r564, %r1;
	@%p105 bra 	$L__BB7_4;
	mul.wide.u32 	%rd263, %r1, 16;
	add.s64 	%rd260, %rd186, %rd263;
	// begin inline asm
	ld.global.nc.u64 %rd259, [%rd260];
	// end inline asm
	add.s64 	%rd262, %rd260, 8;
	// begin inline asm
	ld.global.nc.u64 %rd298, [%rd262];
	// end inline asm
	cvt.u32.u64 	%r572, %rd259;
	add.s32 	%r564, %r1, 256;
$L__BB7_4:
	setp.ge.s32 	%p106, %r564, %r215;
	@%p106 bra 	$L__BB7_25;
	not.b32 	%r334, %r564;
	add.s32 	%r6, %r215, %r334;
	and.b32  	%r335, %r6, 768;
	setp.eq.s32 	%p107, %r335, 768;
	@%p107 bra 	$L__BB7_11;
	mul.wide.u32 	%rd265, %r564, 16;
	add.s64 	%rd289, %rd186, %rd265;
	shr.u32 	%r336, %r6, 8;
	add.s32 	%r337, %r336, 1;
	and.b32  	%r338, %r337, 3;
	neg.s32 	%r560, %r338;
$L__BB7_7:
	.pragma "nounroll";
	mov.u64 	%rd5, %rd298;
	mov.u32 	%r10, %r572;
	// begin inline asm
	ld.global.nc.u64 %rd266, [%rd289];
	// end inline asm
	add.s64 	%rd269, %rd289, 8;
	// begin inline asm
	ld.global.nc.u64 %rd268, [%rd269];
	// end inline asm
	cvt.u32.u64 	%r11, %rd266;
	setp.lt.s32 	%p108, %r10, %r11;
	mov.u64 	%rd298, %rd268;
	mov.u32 	%r572, %r11;
	@%p108 bra 	$L__BB7_10;
	setp.lt.s32 	%p109, %r11, %r10;
	mov.u64 	%rd298, %rd5;
	mov.u32 	%r572, %r10;
	@%p109 bra 	$L__BB7_10;
	setp.lt.s64 	%p110, %rd5, %rd268;
	min.s64 	%rd298, %rd5, %rd268;
	selp.b32 	%r572, %r10, %r11, %p110;
$L__BB7_10:
	add.s32 	%r564, %r564, 256;
	add.s64 	%rd289, %rd289, 4096;
	add.s32 	%r560, %r560, 1;
	setp.ne.s32 	%p111, %r560, 0;
	@%p111 bra 	$L__BB7_7;
$L__BB7_11:
	setp.lt.u32 	%p112, %r6, 768;
	@%p112 bra 	$L__BB7_25;
$L__BB7_12:
	mul.wide.s32 	%rd274, %r564, 16;
	add.s64 	%rd271, %rd186, %rd274;
	// begin inline asm
	ld.global.nc.u64 %rd270, [%rd271];
	// end inline asm
	add.s64 	%rd273, %rd271, 8;
	// begin inline asm
	ld.global.nc.u64 %rd272, [%rd273];
	// end inline asm
	cvt.u32.u64 	%r21, %rd270;
	setp.lt.s32 	%p113, %r572, %r21;
	mov.u64 	%rd295, %rd272;
	mov.u32 	%r569, %r21;
	@%p113 bra 	$L__BB7_15;
	setp.lt.s32 	%p114, %r21, %r572;
	mov.u64 	%rd295, %rd298;
	mov.u32 	%r569, %r572;
	@%p114 bra 	$L__BB7_15;
	setp.lt.s64 	%p115, %rd298, %rd272;
	min.s64 	%rd295, %rd298, %rd272;
	selp.b32 	%r569, %r572, %r21, %p115;
$L__BB7_15:
	add.s64 	%rd276, %rd271, 4096;
	// begin inline asm
	ld.global.nc.u64 %rd275, [%rd276];
	// end inline asm
	add.s64 	%rd278, %rd271, 4104;
	// begin inline asm
	ld.global.nc.u64 %rd277, [%rd278];
	// end inline asm
	cvt.u32.u64 	%r24, %rd275;
	setp.lt.s32 	%p116, %r569, %r24;
	mov.u64 	%rd296, %rd277;
	mov.u32 	%r570, %r24;
	@%p116 bra 	$L__BB7_18;
	setp.lt.s32 	%p117, %r24, %r569;
	mov.u64 	%rd296, %rd295;
	mov.u32 	%r570, %r569;
	@%p117 bra 	$L__BB7_18;
	setp.lt.s64 	%p118, %rd295, %rd277;
	min.s64 	%rd296, %rd295, %rd277;
	selp.b32 	%r570, %r569, %r24, %p118;
$L__BB7_18:
	add.s64 	%rd280, %rd271, 8192;
	// begin inline asm
	ld.global.nc.u64 %rd279, [%rd280];
	// end inline asm
	add.s64 	%rd282, %rd271, 8200;
	// begin inline asm
	ld.global.nc.u64 %rd281, [%rd282];
	// end inline asm
	cvt.u32.u64 	%r27, %rd279;
	setp.lt.s32 	%p119, %r570, %r27;
	mov.u64 	%rd297, %rd281;
	mov.u32 	%r571, %r27;
	@%p119 bra 	$L__BB7_21;
	setp.lt.s32 	%p120, %r27, %r570;
	mov.u64 	%rd297, %rd296;
	mov.u32 	%r571, %r570;
	@%p120 bra 	$L__BB7_21;
	setp.lt.s64 	%p121, %rd296, %rd281;
	min.s64 	%rd297, %rd296, %rd281;
	selp.b32 	%r571, %r570, %r27, %p121;
$L__BB7_21:
	add.s64 	%rd284, %rd271, 12288;
	// begin inline asm
	ld.global.nc.u64 %rd283, [%rd284];
	// end inline asm
	add.s64 	%rd286, %rd271, 12296;
	// begin inline asm
	ld.global.nc.u64 %rd285, [%rd286];
	// end inline asm
	cvt.u32.u64 	%r30, %rd283;
	setp.lt.s32 	%p122, %r571, %r30;
	mov.u64 	%rd298, %rd285;
	mov.u32 	%r572, %r30;
	@%p122 bra 	$L__BB7_24;
	setp.lt.s32 	%p123, %r30, %r571;
	mov.u64 	%rd298, %rd297;
	mov.u32 	%r572, %r571;
	@%p123 bra 	$L__BB7_24;
	setp.lt.s64 	%p124, %rd297, %rd285;
	min.s64 	%rd298, %rd297, %rd285;
	selp.b32 	%r572, %r571, %r30, %p124;
$L__BB7_24:
	add.s32 	%r564, %r564, 1024;
	setp.lt.s32 	%p125, %r564, %r215;
	@%p125 bra 	$L__BB7_12;
$L__BB7_25:
	setp.lt.s32 	%p126, %r215, 256;
	@%p126 bra 	$L__BB7_70;
	// begin inline asm
	mov.u32 %r452, %laneid;
	// end inline asm
	mov.b32 	%r470, 1;
	mov.b32 	%r471, 31;
	mov.b32 	%r472, -1;
	// begin inline asm
	shfl.sync.down.b32 %r453, %r572, %r470, %r471, %r472;
	// end inline asm
	// begin inline asm
	shfl.sync.down.b32 %r458, %r459, %r470, %r471, %r472;
	// end inline asm
	mov.b64 	{%r464, %r469}, %rd298;
	// begin inline asm
	shfl.sync.down.b32 %r463, %r464, %r470, %r471, %r472;
	// end inline asm
	// begin inline asm
	shfl.sync.down.b32 %r468, %r469, %r470, %r471, %r472;
	// end inline asm
	mov.b64 	%rd27, {%r463, %r468};
	setp.gt.s32 	%p178, %r452, 30;
	mov.u64 	%rd300, %rd298;
	mov.u32 	%r574, %r572;
	@%p178 bra 	$L__BB7_30;
	setp.lt.s32 	%p179, %r572, %r453;
	mov.u64 	%rd300, %rd27;
	mov.u32 	%r574, %r453;
	@%p179 bra 	$L__BB7_30;
	setp.lt.s32 	%p180, %r453, %r572;
	mov.u64 	%rd300, %rd298;
	mov.u32 	%r574, %r572;
	@%p180 bra 	$L__BB7_30;
	setp.lt.s64 	%p181, %rd298, %rd27;
	min.s64 	%rd300, %rd298, %rd27;
	selp.b32 	%r574, %r572, %r453, %p181;
$L__BB7_30:
	mov.b32 	%r490, 2;
	mov.b32 	%r491, 31;
	mov.b32 	%r492, -1;
	// begin inline asm
	shfl.sync.down.b32 %r473, %r574, %r490, %r491, %r492;
	// end inline asm
	// begin inline asm
	shfl.sync.down.b32 %r478, %r479, %r490, %r491, %r492;
	// end inline asm
	mov.b64 	{%r484, %r489}, %rd300;
	// begin inline asm
	shfl.sync.down.b32 %r483, %r484, %r490, %r491, %r492;
	// end inline asm
	// begin inline asm
	shfl.sync.down.b32 %r488, %r489, %r490, %r491, %r492;
	// end inline asm
	mov.b64 	%rd30, {%r483, %r488};
	setp.gt.s32 	%p182, %r452, 29;
	mov.u64 	%rd301, %rd300;
	mov.u32 	%r575, %r574;
	@%p182 bra 	$L__BB7_34;
	setp.lt.s32 	%p183, %r574, %r473;
	mov.u64 	%rd301, %rd30;
	mov.u32 	%r575, %r473;
	@%p183 bra 	$L__BB7_34;
	setp.lt.s32 	%p184, %r473, %r574;
	mov.u64 	%rd301, %rd300;
	mov.u32 	%r575, %r574;
	@%p184 bra 	$L__BB7_34;
	setp.lt.s64 	%p185, %rd300, %rd30;
	min.s64 	%rd301, %rd300, %rd30;
	selp.b32 	%r575, %r574, %r473, %p185;
$L__BB7_34:
	mov.b32 	%r510, 4;
	mov.b32 	%r511, 31;
	mov.b32 	%r512, -1;
	// begin inline asm
	shfl.sync.down.b32 %r493, %r575, %r510, %r511, %r512;
	// end inline asm
	// begin inline asm
	shfl.sync.down.b32 %r498, %r499, %r510, %r511, %r512;
	// end inline asm
	mov.b64 	{%r504, %r509}, %rd301;
	// begin inline asm
	shfl.sync.down.b32 %r503, %r504, %r510, %r511, %r512;
	// end inline asm
	// begin inline asm
	shfl.sync.down.b32 %r508, %r509, %r510, %r511, %r512;
	// end inline asm
	mov.b64 	%rd33, {%r503, %r508};
	setp.gt.s32 	%p186, %r452, 27;
	mov.u64 	%rd302, %rd301;
	mov.u32 	%r576, %r575;
	@%p186 bra 	$L__BB7_38;
	setp.lt.s32 	%p187, %r575, %r493;
	mov.u64 	%rd302, %rd33;
	mov.u32 	%r576, %r493;
	@%p187 bra 	$L__BB7_38;
	setp.lt.s32 	%p188, %r493, %r575;
	mov.u64 	%rd302, %rd301;
	mov.u32 	%r576, %r575;
	@%p188 bra 	$L__BB7_38;
	setp.lt.s64 	%p189, %rd301, %rd33;
	min.s64 	%rd302, %rd301, %rd33;
	selp.b32 	%r576, %r575, %r493, %p189;
$L__BB7_38:
	mov.b32 	%r530, 8;
	mov.b32 	%r531, 31;
	mov.b32 	%r532, -1;
	// begin inline asm
	shfl.sync.down.b32 %r513, %r576, %r530, %r531, %r532;
	// end inline asm
	// begin inline asm
	shfl.sync.down.b32 %r518, %r519, %r530, %r531, %r532;
	// end inline asm
	mov.b64 	{%r524, %r529}, %rd302;
	// begin inline asm
	shfl.sync.down.b32 %r523, %r524, %r530, %r531, %r532;
	// end inline asm
	// begin inline asm
	shfl.sync.down.b32 %r528, %r529, %r530, %r531, %r532;
	// end inline asm
	mov.b64 	%rd36, {%r523, %r528};
	setp.gt.s32 	%p190, %r452, 23;
	mov.u64 	%rd303, %rd302;
	mov.u32 	%r577, %r576;
	@%p190 bra 	$L__BB7_42;
	setp.lt.s32 	%p191, %r576, %r513;
	mov.u64 	%rd303, %rd36;
	mov.u32 	%r577, %r513;
	@%p191 bra 	$L__BB7_42;
	setp.lt.s32 	%p192, %r513, %r576;
	mov.u64 	%rd303, %rd302;
	mov.u32 	%r577, %r576;
	@%p192 bra 	$L__BB7_42;
	setp.lt.s64 	%p193, %rd302, %rd36;
	min.s64 	%rd303, %rd302, %rd36;
	selp.b32 	%r577, %r576, %r513, %p193;
$L__BB7_42:
	mov.b32 	%r550, 16;
	mov.b32 	%r551, 31;
	mov.b32 	%r552, -1;
	// begin inline asm
	shfl.sync.down.b32 %r533, %r577, %r550, %r551, %r552;
	// end inline asm
	// begin inline asm
	shfl.sync.down.b32 %r538, %r539, %r550, %r551, %r552;
	// end inline asm
	mov.b64 	{%r544, %r549}, %rd303;
	// begin inline asm
	shfl.sync.down.b32 %r543, %r544, %r550, %r551, %r552;
	// end inline asm
	// begin inline asm
	shfl.sync.down.b32 %r548, %r549, %r550, %r551, %r552;
	// end inline asm
	mov.b64 	%rd39, {%r543, %r548};
	setp.gt.s32 	%p194, %r452, 15;
	mov.u64 	%rd355, %rd303;
	mov.u32 	%r636, %r577;
	@%p194 bra 	$L__BB7_46;
	setp.lt.s32 	%p195, %r577, %r533;
	mov.u64 	%rd355, %rd39;
	mov.u32 	%r636, %r533;
	@%p195 bra 	$L__BB7_46;
	setp.lt.s32 	%p196, %r533, %r577;
	mov.u64 	%rd355, %rd303;
	mov.u32 	%r636, %r577;
	@%p196 bra 	$L__BB7_46;
	setp.lt.s64 	%p197, %rd303, %rd39;
	min.s64 	%rd355, %rd303, %rd39;
	selp.b32 	%r636, %r577, %r533, %p197;
$L__BB7_46:
	setp.ne.s32 	%p198, %r452, 0;
	@%p198 bra 	$L__BB7_48;
	shr.u32 	%r553, %r1, 1;
	and.b32  	%r554, %r553, 496;
	mov.u32 	%r555, _ZN6thrust24THRUST_300001_SM_1000_NS8cuda_cub4core6detail5shmemE;
	add.s32 	%r556, %r555, %r554;
	st.shared.u32 	[%r556+8], %r636;
	st.shared.u64 	[%r556+16], %rd355;
$L__BB7_48:
	bar.sync 	0;
	setp.ne.s32 	%p199, %r1, 0;
	@%p199 bra 	$L__BB7_209;
	ld.shared.u32 	%r51, [_ZN6thrust24THRUST_300001_SM_1000_NS8cuda_cub4core6detail5shmemE+24];
	ld.shared.u64 	%rd42, [_ZN6thrust24THRUST_300001_SM_1000_NS8cuda_cub4core6detail5shmemE+32];
	setp.lt.s32 	%p200, %r636, %r51;
	mov.u64 	%rd305, %rd42;
	mov.u32 	%r579, %r51;
	@%p200 bra 	$L__BB7_52;
	setp.lt.s32 	%p201, %r51, %r636;
	mov.u64 	%rd305, %rd355;
	mov.u32 	%r579, %r636;
	@%p201 bra 	$L__BB7_52;
	setp.lt.s64 	%p202, %rd355, %rd42;
	min.s64 	%rd305, %rd355, %rd42;
	selp.b32 	%r579, %r636, %r51, %p202;
$L__BB7_52:
	ld.shared.u32 	%r54, [_ZN6thrust24THRUST_300001_SM_1000_NS8cuda_cub4core6detail5shmemE+40];
	ld.shared.u64 	%rd45, [_ZN6thrust24THRUST_300001_SM_1000_NS8cuda_cub4core6detail5shmemE+48];
	setp.lt.s32 	%p203, %r579, %r54;
	mov.u64 	%rd306, %rd45;
	mov.u32 	%r580, %r54;
	@%p203 bra 	$L__BB7_55;
	setp.lt.s32 	%p204, %r54, %r579;
	mov.u64 	%rd306, %rd305;
	mov.u32 	%r580, %r579;
	@%p204 bra 	$L__BB7_55;
	setp.lt.s64 	%p205, %rd305, %rd45;
	min.s64 	%rd306, %rd305, %rd45;
	selp.b32 	%r580, %r579, %r54, %p205;
$L__BB7_55:
	ld.shared.u32 	%r57, [_ZN6thrust24THRUST_300001_SM_1000_NS8cuda_cub4core6detail5shmemE+56];
	ld.shared.u64 	%rd48, [_ZN6thrust24THRUST_300001_SM_1000_NS8cuda_cub4core6detail5shmemE+64];
	setp.lt.s32 	%p206, %r580, %r57;
	mov.u64 	%rd307, %rd48;
	mov.u32 	%r581, %r57;
	@%p206 bra 	$L__BB7_58;
	setp.lt.s32 	%p207, %r57, %r580;
	mov.u64 	%rd307, %rd306;
	mov.u32 	%r581, %r580;
	@%p207 bra 	$L__BB7_58;
	setp.lt.s64 	%p208, %rd306, %rd48;
	min.s64 	%rd307, %rd306, %rd48;
	selp.b32 	%r581, %r580, %r57, %p208;
$L__BB7_58:
	ld.shared.u32 	%r60, [_ZN6thrust24THRUST_300001_SM_1000_NS8cuda_cub4core6detail5shmemE+72];
	ld.shared.u64 	%rd51, [_ZN6thrust24THRUST_300001_SM_1000_NS8cuda_cub4core6detail5shmemE+80];
	setp.lt.s32 	%p209, %r581, %r60;
	mov.u64 	%rd308, %rd51;
	mov.u32 	%r582, %r60;
	@%p209 bra 	$L__BB7_61;
	setp.lt.s32 	%p210, %r60, %r581;
	mov.u64 	%rd308, %rd307;
	mov.u32 	%r582, %r581;
	@%p210 bra 	$L__BB7_61;
	setp.lt.s64 	%p211, %rd307, %rd51;
	min.s64 	%rd308, %rd307, %rd51;
	selp.b32 	%r582, %r581, %r60, %p211;
$L__BB7_61:
	ld.shared.u32 	%r63, [_ZN6thrust24THRUST_300001_SM_1000_NS8cuda_cub4core6detail5shmemE+88];
	ld.shared.u64 	%rd54, [_ZN6thrust24THRUST_300001_SM_1000_NS8cuda_cub4core6detail5shmemE+96];
	setp.lt.s32 	%p212, %r582, %r63;
	mov.u64 	%rd309, %rd54;
	mov.u32 	%r583, %r63;
	@%p212 bra 	$L__BB7_64;
	setp.lt.s32 	%p213, %r63, %r582;
	mov.u64 	%rd309, %rd308;
	mov.u32 	%r583, %r582;
	@%p213 bra 	$L__BB7_64;
	setp.lt.s64 	%p214, %rd308, %rd54;
	min.s64 	%rd309, %rd308, %rd54;
	selp.b32 	%r583, %r582, %r63, %p214;
$L__BB7_64:
	ld.shared.u32 	%r66, [_ZN6thrust24THRUST_300001_SM_1000_NS8cuda_cub4core6detail5shmemE+104];
	ld.shared.u64 	%rd57, [_ZN6thrust24THRUST_300001_SM_1000_NS8cuda_cub4core6detail5shmemE+112];
	setp.lt.s32 	%p215, %r583, %r66;
	mov.u64 	%rd310, %rd57;
	mov.u32 	%r584, %r66;
	@%p215 bra 	$L__BB7_67;
	setp.lt.s32 	%p216, %r66, %r583;
	mov.u64 	%rd310, %rd309;
	mov.u32 	%r584, %r583;
	@%p216 bra 	$L__BB7_67;
	setp.lt.s64 	%p217, %rd309, %rd57;
	min.s64 	%rd310, %rd309, %rd57;
	selp.b32 	%r584, %r583, %r66, %p217;
$L__BB7_67:
	ld.shared.u32 	%r69, [_ZN6thrust24THRUST_300001_SM_1000_NS8cuda_cub4core6detail5shmemE+120];
	ld.shared.u64 	%rd60, [_ZN6thrust24THRUST_300001_SM_1000_NS8cuda_cub4core6detail5shmemE+128];
	setp.lt.s32 	%p218, %r584, %r69;
	mov.u32 	%r636, %r69;
	mov.u64 	%rd355, %rd60;
	@%p218 bra 	$L__BB7_209;
	setp.lt.s32 	%p219, %r69, %r584;
	mov.u32 	%r636, %r584;
	mov.u64 	%rd355, %rd310;
	@%p219 bra 	$L__BB7_209;
	setp.lt.s64 	%p220, %rd310, %rd60;
	min.s64 	%rd355, %rd310, %rd60;
	selp.b32 	%r636, %r584, %r69, %p220;
	bra.uni 	$L__BB7_209;
$L__BB7_70:
	// begin inline asm
	mov.u32 %r339, %laneid;
	// end inline asm
	and.b32  	%r360, %r1, 992;
	add.s32 	%r361, %r360, 32;
	setp.gt.s32 	%p127, %r361, %r215;
	not.b32 	%r362, %r360;
	add.s32 	%r363, %r215, %r362;
	selp.b32 	%r358, %r363, 31, %p127;
	mov.b32 	%r357, 1;
	mov.b32 	%r359, -1;
	// begin inline asm
	shfl.sync.down.b32 %r340, %r572, %r357, %r358, %r359;
	// end inline asm
	// begin inline asm
	shfl.sync.down.b32 %r345, %r346, %r357, %r358, %r359;
	// end inline asm
	mov.b64 	{%r351, %r356}, %rd298;
	// begin inline asm
	shfl.sync.down.b32 %r350, %r351, %r357, %r358, %r359;
	// end inline asm
	// begin inline asm
	shfl.sync.down.b32 %r355, %r356, %r357, %r358, %r359;
	// end inline asm
	mov.b64 	%rd62, {%r350, %r355};
	setp.ge.s32 	%p128, %r339, %r358;
	mov.u64 	%rd311, %rd298;
	mov.u32 	%r585, %r572;
	@%p128 bra 	$L__BB7_74;
	setp.lt.s32 	%p129, %r572, %r340;
	mov.u64 	%rd311, %rd62;
	mov.u32 	%r585, %r340;
	@%p129 bra 	$L__BB7_74;
	setp.lt.s32 	%p130, %r340, %r572;
	mov.u64 	%rd311, %rd298;
	mov.u32 	%r585, %r572;
	@%p130 bra 	$L__BB7_74;
	setp.lt.s64 	%p131, %rd298, %rd62;
	min.s64 	%rd311, %rd298, %rd62;
	selp.b32 	%r585, %r572, %r340, %p131;
$L__BB7_74:
	mov.b32 	%r381, 2;
	mov.b32 	%r383, -1;
	// begin inline asm
	shfl.sync.down.b32 %r364, %r585, %r381, %r358, %r383;
	// end inline asm
	// begin inline asm
	shfl.sync.down.b32 %r369, %r370, %r381, %r358, %r383;
	// end inline asm
	mov.b64 	{%r375, %r380}, %rd311;
	// begin inline asm
	shfl.sync.down.b32 %r374, %r375, %r381, %r358, %r383;
	// end inline asm
	// begin inline asm
	shfl.sync.down.b32 %r379, %r380, %r381, %r358, %r383;
	// end inline asm
	mov.b64 	%rd65, {%r374, %r379};
	add.s32 	%r384, %r339, 2;
	setp.gt.s32 	%p132, %r384, %r358;
	mov.u64 	%rd312, %rd311;
	mov.u32 	%r586, %r585;
	@%p132 bra 	$L__BB7_78;
	setp.lt.s32 	%p133, %r585, %r364;
	mov.u64 	%rd312, %rd65;
	mov.u32 	%r586, %r364;
	@%p133 bra 	$L__BB7_78;
	setp.lt.s32 	%p134, %r364, %r585;
	mov.u64 	%rd312, %rd311;
	mov.u32 	%r586, %r585;
	@%p134 bra 	$L__BB7_78;
	setp.lt.s64 	%p135, %rd311, %rd65;
	min.s64 	%rd312, %rd311, %rd65;
	selp.b32 	%r586, %r585, %r364, %p135;
$L__BB7_78:
	mov.b32 	%r402, 4;
	mov.b32 	%r404, -1;
	// begin inline asm
	shfl.sync.down.b32 %r385, %r586, %r402, %r358, %r404;
	// end inline asm
	// begin inline asm
	shfl.sync.down.b32 %r390, %r391, %r402, %r358, %r404;
	// end inline asm
	mov.b64 	{%r396, %r401}, %rd312;
	// begin inline asm
	shfl.sync.down.b32 %r395, %r396, %r402, %r358, %r404;
	// end inline asm
	// begin inline asm
	shfl.sync.down.b32 %r400, %r401, %r402, %r358, %r404;
	// end inline asm
	mov.b64 	%rd68, {%r395, %r400};
	add.s32 	%r405, %r339, 4;
	setp.gt.s32 	%p136, %r405, %r358;
	mov.u32 	%r587, %r586;
	mov.u64 	%rd313, %rd312;
	@%p136 bra 	$L__BB7_82;
	setp.lt.s32 	%p137, %r586, %r385;
	mov.u32 	%r587, %r385;
	mov.u64 	%rd313, %rd68;
	@%p137 bra 	$L__BB7_82;
	setp.lt.s32 	%p138, %r385, %r586;
	mov.u32 	%r587, %r586;
	mov.u64 	%rd313, %rd312;
	@%p138 bra 	$L__BB7_82;
	setp.lt.s64 	%p139, %rd312, %rd68;
	selp.b32 	%r587, %r586, %r385, %p139;
	min.s64 	%rd313, %rd312, %rd68;
$L__BB7_82:
	mov.b32 	%r423, 8;
	mov.b32 	%r425, -1;
	// begin inline asm
	shfl.sync.down.b32 %r406, %r587, %r423, %r358, %r425;
	// end inline asm
	// begin inline asm
	shfl.sync.down.b32 %r411, %r412, %r423, %r358, %r425;
	// end inline asm
	mov.b64 	{%r417, %r422}, %rd313;
	// begin inline asm
	shfl.sync.down.b32 %r416, %r417, %r423, %r358, %r425;
	// end inline asm
	// begin inline asm
	shfl.sync.down.b32 %r421, %r422, %r423, %r358, %r425;
	// end inline asm
	mov.b64 	%rd71, {%r416, %r421};
	add.s32 	%r426, %r339, 8;
	setp.gt.s32 	%p140, %r426, %r358;
	mov.u32 	%r588, %r587;
	mov.u64 	%rd314, %rd313;
	@%p140 bra 	$L__BB7_86;
	setp.lt.s32 	%p141, %r587, %r406;
	mov.u32 	%r588, %r406;
	mov.u64 	%rd314, %rd71;
	@%p141 bra 	$L__BB7_86;
	setp.lt.s32 	%p142, %r406, %r587;
	mov.u32 	%r588, %r587;
	mov.u64 	%rd314, %rd313;
	@%p142 bra 	$L__BB7_86;
	setp.lt.s64 	%p143, %rd313, %rd71;
	selp.b32 	%r588, %r587, %r406, %p143;
	min.s64 	%rd314, %rd313, %rd71;
$L__BB7_86:
	mov.b32 	%r444, 16;
	mov.b32 	%r446, -1;
	// begin inline asm
	shfl.sync.down.b32 %r427, %r588, %r444, %r358, %r446;
	// end inline asm
	// begin inline asm
	shfl.sync.down.b32 %r432, %r433, %r444, %r358, %r446;
	// end inline asm
	mov.b64 	{%r438, %r443}, %rd314;
	// begin inline asm
	shfl.sync.down.b32 %r437, %r438, %r444, %r358, %r446;
	// end inline asm
	// begin inline asm
	shfl.sync.down.b32 %r442, %r443, %r444, %r358, %r446;
	// end inline asm
	mov.b64 	%rd74, {%r437, %r442};
	add.s32 	%r447, %r339, 16;
	setp.gt.s32 	%p144, %r447, %r358;
	mov.u32 	%r636, %r588;
	mov.u64 	%rd355, %rd314;
	@%p144 bra 	$L__BB7_90;
	setp.lt.s32 	%p145, %r588, %r427;
	mov.u32 	%r636, %r427;
	mov.u64 	%rd355, %rd74;
	@%p145 bra 	$L__BB7_90;
	setp.lt.s32 	%p146, %r427, %r588;
	mov.u32 	%r636, %r588;
	mov.u64 	%rd355, %rd314;
	@%p146 bra 	$L__BB7_90;
	setp.lt.s64 	%p147, %rd314, %rd74;
	selp.b32 	%r636, %r588, %r427, %p147;
	min.s64 	%rd355, %rd314, %rd74;
$L__BB7_90:
	setp.ne.s32 	%p148, %r339, 0;
	@%p148 bra 	$L__BB7_92;
	shr.u32 	%r448, %r1, 1;
	and.b32  	%r449, %r448, 496;
	mov.u32 	%r450, _ZN6thrust24THRUST_300001_SM_1000_NS8cuda_cub4core6detail5shmemE;
	add.s32 	%r451, %r450, %r449;
	st.shared.u32 	[%r451+8], %r636;
	st.shared.u64 	[%r451+16], %rd355;
$L__BB7_92:
	bar.sync 	0;
	setp.ne.s32 	%p149, %r1, 0;
	@%p149 bra 	$L__BB7_209;
	setp.lt.s32 	%p150, %r215, 33;
	mov.u32 	%r590, %r636;
	mov.u64 	%rd316, %rd355;
	@%p150 bra 	$L__BB7_97;
	ld.shared.u32 	%r88, [_ZN6thrust24THRUST_300001_SM_1000_NS8cuda_cub4core6detail5shmemE+24];
	ld.shared.u64 	%rd77, [_ZN6thrust24THRUST_300001_SM_1000_NS8cuda_cub4core6detail5shmemE+32];
	setp.lt.s32 	%p151, %r636, %r88;
	mov.u32 	%r590, %r88;
	mov.u64 	%rd316, %rd77;
	@%p151 bra 	$L__BB7_97;
	setp.lt.s32 	%p152, %r88, %r636;
	mov.u32 	%r590, %r636;
	mov.u64 	%rd316, %rd355;
	@%p152 bra 	$L__BB7_97;
	setp.lt.s64 	%p153, %rd355, %rd77;
	selp.b32 	%r590, %r636, %r88, %p153;
	min.s64 	%rd316, %rd355, %rd77;
$L__BB7_97:
	setp.lt.s32 	%p154, %r215, 65;
	mov.u32 	%r591, %r590;
	mov.u64 	%rd317, %rd316;
	@%p154 bra 	$L__BB7_101;
	ld.shared.u32 	%r91, [_ZN6thrust24THRUST_300001_SM_1000_NS8cuda_cub4core6detail5shmemE+40];
	ld.shared.u64 	%rd80, [_ZN6thrust24THRUST_300001_SM_1000_NS8cuda_cub4core6detail5shmemE+48];
	setp.lt.s32 	%p155, %r590, %r91;
	mov.u32 	%r591, %r91;
	mov.u64 	%rd317, %rd80;
	@%p155 bra 	$L__BB7_101;
	setp.lt.s32 	%p156, %r91, %r590;
	mov.u32 	%r591, %r590;
	mov.u64 	%rd317, %rd316;
	@%p156 bra 	$L__BB7_101;
	setp.lt.s64 	%p157, %rd316, %rd80;
	selp.b32 	%r591, %r590, %r91, %p157;
	min.s64 	%rd317, %rd316, %rd80;
$L__BB7_101:
	setp.lt.s32 	%p158, %r215, 97;
	mov.u32 	%r592, %r591;
	mov.u64 	%rd318, %rd317;
	@%p158 bra 	$L__BB7_105;
	ld.shared.u32 	%r94, [_ZN6thrust24THRUST_300001_SM_1000_NS8cuda_cub4core6detail5shmemE+56];
	ld.shared.u64 	%rd83, [_ZN6thrust24THRUST_300001_SM_1000_NS8cuda_cub4core6detail5shmemE+64];
	setp.lt.s32 	%p159, %r591, %r94;
	mov.u32 	%r592, %r94;
	mov.u64 	%rd318, %rd83;
	@%p159 bra 	$L__BB7_105;
	setp.lt.s32 	%p160, %r94, %r591;
	mov.u32 	%r592, %r591;
	mov.u64 	%rd318, %rd317;
	@%p160 bra 	$L__BB7_105;
	setp.lt.s64 	%p161, %rd317, %rd83;
	selp.b32 	%r592, %r591, %r94, %p161;
	min.s64 	%rd318, %rd317, %rd83;
$L__BB7_105:
	setp.lt.s32 	%p162, %r215, 129;
	mov.u32 	%r593, %r592;
	mov.u64 	%rd319, %rd318;
	@%p162 bra 	$L__BB7_109;
	ld.shared.u32 	%r97, [_ZN6thrust24THRUST_300001_SM_1000_NS8cuda_cub4core6detail5shmemE+72];
	ld.shared.u64 	%rd86, [_ZN6thrust24THRUST_300001_SM_1000_NS8cuda_cub4core6detail5shmemE+80];
	setp.lt.s32 	%p163, %r592, %r97;
	mov.u32 	%r593, %r97;
	mov.u64 	%rd319, %rd86;
	@%p163 bra 	$L__BB7_109;
	setp.lt.s32 	%p164, %r97, %r592;
	mov.u32 	%r593, %r592;
	mov.u64 	%rd319, %rd318;
	@%p164 bra 	$L__BB7_109;
	setp.lt.s64 	%p165, %rd318, %rd86;
	selp.b32 	%r593, %r592, %r97, %p165;
	min.s64 	%rd319, %rd318, %rd86;
$L__BB7_109:
	setp.lt.s32 	%p166, %r215, 161;
	mov.u32 	%r594, %r593;
	mov.u64 	%rd320, %rd319;
	@%p166 bra 	$L__BB7_113;
	ld.shared.u32 	%r100, [_ZN6thrust24THRUST_300001_SM_1000_NS8cuda_cub4core6detail5shmemE+88];
	ld.shared.u64 	%rd89, [_ZN6thrust24THRUST_300001_SM_1000_NS8cuda_cub4core6detail5shmemE+96];
	setp.lt.s32 	%p167, %r593, %r100;
	mov.u32 	%r594, %r100;
	mov.u64 	%rd320, %rd89;
	@%p167 bra 	$L__BB7_113;
	setp.lt.s32 	%p168, %r100, %r593;
	mov.u32 	%r594, %r593;
	mov.u64 	%rd320, %rd319;
	@%p168 bra 	$L__BB7_113;
	setp.lt.s64 	%p169, %rd319, %rd89;
	selp.b32 	%r594, %r593, %r100, %p169;
	min.s64 	%rd320, %rd319, %rd89;
$L__BB7_113:
	setp.lt.s32 	%p170, %r215, 193;
	mov.u32 	%r595, %r594;
	mov.u64 	%rd321, %rd320;
	@%p170 bra 	$L__BB7_117;
	ld.shared.u32 	%r103, [_ZN6thrust24THRUST_300001_SM_1000_NS8cuda_cub4core6detail5shmemE+104];
	ld.shared.u64 	%rd92, [_ZN6thrust24THRUST_300001_SM_1000_NS8cuda_cub4core6detail5shmemE+112];
	setp.lt.s32 	%p171, %r594, %r103;
	mov.u32 	%r595, %r103;
	mov.u64 	%rd321, %rd92;
	@%p171 bra 	$L__BB7_117;
	setp.lt.s32 	%p172, %r103, %r594;
	mov.u32 	%r595, %r594;
	mov.u64 	%rd321, %rd320;
	@%p172 bra 	$L__BB7_117;
	setp.lt.s64 	%p173, %rd320, %rd92;
	selp.b32 	%r595, %r594, %r103, %p173;
	min.s64 	%rd321, %rd320, %rd92;
$L__BB7_117:
	setp.lt.s32 	%p174, %r215, 225;
	mov.u32 	%r636, %r595;
	mov.u64 	%rd355, %rd321;
	@%p174 bra 	$L__BB7_209;
	ld.shared.u32 	%r106, [_ZN6thrust24THRUST_300001_SM_1000_NS8cuda_cub4core6detail5shmemE+120];
	ld.shared.u64 	%rd95, [_ZN6thrust24THRUST_300001_SM_1000_NS8cuda_cub4core6detail5shmemE+128];
	setp.lt.s32 	%p175, %r595, %r106;
	mov.u32 	%r636, %r106;
	mov.u64 	%rd355, %rd95;
	@%p175 bra 	$L__BB7_209;
	setp.lt.s32 	%p176, %r106, %r595;
	mov.u32 	%r636, %r595;
	mov.u64 	%rd355, %rd321;
	@%p176 bra 	$L__BB7_209;
	setp.lt.s64 	%p177, %rd321, %rd95;
	selp.b32 	%r636, %r595, %r106, %p177;
	min.s64 	%rd355, %rd321, %rd95;
	bra.uni 	$L__BB7_209;
$L__BB7_121:
	mov.u32 	%r108, %tid.x;
	mul.wide.u32 	%rd208, %r108, 16;
	add.s64 	%rd189, %rd186, %rd208;
	// begin inline asm
	ld.global.nc.u64 %rd188, [%rd189];
	// end inline asm
	add.s64 	%rd191, %rd189, 8;
	// begin inline asm
	ld.global.nc.u64 %rd190, [%rd191];
	// end inline asm
	cvt.u32.u64 	%r109, %rd188;
	add.s64 	%rd193, %rd189, 4096;
	// begin inline asm
	ld.global.nc.u64 %rd192, [%rd193];
	// end inline asm
	add.s64 	%rd195, %rd189, 4104;
	// begin inline asm
	ld.global.nc.u64 %rd322, [%rd195];
	// end inline asm
	cvt.u32.u64 	%r596, %rd192;
	add.s64 	%rd197, %rd189, 8192;
	// begin inline asm
	ld.global.nc.u64 %rd196, [%rd197];
	// end inline asm
	add.s64 	%rd199, %rd189, 8200;
	// begin inline asm
	ld.global.nc.u64 %rd323, [%rd199];
	// end inline asm
	cvt.u32.u64 	%r597, %rd196;
	add.s64 	%rd201, %rd189, 12288;
	// begin inline asm
	ld.global.nc.u64 %rd200, [%rd201];
	// end inline asm
	add.s64 	%rd203, %rd189, 12296;
	// begin inline asm
	ld.global.nc.u64 %rd324, [%rd203];
	// end inline asm
	cvt.u32.u64 	%r598, %rd200;
	add.s64 	%rd205, %rd189, 16384;
	// begin inline asm
	ld.global.nc.u64 %rd204, [%rd205];
	// end inline asm
	add.s64 	%rd207, %rd189, 16392;
	// begin inline asm
	ld.global.nc.u64 %rd342, [%rd207];
	// end inline asm
	cvt.u32.u64 	%r623, %rd204;
	setp.lt.s32 	%p3, %r109, %r596;
	@%p3 bra 	$L__BB7_123;
	setp.lt.s32 	%p4, %r596, %r109;
	setp.lt.s64 	%p5, %rd190, %rd322;
	or.pred  	%p6, %p4, %p5;
	selp.b32 	%r596, %r109, %r596, %p6;
	selp.b64 	%rd322, %rd190, %rd322, %p6;
$L__BB7_123:
	setp.lt.s32 	%p7, %r596, %r597;
	@%p7 bra 	$L__BB7_125;
	setp.lt.s32 	%p8, %r597, %r596;
	setp.lt.s64 	%p9, %rd322, %rd323;
	or.pred  	%p10, %p8, %p9;
	selp.b32 	%r597, %r596, %r597, %p10;
	selp.b64 	%rd323, %rd322, %rd323, %p10;
$L__BB7_125:
	setp.lt.s32 	%p11, %r597, %r598;
	@%p11 bra 	$L__BB7_127;
	setp.lt.s32 	%p12, %r598, %r597;
	setp.lt.s64 	%p13, %rd323, %rd324;
	or.pred  	%p14, %p12, %p13;
	selp.b32 	%r598, %r597, %r598, %p14;
	selp.b64 	%rd324, %rd323, %rd324, %p14;
$L__BB7_127:
	setp.lt.s32 	%p15, %r598, %r623;
	@%p15 bra 	$L__BB7_129;
	setp.lt.s32 	%p16, %r623, %r598;
	setp.lt.s64 	%p17, %rd324, %rd342;
	or.pred  	%p18, %p16, %p17;
	selp.b32 	%r623, %r598, %r623, %p18;
	selp.b64 	%rd342, %rd324, %rd342, %p18;
$L__BB7_129:
	setp.lt.u32 	%p19, %r215, 2560;
	mov.b32 	%r608, 1280;
	@%p19 bra 	$L__BB7_142;
	mov.b32 	%r600, 1280;
	mov.u32 	%r601, %r623;
	mov.u64 	%rd326, %rd342;
$L__BB7_131:
	add.s32 	%r218, %r600, %r108;
	mul.wide.u32 	%rd229, %r218, 16;
	add.s64 	%rd210, %rd186, %rd229;
	// begin inline asm
	ld.global.nc.u64 %rd209, [%rd210];
	// end inline asm
	add.s64 	%rd212, %rd210, 8;
	// begin inline asm
	ld.global.nc.u64 %rd327, [%rd212];
	// end inline asm
	cvt.u32.u64 	%r602, %rd209;
	add.s64 	%rd214, %rd210, 4096;
	// begin inline asm
	ld.global.nc.u64 %rd213, [%rd214];
	// end inline asm
	add.s64 	%rd216, %rd210, 4104;
	// begin inline asm
	ld.global.nc.u64 %rd328, [%rd216];
	// end inline asm
	cvt.u32.u64 	%r603, %rd213;
	add.s64 	%rd218, %rd210, 8192;
	// begin inline asm
	ld.global.nc.u64 %rd217, [%rd218];
	// end inline asm
	add.s64 	%rd220, %rd210, 8200;
	// begin inline asm
	ld.global.nc.u64 %rd329, [%rd220];
	// end inline asm
	cvt.u32.u64 	%r604, %rd217;
	add.s64 	%rd222, %rd210, 12288;
	// begin inline asm
	ld.global.nc.u64 %rd221, [%rd222];
	// end inline asm
	add.s64 	%rd224, %rd210, 12296;
	// begin inline asm
	ld.global.nc.u64 %rd330, [%rd224];
	// end inline asm
	cvt.u32.u64 	%r605, %rd221;
	add.s64 	%rd226, %rd210, 16384;
	// begin inline asm
	ld.global.nc.u64 %rd225, [%rd226];
	// end inline asm
	add.s64 	%rd228, %rd210, 16392;
	// begin inline asm
	ld.global.nc.u64 %rd342, [%rd228];
	// end inline asm
	cvt.u32.u64 	%r623, %rd225;
	setp.lt.s32 	%p20, %r601, %r602;
	@%p20 bra 	$L__BB7_133;
	setp.lt.s32 	%p21, %r602, %r601;
	setp.lt.s64 	%p22, %rd326, %rd327;
	or.pred  	%p23, %p21, %p22;
	selp.b32 	%r602, %r601, %r602, %p23;
	selp.b64 	%rd327, %rd326, %rd327, %p23;
$L__BB7_133:
	setp.lt.s32 	%p24, %r602, %r603;
	@%p24 bra 	$L__BB7_135;
	setp.lt.s32 	%p25, %r603, %r602;
	setp.lt.s64 	%p26, %rd327, %rd328;
	or.pred  	%p27, %p25, %p26;
	selp.b32 	%r603, %r602, %r603, %p27;
	selp.b64 	%rd328, %rd327, %rd328, %p27;
$L__BB7_135:
	setp.lt.s32 	%p28, %r603, %r604;
	@%p28 bra 	$L__BB7_137;
	setp.lt.s32 	%p29, %r604, %r603;
	setp.lt.s64 	%p30, %rd328, %rd329;
	or.pred  	%p31, %p29, %p30;
	selp.b32 	%r604, %r603, %r604, %p31;
	selp.b64 	%rd329, %rd328, %rd329, %p31;
$L__BB7_137:
	setp.lt.s32 	%p32, %r604, %r605;
	@%p32 bra 	$L__BB7_139;
	setp.lt.s32 	%p33, %r605, %r604;
	setp.lt.s64 	%p34, %rd329, %rd330;
	or.pred  	%p35, %p33, %p34;
	selp.b32 	%r605, %r604, %r605, %p35;
	selp.b64 	%rd330, %rd329, %rd330, %p35;
$L__BB7_139:
	setp.lt.s32 	%p36, %r605, %r623;
	@%p36 bra 	$L__BB7_141;
	setp.lt.s32 	%p37, %r623, %r605;
	setp.lt.s64 	%p38, %rd330, %rd342;
	or.pred  	%p39, %p37, %p38;
	selp.b32 	%r623, %r605, %r623, %p39;
	selp.b64 	%rd342, %rd330, %rd342, %p39;
$L__BB7_141:
	add.s32 	%r608, %r600, 1280;
	add.s32 	%r219, %r600, 2560;
	setp.le.s32 	%p40, %r219, %r215;
	mov.u32 	%r600, %r608;
	mov.u32 	%r601, %r623;
	mov.u64 	%rd326, %rd342;
	@%p40 bra 	$L__BB7_131;
$L__BB7_142:
	setp.le.s32 	%p41, %r215, %r608;
	@%p41 bra 	$L__BB7_165;
	sub.s32 	%r142, %r215, %r608;
	setp.ge.s32 	%p42, %r108, %r142;
	@%p42 bra 	$L__BB7_165;
	not.b32 	%r221, %r108;
	add.s32 	%r222, %r215, %r221;
	sub.s32 	%r143, %r222, %r608;
	and.b32  	%r223, %r143, 768;
	setp.eq.s32 	%p43, %r223, 768;
	mov.u32 	%r614, %r108;
	@%p43 bra 	$L__BB7_150;
	add.s32 	%r610, %r108, %r608;
	shr.u32 	%r224, %r143, 8;
	add.s32 	%r225, %r224, 1;
	and.b32  	%r226, %r225, 3;
	neg.s32 	%r609, %r226;
	mov.u32 	%r614, %r108;
$L__BB7_146:
	.pragma "nounroll";
	mov.u64 	%rd127, %rd342;
	mov.u32 	%r149, %r623;
	mul.wide.u32 	%rd235, %r610, 16;
	add.s64 	%rd232, %rd186, %rd235;
	// begin inline asm
	ld.global.nc.u64 %rd231, [%rd232];
	// end inline asm
	add.s64 	%rd234, %rd232, 8;
	// begin inline asm
	ld.global.nc.u64 %rd233, [%rd234];
	// end inline asm
	cvt.u32.u64 	%r150, %rd231;
	setp.lt.s32 	%p44, %r149, %r150;
	mov.u32 	%r623, %r150;
	mov.u64 	%rd342, %rd233;
	@%p44 bra 	$L__BB7_149;
	setp.lt.s32 	%p45, %r150, %r149;
	mov.u32 	%r623, %r149;
	mov.u64 	%rd342, %rd127;
	@%p45 bra 	$L__BB7_149;
	setp.lt.s64 	%p46, %rd127, %rd233;
	selp.b32 	%r623, %r149, %r150, %p46;
	min.s64 	%rd342, %rd127, %rd233;
$L__BB7_149:
	add.s32 	%r614, %r614, 256;
	add.s32 	%r610, %r610, 256;
	add.s32 	%r609, %r609, 1;
	setp.ne.s32 	%p47, %r609, 0;
	@%p47 bra 	$L__BB7_146;
$L__BB7_150:
	setp.lt.u32 	%p48, %r143, 768;
	@%p48 bra 	$L__BB7_165;
	cvt.u64.u32 	%rd236, %r614;
	cvt.u64.u32 	%rd237, %r608;
	add.s64 	%rd238, %rd236, %rd237;
	shl.b64 	%rd239, %rd238, 4;
	add.s64 	%rd240, %rd239, %rd186;
	add.s64 	%rd337, %rd240, 12296;
	add.s32 	%r617, %r614, %r608;
$L__BB7_152:
	mul.wide.u32 	%rd245, %r617, 16;
	add.s64 	%rd242, %rd186, %rd245;
	// begin inline asm
	ld.global.nc.u64 %rd241, [%rd242];
	// end inline asm
	add.s64 	%rd244, %rd242, 8;
	// begin inline asm
	ld.global.nc.u64 %rd243, [%rd244];
	// end inline asm
	cvt.u32.u64 	%r163, %rd241;
	setp.lt.s32 	%p49, %r623, %r163;
	mov.u32 	%r620, %r163;
	mov.u64 	%rd339, %rd243;
	@%p49 bra 	$L__BB7_155;
	setp.lt.s32 	%p50, %r163, %r623;
	mov.u32 	%r620, %r623;
	mov.u64 	%rd339, %rd342;
	@%p50 bra 	$L__BB7_155;
	setp.lt.s64 	%p51, %rd342, %rd243;
	selp.b32 	%r620, %r623, %r163, %p51;
	min.s64 	%rd339, %rd342, %rd243;
$L__BB7_155:
	add.s64 	%rd247, %rd337, -8200;
	// begin inline asm
	ld.global.nc.u64 %rd246, [%rd247];
	// end inline asm
	add.s64 	%rd249, %rd337, -8192;
	// begin inline asm
	ld.global.nc.u64 %rd248, [%rd249];
	// end inline asm
	cvt.u32.u64 	%r166, %rd246;
	setp.lt.s32 	%p52, %r620, %r166;
	mov.u32 	%r621, %r166;
	mov.u64 	%rd340, %rd248;
	@%p52 bra 	$L__BB7_158;
	setp.lt.s32 	%p53, %r166, %r620;
	mov.u32 	%r621, %r620;
	mov.u64 	%rd340, %rd339;
	@%p53 bra 	$L__BB7_158;
	setp.lt.s64 	%p54, %rd339, %rd248;
	selp.b32 	%r621, %r620, %r166, %p54;
	min.s64 	%rd340, %rd339, %rd248;
$L__BB7_158:
	add.s64 	%rd251, %rd337, -4104;
	// begin inline asm
	ld.global.nc.u64 %rd250, [%rd251];
	// end inline asm
	add.s64 	%rd253, %rd337, -4096;
	// begin inline asm
	ld.global.nc.u64 %rd252, [%rd253];
	// end inline asm
	cvt.u32.u64 	%r169, %rd250;
	setp.lt.s32 	%p55, %r621, %r169;
	mov.u32 	%r622, %r169;
	mov.u64 	%rd341, %rd252;
	@%p55 bra 	$L__BB7_161;
	setp.lt.s32 	%p56, %r169, %r621;
	mov.u32 	%r622, %r621;
	mov.u64 	%rd341, %rd340;
	@%p56 bra 	$L__BB7_161;
	setp.lt.s64 	%p57, %rd340, %rd252;
	selp.b32 	%r622, %r621, %r169, %p57;
	min.s64 	%rd341, %rd340, %rd252;
$L__BB7_161:
	add.s64 	%rd255, %rd337, -8;
	// begin inline asm
	ld.global.nc.u64 %rd254, [%rd255];
	// end inline asm
	// begin inline asm
	ld.global.nc.u64 %rd256, [%rd337];
	// end inline asm
	cvt.u32.u64 	%r172, %rd254;
	setp.lt.s32 	%p58, %r622, %r172;
	mov.u32 	%r623, %r172;
	mov.u64 	%rd342, %rd256;
	@%p58 bra 	$L__BB7_164;
	setp.lt.s32 	%p59, %r172, %r622;
	mov.u32 	%r623, %r622;
	mov.u64 	%rd342, %rd341;
	@%p59 bra 	$L__BB7_164;
	setp.lt.s64 	%p60, %rd341, %rd256;
	selp.b32 	%r623, %r622, %r172, %p60;
	min.s64 	%rd342, %rd341, %rd256;
$L__BB7_164:
	add.s32 	%r614, %r614, 1024;
	add.s64 	%rd337, %rd337, 16384;
	add.s32 	%r617, %r617, 1024;
	setp.lt.s32 	%p61, %r614, %r142;
	@%p61 bra 	$L__BB7_152;
$L__BB7_165:
	// begin inline asm
	mov.u32 %r227, %laneid;
	// end inline asm
	mov.b32 	%r245, 1;
	mov.b32 	%r246, 31;
	mov.b32 	%r247, -1;
	// begin inline asm
	shfl.sync.down.b32 %r228, %r623, %r245, %r246, %r247;
	// end inline asm
	// begin inline asm
	shfl.sync.down.b32 %r233, %r234, %r245, %r246, %r247;
	// end inline asm
	mov.b64 	{%r239, %r244}, %rd342;
	// begin inline asm
	shfl.sync.down.b32 %r238, %r239, %r245, %r246, %r247;
	// end inline asm
	// begin inline asm
	shfl.sync.down.b32 %r243, %r244, %r245, %r246, %r247;
	// end inline asm
	mov.b64 	%rd150, {%r238, %r243};
	setp.gt.s32 	%p62, %r227, 30;
	mov.u32 	%r625, %r623;
	mov.u64 	%rd344, %rd342;
	@%p62 bra 	$L__BB7_169;
	setp.lt.s32 	%p63, %r623, %r228;
	mov.u32 	%r625, %r228;
	mov.u64 	%rd344, %rd150;
	@%p63 bra 	$L__BB7_169;
	setp.lt.s32 	%p64, %r228, %r623;
	mov.u32 	%r625, %r623;
	mov.u64 	%rd344, %rd342;
	@%p64 bra 	$L__BB7_169;
	setp.lt.s64 	%p65, %rd342, %rd150;
	selp.b32 	%r625, %r623, %r228, %p65;
	min.s64 	%rd344, %rd342, %rd150;
$L__BB7_169:
	mov.b32 	%r265, 2;
	mov.b32 	%r266, 31;
	mov.b32 	%r267, -1;
	// begin inline asm
	shfl.sync.down.b32 %r248, %r625, %r265, %r266, %r267;
	// end inline asm
	// begin inline asm
	shfl.sync.down.b32 %r253, %r254, %r265, %r266, %r267;
	// end inline asm
	mov.b64 	{%r259, %r264}, %rd344;
	// begin inline asm
	shfl.sync.down.b32 %r258, %r259, %r265, %r266, %r267;
	// end inline asm
	// begin inline asm
	shfl.sync.down.b32 %r263, %r264, %r265, %r266, %r267;
	// end inline asm
	mov.b64 	%rd153, {%r258, %r263};
	setp.gt.s32 	%p66, %r227, 29;
	mov.u32 	%r626, %r625;
	mov.u64 	%rd345, %rd344;
	@%p66 bra 	$L__BB7_173;
	setp.lt.s32 	%p67, %r625, %r248;
	mov.u32 	%r626, %r248;
	mov.u64 	%rd345, %rd153;
	@%p67 bra 	$L__BB7_173;
	setp.lt.s32 	%p68, %r248, %r625;
	mov.u32 	%r626, %r625;
	mov.u64 	%rd345, %rd344;
	@%p68 bra 	$L__BB7_173;
	setp.lt.s64 	%p69, %rd344, %rd153;
	selp.b32 	%r626, %r625, %r248, %p69;
	min.s64 	%rd345, %rd344, %rd153;
$L__BB7_173:
	mov.b32 	%r285, 4;
	mov.b32 	%r286, 31;
	mov.b32 	%r287, -1;
	// begin inline asm
	shfl.sync.down.b32 %r268, %r626, %r285, %r286, %r287;
	// end inline asm
	// begin inline asm
	shfl.sync.down.b32 %r273, %r274, %r285, %r286, %r287;
	// end inline asm
	mov.b64 	{%r279, %r284}, %rd345;
	// begin inline asm
	shfl.sync.down.b32 %r278, %r279, %r285, %r286, %r287;
	// end inline asm
	// begin inline asm
	shfl.sync.down.b32 %r283, %r284, %r285, %r286, %r287;
	// end inline asm
	mov.b64 	%rd156, {%r278, %r283};
	setp.gt.s32 	%p70, %r227, 27;
	mov.u32 	%r627, %r626;
	mov.u64 	%rd346, %rd345;
	@%p70 bra 	$L__BB7_177;
	setp.lt.s32 	%p71, %r626, %r268;
	mov.u32 	%r627, %r268;
	mov.u64 	%rd346, %rd156;
	@%p71 bra 	$L__BB7_177;
	setp.lt.s32 	%p72, %r268, %r626;
	mov.u32 	%r627, %r626;
	mov.u64 	%rd346, %rd345;
	@%p72 bra 	$L__BB7_177;
	setp.lt.s64 	%p73, %rd345, %rd156;
	selp.b32 	%r627, %r626, %r268, %p73;
	min.s64 	%rd346, %rd345, %rd156;
$L__BB7_177:
	mov.b32 	%r305, 8;
	mov.b32 	%r306, 31;
	mov.b32 	%r307, -1;
	// begin inline asm
	shfl.sync.down.b32 %r288, %r627, %r305, %r306, %r307;
	// end inline asm
	// begin inline asm
	shfl.sync.down.b32 %r293, %r294, %r305, %r306, %r307;
	// end inline asm
	mov.b64 	{%r299, %r304}, %rd346;
	// begin inline asm
	shfl.sync.down.b32 %r298, %r299, %r305, %r306, %r307;
	// end inline asm
	// begin inline asm
	shfl.sync.down.b32 %r303, %r304, %r305, %r306, %r307;
	// end inline asm
	mov.b64 	%rd159, {%r298, %r303};
	setp.gt.s32 	%p74, %r227, 23;
	mov.u32 	%r628, %r627;
	mov.u64 	%rd347, %rd346;
	@%p74 bra 	$L__BB7_181;
	setp.lt.s32 	%p75, %r627, %r288;
	mov.u32 	%r628, %r288;
	mov.u64 	%rd347, %rd159;
	@%p75 bra 	$L__BB7_181;
	setp.lt.s32 	%p76, %r288, %r627;
	mov.u32 	%r628, %r627;
	mov.u64 	%rd347, %rd346;
	@%p76 bra 	$L__BB7_181;
	setp.lt.s64 	%p77, %rd346, %rd159;
	selp.b32 	%r628, %r627, %r288, %p77;
	min.s64 	%rd347, %rd346, %rd159;
$L__BB7_181:
	mov.b32 	%r325, 16;
	mov.b32 	%r326, 31;
	mov.b32 	%r327, -1;
	// begin inline asm
	shfl.sync.down.b32 %r308, %r628, %r325, %r326, %r327;
	// end inline asm
	// begin inline asm
	shfl.sync.down.b32 %r313, %r314, %r325, %r326, %r327;
	// end inline asm
	mov.b64 	{%r319, %r324}, %rd347;
	// begin inline asm
	shfl.sync.down.b32 %r318, %r319, %r325, %r326, %r327;
	// end inline asm
	// begin inline asm
	shfl.sync.down.b32 %r323, %r324, %r325, %r326, %r327;
	// end inline asm
	mov.b64 	%rd162, {%r318, %r323};
	setp.gt.s32 	%p78, %r227, 15;
	mov.u32 	%r636, %r628;
	mov.u64 	%rd355, %rd347;
	@%p78 bra 	$L__BB7_185;
	setp.lt.s32 	%p79, %r628, %r308;
	mov.u32 	%r636, %r308;
	mov.u64 	%rd355, %rd162;
	@%p79 bra 	$L__BB7_185;
	setp.lt.s32 	%p80, %r308, %r628;
	mov.u32 	%r636, %r628;
	mov.u64 	%rd355, %rd347;
	@%p80 bra 	$L__BB7_185;
	setp.lt.s64 	%p81, %rd347, %rd162;
	selp.b32 	%r636, %r628, %r308, %p81;
	min.s64 	%rd355, %rd347, %rd162;
$L__BB7_185:
	setp.ne.s32 	%p82, %r227, 0;
	@%p82 bra 	$L__BB7_187;
	shr.u32 	%r328, %r108, 1;
	and.b32  	%r329, %r328, 496;
	mov.u32 	%r330, _ZN6thrust24THRUST_300001_SM_1000_NS8cuda_cub4core6detail5shmemE;
	add.s32 	%r331, %r330, %r329;
	st.shared.u32 	[%r331+8], %r636;
	st.shared.u64 	[%r331+16], %rd355;
$L__BB7_187:
	bar.sync 	0;
	setp.ne.s32 	%p83, %r108, 0;
	@%p83 bra 	$L__BB7_209;
	ld.shared.u32 	%r194, [_ZN6thrust24THRUST_300001_SM_1000_NS8cuda_cub4core6detail5shmemE+24];
	ld.shared.u64 	%rd165, [_ZN6thrust24THRUST_300001_SM_1000_NS8cuda_cub4core6detail5shmemE+32];
	setp.lt.s32 	%p84, %r636, %r194;
	mov.u32 	%r630, %r194;
	mov.u64 	%rd349, %rd165;
	@%p84 bra 	$L__BB7_191;
	setp.lt.s32 	%p85, %r194, %r636;
	mov.u32 	%r630, %r636;
	mov.u64 	%rd349, %rd355;
	@%p85 bra 	$L__BB7_191;
	setp.lt.s64 	%p86, %rd355, %rd165;
	selp.b32 	%r630, %r636, %r194, %p86;
	min.s64 	%rd349, %rd355, %rd165;
$L__BB7_191:
	ld.shared.u32 	%r197, [_ZN6thrust24THRUST_300001_SM_1000_NS8cuda_cub4core6detail5shmemE+40];
	ld.shared.u64 	%rd168, [_ZN6thrust24THRUST_300001_SM_1000_NS8cuda_cub4core6detail5shmemE+48];
	setp.lt.s32 	%p87, %r630, %r197;
	mov.u32 	%r631, %r197;
	mov.u64 	%rd350, %rd168;
	@%p87 bra 	$L__BB7_194;
	setp.lt.s32 	%p88, %r197, %r630;
	mov.u32 	%r631, %r630;
	mov.u64 	%rd350, %rd349;
	@%p88 bra 	$L__BB7_194;
	setp.lt.s64 	%p89, %rd349, %rd168;
	selp.b32 	%r631, %r630, %r197, %p89;
	min.s64 	%rd350, %rd349, %rd168;
$L__BB7_194:
	ld.shared.u32 	%r200, [_ZN6thrust24THRUST_300001_SM_1000_NS8cuda_cub4core6detail5shmemE+56];
	ld.shared.u64 	%rd171, [_ZN6thrust24THRUST_300001_SM_1000_NS8cuda_cub4core6detail5shmemE+64];
	setp.lt.s32 	%p90, %r631, %r200;
	mov.u32 	%r632, %r200;
	mov.u64 	%rd351, %rd171;
	@%p90 bra 	$L__BB7_197;
	setp.lt.s32 	%p91, %r200, %r631;
	mov.u32 	%r632, %r631;
	mov.u64 	%rd351, %rd350;
	@%p91 bra 	$L__BB7_197;
	setp.lt.s64 	%p92, %rd350, %rd171;
	selp.b32 	%r632, %r631, %r200, %p92;
	min.s64 	%rd351, %rd350, %rd171;
$L__BB7_197:
	ld.shared.u32 	%r203, [_ZN6thrust24THRUST_300001_SM_1000_NS8cuda_cub4core6detail5shmemE+72];
	ld.shared.u64 	%rd174, [_ZN6thrust24THRUST_300001_SM_1000_NS8cuda_cub4core6detail5shmemE+80];
	setp.lt.s32 	%p93, %r632, %r203;
	mov.u32 	%r633, %r203;
	mov.u64 	%rd352, %rd174;
	@%p93 bra 	$L__BB7_200;
	setp.lt.s32 	%p94, %r203, %r632;
	mov.u32 	%r633, %r632;
	mov.u64 	%rd352, %rd351;
	@%p94 bra 	$L__BB7_200;
	setp.lt.s64 	%p95, %rd351, %rd174;
	selp.b32 	%r633, %r632, %r203, %p95;
	min.s64 	%rd352, %rd351, %rd174;
$L__BB7_200:
	ld.shared.u32 	%r206, [_ZN6thrust24THRUST_300001_SM_1000_NS8cuda_cub4core6detail5shmemE+88];
	ld.shared.u64 	%rd177, [_ZN6thrust24THRUST_300001_SM_1000_NS8cuda_cub4core6detail5shmemE+96];
	setp.lt.s32 	%p96, %r633, %r206;
	mov.u32 	%r634, %r206;
	mov.u64 	%rd353, %rd177;
	@%p96 bra 	$L__BB7_203;
	setp.lt.s32 	%p97, %r206, %r633;
	mov.u32 	%r634, %r633;
	mov.u64 	%rd353, %rd352;
	@%p97 bra 	$L__BB7_203;
	setp.lt.s64 	%p98, %rd352, %rd177;
	selp.b32 	%r634, %r633, %r206, %p98;
	min.s64 	%rd353, %rd352, %rd177;
$L__BB7_203:
	ld.shared.u32 	%r209, [_ZN6thrust24THRUST_300001_SM_1000_NS8cuda_cub4core6detail5shmemE+104];
	ld.shared.u64 	%rd180, [_ZN6thrust24THRUST_300001_SM_1000_NS8cuda_cub4core6detail5shmemE+112];
	setp.lt.s32 	%p99, %r634, %r209;
	mov.u32 	%r635, %r209;
	mov.u64 	%rd354, %rd180;
	@%p99 bra 	$L__BB7_206;
	setp.lt.s32 	%p100, %r209, %r634;
	mov.u32 	%r635, %r634;
	mov.u64 	%rd354, %rd353;
	@%p100 bra 	$L__BB7_206;
	setp.lt.s64 	%p101, %rd353, %rd180;
	selp.b32 	%r635, %r634, %r209, %p101;
	min.s64 	%rd354, %rd353, %rd180;
$L__BB7_206:
	ld.shared.u32 	%r212, [_ZN6thrust24THRUST_300001_SM_1000_NS8cuda_cub4core6detail5shmemE+120];
	ld.shared.u64 	%rd183, [_ZN6thrust24THRUST_300001_SM_1000_NS8cuda_cub4core6detail5shmemE+128];
	setp.lt.s32 	%p102, %r635, %r212;
	mov.u32 	%r636, %r212;
	mov.u64 	%rd355, %rd183;
	@%p102 bra 	$L__BB7_209;
	setp.lt.s32 	%p103, %r212, %r635;
	mov.u32 	%r636, %r635;
	mov.u64 	%rd355, %rd354;
	@%p103 bra 	$L__BB7_209;
	setp.lt.s64 	%p104, %rd354, %rd183;
	selp.b32 	%r636, %r635, %r212, %p104;
	min.s64 	%rd355, %rd354, %rd183;
$L__BB7_209:
	mov.u32 	%r557, %tid.x;
	setp.ne.s32 	%p221, %r557, 0;
	@%p221 bra 	$L__BB7_211;
	cvta.to.global.u64 	%rd287, %rd187;
	st.global.u32 	[%rd287], %r636;
	st.global.u64 	[%rd287+8], %rd355;
$L__BB7_211:
	ret;

}
	// .globl	_ZN6thrust24THRUST_300001_SM_1000_NS8cuda_cub4core6detail13_kernel_agentINS1_8__reduce11ReduceAgentINS0_12zip_iteratorIN4cuda3std3__45tupleIJNS0_10device_ptrIiEENS0_17counting_iteratorIlNS0_11use_defaultESF_SF_EEEEEEEPNSB_IJilEEESJ_lNS1_9__extrema9arg_max_fIilNSA_4lessIiEEEEEEJSI_SK_lSP_EEEvDpT0_
.visible .entry _ZN6thrust24THRUST_300001_SM_1000_NS8cuda_cub4core6detail13_kernel_agentINS1_8__reduce11ReduceAgentINS0_12zip_iteratorIN4cuda3std3__45tupleIJNS0_10device_ptrIiEENS0_17counting_iteratorIlNS0_11use_defaultESF_SF_EEEEEEEPNSB_IJilEEESJ_lNS1_9__extrema9arg_max_fIilNSA_4lessIiEEEEEEJSI_SK_lSP_EEEvDpT0_(
	.param .align 8 .b8 _ZN6thrust24THRUST_300001_SM_1000_NS8cuda_cub4core6detail13_kernel_agentINS1_8__reduce11ReduceAgentINS0_12zip_iteratorIN4cuda3std3__45tupleIJNS0_10device_ptrIiEENS0_17counting_iteratorIlNS0_11use_defaultESF_SF_EEEEEEEPNSB_IJilEEESJ_lNS1_9__extrema9arg_max_fIilNSA_4lessIiEEEEEEJSI_SK_lSP_EEEvDpT0__param_0[16],
	.param .u64 .ptr .align 1 _ZN6thrust24THRUST_300001_SM_1000_NS8cuda_cub4core6detail13_kernel_agentINS1_8__reduce11ReduceAgentINS0_12zip_iteratorIN4cuda3std3__45tupleIJNS0_10device_ptrIiEENS0_17counting_iteratorIlNS0_11use_defaultESF_SF_EEEEEEEPNSB_IJilEEESJ_lNS1_9__extrema9arg_max_fIilNSA_4lessIiEEEEEEJSI_SK_lSP_EEEvDpT0__param_1,
	.param .u64 _ZN6thrust24THRUST_300001_SM_1000_NS8cuda_cub4core6detail13_kernel_agentINS1_8__reduce11ReduceAgentINS0_12zip_iteratorIN4cuda3std3__45tupleIJNS0_10device_ptrIiEENS0_17counting_iteratorIlNS0_11use_defaultESF_SF_EEEEEEEPNSB_IJilEEESJ_lNS1_9__extrema9arg_max_fIilNSA_4lessIiEEEEEEJSI_SK_lSP_EEEvDpT0__param_2,
	.param .align 1 .b8 _ZN6thrust24THRUST_300001_SM_1000_NS8cuda_cub4core6detail13_kernel_agentINS1_8__reduce11ReduceAgentINS0_12zip_iteratorIN4cuda3std3__45tupleIJNS0_10device_ptrIiEENS0_17counting_iteratorIlNS0_11use_defaultESF_SF_EEEEEEEPNSB_IJilEEESJ_lNS1_9__extrema9arg_max_fIilNSA_4lessIiEEEEEEJSI_SK_lSP_EEEvDpT0__param_3[1]
)
.maxntid 256
{
	.reg .pred 	%p<213>;
	.reg .b32 	%r<632>;
	.reg .b64 	%rd<307>;

	ld.param.u64 	%rd192, [_ZN6thrust24THRUST_300001_SM_1000_NS8cuda_cub4core6detail13_kernel_agentINS1_8__reduce11ReduceAgentINS0_12zip_iteratorIN4cuda3std3__45tupleIJNS0_10device_ptrIiEENS0_17counting_iteratorIlNS0_11use_defaultESF_SF_EEEEEEEPNSB_IJilEEESJ_lNS1_9__extrema9arg_max_fIilNSA_4lessIiEEEEEEJSI_SK_lSP_EEEvDpT0__param_0+8];
	ld.param.u64 	%rd191, [_ZN6thrust24THRUST_300001_SM_1000_NS8cuda_cub4core6detail13_kernel_agentINS1_8__reduce11ReduceAgentINS0_12zip_iteratorIN4cuda3std3__45tupleIJNS0_10device_ptrIiEENS0_17counting_iteratorIlNS0_11use_defaultESF_SF_EEEEEEEPNSB_IJilEEESJ_lNS1_9__extrema9arg_max_fIilNSA_4lessIiEEEEEEJSI_SK_lSP_EEEvDpT0__param_0];
	ld.param.u64 	%rd194, [_ZN6thrust24THRUST_300001_SM_1000_NS8cuda_cub4core6detail13_kernel_agentINS1_8__reduce11ReduceAgentINS0_12zip_iteratorIN4cuda3std3__45tupleIJNS0_10device_ptrIiEENS0_17counting_iteratorIlNS0_11use_defaultESF_SF_EEEEEEEPNSB_IJilEEESJ_lNS1_9__extrema9arg_max_fIilNSA_4lessIiEEEEEEJSI_SK_lSP_EEEvDpT0__param_2];
	setp.eq.s64 	%p1, %rd194, 0;
	@%p1 bra 	$L__BB8_206;
	cvta.to.global.u64 	%rd1, %rd191;
	setp.gt.s64 	%p2, %rd194, 1279;
	@%p2 bra 	$L__BB8_122;
	cvt.u32.u64 	%r1, %rd194;
	mov.u32 	%r2, %tid.x;
	setp.ge.s32 	%p96, %r2, %r1;
	mov.b32 	%r574, 0;
	mov.b64 	%rd249, 0;
	mov.u32 	%r566, %r2;
	@%p96 bra 	$L__BB8_4;
	cvt.u64.u32 	%rd225, %r2;
	mul.wide.u32 	%rd226, %r2, 4;
	add.s64 	%rd227, %rd1, %rd226;
	add.s64 	%rd249, %rd192, %rd225;
	ld.global.u32 	%r574, [%rd227];
	add.s32 	%r566, %r2, 256;
$L__BB8_4:
	setp.ge.s32 	%p97, %r566, %r1;
	@%p97 bra 	$L__BB8_26;
	not.b32 	%r332, %r566;
	add.s32 	%r7, %r332, %r1;
	and.b32  	%r333, %r7, 768;
	setp.eq.s32 	%p98, %r333, 768;
	@%p98 bra 	$L__BB8_11;
	cvt.u64.u32 	%rd229, %r566;
	add.s64 	%rd240, %rd192, %rd229;
	mul.wide.u32 	%rd230, %r566, 4;
	add.s64 	%rd239, %rd1, %rd230;
	shr.u32 	%r334, %r7, 8;
	add.s32 	%r335, %r334, 1;
	and.b32  	%r336, %r335, 3;
	neg.s32 	%r562, %r336;
$L__BB8_7:
	.pragma "nounroll";
	mov.u64 	%rd9, %rd249;
	mov.u32 	%r11, %r574;
	ld.global.u32 	%r12, [%rd239];
	setp.lt.s32 	%p99, %r11, %r12;
	mov.u64 	%rd249, %rd240;
	mov.u32 	%r574, %r12;
	@%p99 bra 	$L__BB8_10;
	setp.lt.s32 	%p100, %r12, %r11;
	mov.u64 	%rd249, %rd9;
	mov.u32 	%r574, %r11;
	@%p100 bra 	$L__BB8_10;
	setp.lt.s64 	%p101, %rd9, %rd240;
	min.s64 	%rd249, %rd9, %rd240;
	selp.b32 	%r574, %r11, %r12, %p101;
$L__BB8_10:
	add.s32 	%r566, %r566, 256;
	add.s64 	%rd240, %rd240, 256;
	add.s64 	%rd239, %rd239, 1024;
	add.s32 	%r562, %r562, 1;
	setp.ne.s32 	%p102, %r562, 0;
	@%p102 bra 	$L__BB8_7;
$L__BB8_11:
	setp.lt.u32 	%p103, %r7, 768;
	@%p103 bra 	$L__BB8_26;
	add.s32 	%r569, %r566, 512;
$L__BB8_13:
	mov.u32 	%r21, %r569;
	add.s32 	%r337, %r21, -512;
	cvt.s64.s32 	%rd231, %r337;
	mul.wide.s32 	%rd232, %r337, 4;
	add.s64 	%rd17, %rd1, %rd232;
	add.s64 	%rd18, %rd192, %rd231;
	ld.global.u32 	%r23, [%rd17];
	setp.lt.s32 	%p104, %r574, %r23;
	mov.u64 	%rd246, %rd18;
	mov.u32 	%r571, %r23;
	@%p104 bra 	$L__BB8_16;
	setp.lt.s32 	%p105, %r23, %r574;
	mov.u64 	%rd246, %rd249;
	mov.u32 	%r571, %r574;
	@%p105 bra 	$L__BB8_16;
	setp.lt.s64 	%p106, %rd249, %rd18;
	min.s64 	%rd246, %rd249, %rd18;
	selp.b32 	%r571, %r574, %r23, %p106;
$L__BB8_16:
	add.s32 	%r338, %r21, -256;
	cvt.s64.s32 	%rd233, %r338;
	add.s64 	%rd21, %rd192, %rd233;
	ld.global.u32 	%r26, [%rd17+1024];
	setp.lt.s32 	%p107, %r571, %r26;
	mov.u64 	%rd247, %rd21;
	mov.u32 	%r572, %r26;
	@%p107 bra 	$L__BB8_19;
	setp.lt.s32 	%p108, %r26, %r571;
	mov.u64 	%rd247, %rd246;
	mov.u32 	%r572, %r571;
	@%p108 bra 	$L__BB8_19;
	setp.lt.s64 	%p109, %rd246, %rd21;
	min.s64 	%rd247, %rd246, %rd21;
	selp.b32 	%r572, %r571, %r26, %p109;
$L__BB8_19:
	cvt.s64.s32 	%rd234, %r21;
	add.s64 	%rd24, %rd192, %rd234;
	ld.global.u32 	%r29, [%rd17+2048];
	setp.lt.s32 	%p110, %r572, %r29;
	mov.u64 	%rd248, %rd24;
	mov.u32 	%r573, %r29;
	@%p110 bra 	$L__BB8_22;
	setp.lt.s32 	%p111, %r29, %r572;
	mov.u64 	%rd248, %rd247;
	mov.u32 	%r573, %r572;
	@%p111 bra 	$L__BB8_22;
	setp.lt.s64 	%p112, %rd247, %rd24;
	min.s64 	%rd248, %rd247, %rd24;
	selp.b32 	%r573, %r572, %r29, %p112;
$L__BB8_22:
	add.s32 	%r339, %r21, 256;
	cvt.s64.s32 	%rd235, %r339;
	add.s64 	%rd27, %rd192, %rd235;
	ld.global.u32 	%r32, [%rd17+3072];
	setp.lt.s32 	%p113, %r573, %r32;
	mov.u64 	%rd249, %rd27;
	mov.u32 	%r574, %r32;
	@%p113 bra 	$L__BB8_25;
	setp.lt.s32 	%p114, %r32, %r573;
	mov.u64 	%rd249, %rd248;
	mov.u32 	%r574, %r573;
	@%p114 bra 	$L__BB8_25;
	setp.lt.s64 	%p115, %rd248, %rd27;
	min.s64 	%rd249, %rd248, %rd27;
	selp.b32 	%r574, %r573, %r32, %p115;
$L__BB8_25:
	add.s32 	%r569, %r21, 1024;
	add.s32 	%r340, %r21, 512;
	setp.lt.s32 	%p116, %r340, %r1;
	@%p116 bra 	$L__BB8_13;
$L__BB8_26:
	setp.lt.s32 	%p117, %r1, 256;
	@%p117 bra 	$L__BB8_71;
	// begin inline asm
	mov.u32 %r454, %laneid;
	// end inline asm
	mov.b32 	%r472, 1;
	mov.b32 	%r473, 31;
	mov.b32 	%r474, -1;
	// begin inline asm
	shfl.sync.down.b32 %r455, %r574, %r472, %r473, %r474;
	// end inline asm
	// begin inline asm
	shfl.sync.down.b32 %r460, %r461, %r472, %r473, %r474;
	// end inline asm
	mov.b64 	{%r466, %r471}, %rd249;
	// begin inline asm
	shfl.sync.down.b32 %r465, %r466, %r472, %r473, %r474;
	// end inline asm
	// begin inline asm
	shfl.sync.down.b32 %r470, %r471, %r472, %r473, %r474;
	// end inline asm
	mov.b64 	%rd31, {%r465, %r470};
	setp.gt.s32 	%p169, %r454, 30;
	mov.u64 	%rd251, %rd249;
	mov.u32 	%r576, %r574;
	@%p169 bra 	$L__BB8_31;
	setp.lt.s32 	%p170, %r574, %r455;
	mov.u64 	%rd251, %rd31;
	mov.u32 	%r576, %r455;
	@%p170 bra 	$L__BB8_31;
	setp.lt.s32 	%p171, %r455, %r574;
	mov.u64 	%rd251, %rd249;
	mov.u32 	%r576, %r574;
	@%p171 bra 	$L__BB8_31;
	setp.lt.s64 	%p172, %rd249, %rd31;
	min.s64 	%rd251, %rd249, %rd31;
	selp.b32 	%r576, %r574, %r455, %p172;
$L__BB8_31:
	mov.b32 	%r492, 2;
	mov.b32 	%r493, 31;
	mov.b32 	%r494, -1;
	// begin inline asm
	shfl.sync.down.b32 %r475, %r576, %r492, %r493, %r494;
	// end inline asm
	// begin inline asm
	shfl.sync.down.b32 %r480, %r481, %r492, %r493, %r494;
	// end inline asm
	mov.b64 	{%r486, %r491}, %rd251;
	// begin inline asm
	shfl.sync.down.b32 %r485, %r486, %r492, %r493, %r494;
	// end inline asm
	// begin inline asm
	shfl.sync.down.b32 %r490, %r491, %r492, %r493, %r494;
	// end inline asm
	mov.b64 	%rd34, {%r485, %r490};
	setp.gt.s32 	%p173, %r454, 29;
	mov.u64 	%rd252, %rd251;
	mov.u32 	%r577, %r576;
	@%p173 bra 	$L__BB8_35;
	setp.lt.s32 	%p174, %r576, %r475;
	mov.u64 	%rd252, %rd34;
	mov.u32 	%r577, %r475;
	@%p174 bra 	$L__BB8_35;
	setp.lt.s32 	%p175, %r475, %r576;
	mov.u64 	%rd252, %rd251;
	mov.u32 	%r577, %r576;
	@%p175 bra 	$L__BB8_35;
	setp.lt.s64 	%p176, %rd251, %rd34;
	min.s64 	%rd252, %rd251, %rd34;
	selp.b32 	%r577, %r576, %r475, %p176;
$L__BB8_35:
	mov.b32 	%r512, 4;
	mov.b32 	%r513, 31;
	mov.b32 	%r514, -1;
	// begin inline asm
	shfl.sync.down.b32 %r495, %r577, %r512, %r513, %r514;
	// end inline asm
	// begin inline asm
	shfl.sync.down.b32 %r500, %r501, %r512, %r513, %r514;
	// end inline asm
	mov.b64 	{%r506, %r511}, %rd252;
	// begin inline asm
	shfl.sync.down.b32 %r505, %r506, %r512, %r513, %r514;
	// end inline asm
	// begin inline asm
	shfl.sync.down.b32 %r510, %r511, %r512, %r513, %r514;
	// end inline asm
	mov.b64 	%rd37, {%r505, %r510};
	setp.gt.s32 	%p177, %r454, 27;
	mov.u64 	%rd253, %rd252;
	mov.u32 	%r578, %r577;
	@%p177 bra 	$L__BB8_39;
	setp.lt.s32 	%p178, %r577, %r495;
	mov.u64 	%rd253, %rd37;
	mov.u32 	%r578, %r495;
	@%p178 bra 	$L__BB8_39;
	setp.lt.s32 	%p179, %r495, %r577;
	mov.u64 	%rd253, %rd252;
	mov.u32 	%r578, %r577;
	@%p179 bra 	$L__BB8_39;
	setp.lt.s64 	%p180, %rd252, %rd37;
	min.s64 	%rd253, %rd252, %rd37;
	selp.b32 	%r578, %r577, %r495, %p180;
$L__BB8_39:
	mov.b32 	%r532, 8;
	mov.b32 	%r533, 31;
	mov.b32 	%r534, -1;
	// begin inline asm
	shfl.sync.down.b32 %r515, %r578, %r532, %r533, %r534;
	// end inline asm
	// begin inline asm
	shfl.sync.down.b32 %r520, %r521, %r532, %r533, %r534;
	// end inline asm
	mov.b64 	{%r526, %r531}, %rd253;
	// begin inline asm
	shfl.sync.down.b32 %r525, %r526, %r532, %r533, %r534;
	// end inline asm
	// begin inline asm
	shfl.sync.down.b32 %r530, %r531, %r532, %r533, %r534;
	// end inline asm
	mov.b64 	%rd40, {%r525, %r530};
	setp.gt.s32 	%p181, %r454, 23;
	mov.u64 	%rd254, %rd253;
	mov.u32 	%r579, %r578;
	@%p181 bra 	$L__BB8_43;
	setp.lt.s32 	%p182, %r578, %r515;
	mov.u64 	%rd254, %rd40;
	mov.u32 	%r579, %r515;
	@%p182 bra 	$L__BB8_43;
	setp.lt.s32 	%p183, %r515, %r578;
	mov.u64 	%rd254, %rd253;
	mov.u32 	%r579, %r578;
	@%p183 bra 	$L__BB8_43;
	setp.lt.s64 	%p184, %rd253, %rd40;
	min.s64 	%rd254, %rd253, %rd40;
	selp.b32 	%r579, %r578, %r515, %p184;
$L__BB8_43:
	mov.b32 	%r552, 16;
	mov.b32 	%r553, 31;
	mov.b32 	%r554, -1;
	// begin inline asm
	shfl.sync.down.b32 %r535, %r579, %r552, %r553, %r554;
	// end inline asm
	// begin inline asm
	shfl.sync.down.b32 %r540, %r541, %r552, %r553, %r554;
	// end inline asm
	mov.b64 	{%r546, %r551}, %rd254;
	// begin inline asm
	shfl.sync.down.b32 %r545, %r546, %r552, %r553, %r554;
	// end inline asm
	// begin inline asm
	shfl.sync.down.b32 %r550, %r551, %r552, %r553, %r554;
	// end inline asm
	mov.b64 	%rd43, {%r545, %r550};
	setp.gt.s32 	%p185, %r454, 15;
	mov.u64 	%rd306, %rd254;
	mov.u32 	%r631, %r579;
	@%p185 bra 	$L__BB8_47;
	setp.lt.s32 	%p186, %r579, %r535;
	mov.u64 	%rd306, %rd43;
	mov.u32 	%r631, %r535;
	@%p186 bra 	$L__BB8_47;
	setp.lt.s32 	%p187, %r535, %r579;
	mov.u64 	%rd306, %rd254;
	mov.u32 	%r631, %r579;
	@%p187 bra 	$L__BB8_47;
	setp.lt.s64 	%p188, %rd254, %rd43;
	min.s64 	%rd306, %rd254, %rd43;
	selp.b32 	%r631, %r579, %r535, %p188;
$L__BB8_47:
	setp.ne.s32 	%p189, %r454, 0;
	@%p189 bra 	$L__BB8_49;
	shr.u32 	%r555, %r2, 1;
	and.b32  	%r556, %r555, 496;
	mov.u32 	%r557, _ZN6thrust24THRUST_300001_SM_1000_NS8cuda_cub4core6detail5shmemE;
	add.s32 	%r558, %r557, %r556;
	st.shared.u32 	[%r558+8], %r631;
	st.shared.u64 	[%r558+16], %rd306;
$L__BB8_49:
	bar.sync 	0;
	setp.ne.s32 	%p190, %r2, 0;
	@%p190 bra 	$L__BB8_204;
	ld.shared.u32 	%r53, [_ZN6thrust24THRUST_300001_SM_1000_NS8cuda_cub4core6detail5shmemE+24];
	ld.shared.u64 	%rd46, [_ZN6thrust24THRUST_300001_SM_1000_NS8cuda_cub4core6detail5shmemE+32];
	setp.lt.s32 	%p191, %r631, %r53;
	mov.u64 	%rd256, %rd46;
	mov.u32 	%r581, %r53;
	@%p191 bra 	$L__BB8_53;
	setp.lt.s32 	%p192, %r53, %r631;
	mov.u64 	%rd256, %rd306;
	mov.u32 	%r581, %r631;
	@%p192 bra 	$L__BB8_53;
	setp.lt.s64 	%p193, %rd306, %rd46;
	min.s64 	%rd256, %rd306, %rd46;
	selp.b32 	%r581, %r631, %r53, %p193;
$L__BB8_53:
	ld.shared.u32 	%r56, [_ZN6thrust24THRUST_300001_SM_1000_NS8cuda_cub4core6detail5shmemE+40];
	ld.shared.u64 	%rd49, [_ZN6thrust24THRUST_300001_SM_1000_NS8cuda_cub4core6detail5shmemE+48];
	setp.lt.s32 	%p194, %r581, %r56;
	mov.u64 	%rd257, %rd49;
	mov.u32 	%r582, %r56;
	@%p194 bra 	$L__BB8_56;
	setp.lt.s32 	%p195, %r56, %r581;
	mov.u64 	%rd257, %rd256;
	mov.u32 	%r582, %r581;
	@%p195 bra 	$L__BB8_56;
	setp.lt.s64 	%p196, %rd256, %rd49;
	min.s64 	%rd257, %rd256, %rd49;
	selp.b32 	%r582, %r581, %r56, %p196;
$L__BB8_56:
	ld.shared.u32 	%r59, [_ZN6thrust24THRUST_300001_SM_1000_NS8cuda_cub4core6detail5shmemE+56];
	ld.shared.u64 	%rd52, [_ZN6thrust24THRUST_300001_SM_1000_NS8cuda_cub4core6detail5shmemE+64];
	setp.lt.s32 	%p197, %r582, %r59;
	mov.u64 	%rd258, %rd52;
	mov.u32 	%r583, %r59;
	@%p197 bra 	$L__BB8_59;
	setp.lt.s32 	%p198, %r59, %r582;
	mov.u64 	%rd258, %rd257;
	mov.u32 	%r583, %r582;
	@%p198 bra 	$L__BB8_59;
	setp.lt.s64 	%p199, %rd257, %rd52;
	min.s64 	%rd258, %rd257, %rd52;
	selp.b32 	%r583, %r582, %r59, %p199;
$L__BB8_59:
	ld.shared.u32 	%r62, [_ZN6thrust24THRUST_300001_SM_1000_NS8cuda_cub4core6detail5shmemE+72];
	ld.shared.u64 	%rd55, [_ZN6thrust24THRUST_300001_SM_1000_NS8cuda_cub4core6detail5shmemE+80];
	setp.lt.s32 	%p200, %r583, %r62;
	mov.u64 	%rd259, %rd55;
	mov.u32 	%r584, %r62;
	@%p200 bra 	$L__BB8_62;
	setp.lt.s32 	%p201, %r62, %r583;
	mov.u64 	%rd259, %rd258;
	mov.u32 	%r584, %r583;
	@%p201 bra 	$L__BB8_62;
	setp.lt.s64 	%p202, %rd258, %rd55;
	min.s64 	%rd259, %rd258, %rd55;
	selp.b32 	%r584, %r583, %r62, %p202;
$L__BB8_62:
	ld.shared.u32 	%r65, [_ZN6thrust24THRUST_300001_SM_1000_NS8cuda_cub4core6detail5shmemE+88];
	ld.shared.u64 	%rd58, [_ZN6thrust24THRUST_300001_SM_1000_NS8cuda_cub4core6detail5shmemE+96];
	setp.lt.s32 	%p203, %r584, %r65;
	mov.u64 	%rd260, %rd58;
	mov.u32 	%r585, %r65;
	@%p203 bra 	$L__BB8_65;
	setp.lt.s32 	%p204, %r65, %r584;
	mov.u64 	%rd260, %rd259;
	mov.u32 	%r585, %r584;
	@%p204 bra 	$L__BB8_65;
	setp.lt.s64 	%p205, %rd259, %rd58;
	min.s64 	%rd260, %rd259, %rd58;
	selp.b32 	%r585, %r584, %r65, %p205;
$L__BB8_65:
	ld.shared.u32 	%r68, [_ZN6thrust24THRUST_300001_SM_1000_NS8cuda_cub4core6detail5shmemE+104];
	ld.shared.u64 	%rd61, [_ZN6thrust24THRUST_300001_SM_1000_NS8cuda_cub4core6detail5shmemE+112];
	setp.lt.s32 	%p206, %r585, %r68;
	mov.u64 	%rd261, %rd61;
	mov.u32 	%r586, %r68;
	@%p206 bra 	$L__BB8_68;
	setp.lt.s32 	%p207, %r68, %r585;
	mov.u64 	%rd261, %rd260;
	mov.u32 	%r586, %r585;
	@%p207 bra 	$L__BB8_68;
	setp.lt.s64 	%p208, %rd260, %rd61;
	min.s64 	%rd261, %rd260, %rd61;
	selp.b32 	%r586, %r585, %r68, %p208;
$L__BB8_68:
	ld.shared.u32 	%r71, [_ZN6thrust24THRUST_300001_SM_1000_NS8cuda_cub4core6detail5shmemE+120];
	ld.shared.u64 	%rd64, [_ZN6thrust24THRUST_300001_SM_1000_NS8cuda_cub4core6detail5shmemE+128];
	setp.lt.s32 	%p209, %r586, %r71;
	mov.u32 	%r631, %r71;
	mov.u64 	%rd306, %rd64;
	@%p209 bra 	$L__BB8_204;
	setp.lt.s32 	%p210, %r71, %r586;
	mov.u32 	%r631, %r586;
	mov.u64 	%rd306, %rd261;
	@%p210 bra 	$L__BB8_204;
	setp.lt.s64 	%p211, %rd261, %rd64;
	min.s64 	%rd306, %rd261, %rd64;
	selp.b32 	%r631, %r586, %r71, %p211;
	bra.uni 	$L__BB8_204;
$L__BB8_71:
	// begin inline asm
	mov.u32 %r341, %laneid;
	// end inline asm
	and.b32  	%r362, %r2, 992;
	add.s32 	%r363, %r362, 32;
	setp.gt.s32 	%p118, %r363, %r1;
	not.b32 	%r364, %r362;
	add.s32 	%r365, %r1, %r364;
	selp.b32 	%r360, %r365, 31, %p118;
	mov.b32 	%r359, 1;
	mov.b32 	%r361, -1;
	// begin inline asm
	shfl.sync.down.b32 %r342, %r574, %r359, %r360, %r361;
	// end inline asm
	// begin inline asm
	shfl.sync.down.b32 %r347, %r348, %r359, %r360, %r361;
	// end inline asm
	mov.b64 	{%r353, %r358}, %rd249;
	// begin inline asm
	shfl.sync.down.b32 %r352, %r353, %r359, %r360, %r361;
	// end inline asm
	// begin inline asm
	shfl.sync.down.b32 %r357, %r358, %r359, %r360, %r361;
	// end inline asm
	mov.b64 	%rd66, {%r352, %r357};
	setp.ge.s32 	%p119, %r341, %r360;
	mov.u32 	%r587, %r574;
	mov.u64 	%rd262, %rd249;
	@%p119 bra 	$L__BB8_75;
	setp.lt.s32 	%p120, %r574, %r342;
	mov.u32 	%r587, %r342;
	mov.u64 	%rd262, %rd66;
	@%p120 bra 	$L__BB8_75;
	setp.lt.s32 	%p121, %r342, %r574;
	mov.u32 	%r587, %r574;
	mov.u64 	%rd262, %rd249;
	@%p121 bra 	$L__BB8_75;
	setp.lt.s64 	%p122, %rd249, %rd66;
	selp.b32 	%r587, %r574, %r342, %p122;
	min.s64 	%rd262, %rd249, %rd66;
$L__BB8_75:
	mov.b32 	%r383, 2;
	mov.b32 	%r385, -1;
	// begin inline asm
	shfl.sync.down.b32 %r366, %r587, %r383, %r360, %r385;
	// end inline asm
	// begin inline asm
	shfl.sync.down.b32 %r371, %r372, %r383, %r360, %r385;
	// end inline asm
	mov.b64 	{%r377, %r382}, %rd262;
	// begin inline asm
	shfl.sync.down.b32 %r376, %r377, %r383, %r360, %r385;
	// end inline asm
	// begin inline asm
	shfl.sync.down.b32 %r381, %r382, %r383, %r360, %r385;
	// end inline asm
	mov.b64 	%rd69, {%r376, %r381};
	add.s32 	%r386, %r341, 2;
	setp.gt.s32 	%p123, %r386, %r360;
	mov.u32 	%r588, %r587;
	mov.u64 	%rd263, %rd262;
	@%p123 bra 	$L__BB8_79;
	setp.lt.s32 	%p124, %r587, %r366;
	mov.u32 	%r588, %r366;
	mov.u64 	%rd263, %rd69;
	@%p124 bra 	$L__BB8_79;
	setp.lt.s32 	%p125, %r366, %r587;
	mov.u32 	%r588, %r587;
	mov.u64 	%rd263, %rd262;
	@%p125 bra 	$L__BB8_79;
	setp.lt.s64 	%p126, %rd262, %rd69;
	selp.b32 	%r588, %r587, %r366, %p126;
	min.s64 	%rd263, %rd262, %rd69;
$L__BB8_79:
	mov.b32 	%r404, 4;
	mov.b32 	%r406, -1;
	// begin inline asm
	shfl.sync.down.b32 %r387, %r588, %r404, %r360, %r406;
	// end inline asm
	// begin inline asm
	shfl.sync.down.b32 %r392, %r393, %r404, %r360, %r406;
	// end inline asm
	mov.b64 	{%r398, %r403}, %rd263;
	// begin inline asm
	shfl.sync.down.b32 %r397, %r398, %r404, %r360, %r406;
	// end inline asm
	// begin inline asm
	shfl.sync.down.b32 %r402, %r403, %r404, %r360, %r406;
	// end inline asm
	mov.b64 	%rd72, {%r397, %r402};
	add.s32 	%r407, %r341, 4;
	setp.gt.s32 	%p127, %r407, %r360;
	mov.u32 	%r589, %r588;
	mov.u64 	%rd264, %rd263;
	@%p127 bra 	$L__BB8_83;
	setp.lt.s32 	%p128, %r588, %r387;
	mov.u32 	%r589, %r387;
	mov.u64 	%rd264, %rd72;
	@%p128 bra 	$L__BB8_83;
	setp.lt.s32 	%p129, %r387, %r588;
	mov.u32 	%r589, %r588;
	mov.u64 	%rd264, %rd263;
	@%p129 bra 	$L__BB8_83;
	setp.lt.s64 	%p130, %rd263, %rd72;
	selp.b32 	%r589, %r588, %r387, %p130;
	min.s64 	%rd264, %rd263, %rd72;
$L__BB8_83:
	mov.b32 	%r425, 8;
	mov.b32 	%r427, -1;
	// begin inline asm
	shfl.sync.down.b32 %r408, %r589, %r425, %r360, %r427;
	// end inline asm
	// begin inline asm
	shfl.sync.down.b32 %r413, %r414, %r425, %r360, %r427;
	// end inline asm
	mov.b64 	{%r419, %r424}, %rd264;
	// begin inline asm
	shfl.sync.down.b32 %r418, %r419, %r425, %r360, %r427;
	// end inline asm
	// begin inline asm
	shfl.sync.down.b32 %r423, %r424, %r425, %r360, %r427;
	// end inline asm
	mov.b64 	%rd75, {%r418, %r423};
	add.s32 	%r428, %r341, 8;
	setp.gt.s32 	%p131, %r428, %r360;
	mov.u32 	%r590, %r589;
	mov.u64 	%rd265, %rd264;
	@%p131 bra 	$L__BB8_87;
	setp.lt.s32 	%p132, %r589, %r408;
	mov.u32 	%r590, %r408;
	mov.u64 	%rd265, %rd75;
	@%p132 bra 	$L__BB8_87;
	setp.lt.s32 	%p133, %r408, %r589;
	mov.u32 	%r590, %r589;
	mov.u64 	%rd265, %rd264;
	@%p133 bra 	$L__BB8_87;
	setp.lt.s64 	%p134, %rd264, %rd75;
	selp.b32 	%r590, %r589, %r408, %p134;
	min.s64 	%rd265, %rd264, %rd75;
$L__BB8_87:
	mov.b32 	%r446, 16;
	mov.b32 	%r448, -1;
	// begin inline asm
	shfl.sync.down.b32 %r429, %r590, %r446, %r360, %r448;
	// end inline asm
	// begin inline asm
	shfl.sync.down.b32 %r434, %r435, %r446, %r360, %r448;
	// end inline asm
	mov.b64 	{%r440, %r445}, %rd265;
	// begin inline asm
	shfl.sync.down.b32 %r439, %r440, %r446, %r360, %r448;
	// end inline asm
	// begin inline asm
	shfl.sync.down.b32 %r444, %r445, %r446, %r360, %r448;
	// end inline asm
	mov.b64 	%rd78, {%r439, %r444};
	add.s32 	%r449, %r341, 16;
	setp.gt.s32 	%p135, %r449, %r360;
	mov.u32 	%r631, %r590;
	mov.u64 	%rd306, %rd265;
	@%p135 bra 	$L__BB8_91;
	setp.lt.s32 	%p136, %r590, %r429;
	mov.u32 	%r631, %r429;
	mov.u64 	%rd306, %rd78;
	@%p136 bra 	$L__BB8_91;
	setp.lt.s32 	%p137, %r429, %r590;
	mov.u32 	%r631, %r590;
	mov.u64 	%rd306, %rd265;
	@%p137 bra 	$L__BB8_91;
	setp.lt.s64 	%p138, %rd265, %rd78;
	selp.b32 	%r631, %r590, %r429, %p138;
	min.s64 	%rd306, %rd265, %rd78;
$L__BB8_91:
	setp.ne.s32 	%p139, %r341, 0;
	@%p139 bra 	$L__BB8_93;
	shr.u32 	%r450, %r2, 1;
	and.b32  	%r451, %r450, 496;
	mov.u32 	%r452, _ZN6thrust24THRUST_300001_SM_1000_NS8cuda_cub4core6detail5shmemE;
	add.s32 	%r453, %r452, %r451;
	st.shared.u32 	[%r453+8], %r631;
	st.shared.u64 	[%r453+16], %rd306;
$L__BB8_93:
	bar.sync 	0;
	setp.ne.s32 	%p140, %r2, 0;
	@%p140 bra 	$L__BB8_204;
	setp.lt.s32 	%p141, %r1, 33;
	mov.u32 	%r592, %r631;
	mov.u64 	%rd267, %rd306;
	@%p141 bra 	$L__BB8_98;
	ld.shared.u32 	%r90, [_ZN6thrust24THRUST_300001_SM_1000_NS8cuda_cub4core6detail5shmemE+24];
	ld.shared.u64 	%rd81, [_ZN6thrust24THRUST_300001_SM_1000_NS8cuda_cub4core6detail5shmemE+32];
	setp.lt.s32 	%p142, %r631, %r90;
	mov.u32 	%r592, %r90;
	mov.u64 	%rd267, %rd81;
	@%p142 bra 	$L__BB8_98;
	setp.lt.s32 	%p143, %r90, %r631;
	mov.u32 	%r592, %r631;
	mov.u64 	%rd267, %rd306;
	@%p143 bra 	$L__BB8_98;
	setp.lt.s64 	%p144, %rd306, %rd81;
	selp.b32 	%r592, %r631, %r90, %p144;
	min.s64 	%rd267, %rd306, %rd81;
$L__BB8_98:
	setp.lt.s32 	%p145, %r1, 65;
	mov.u32 	%r593, %r592;
	mov.u64 	%rd268, %rd267;
	@%p145 bra 	$L__BB8_102;
	ld.shared.u32 	%r93, [_ZN6thrust24THRUST_300001_SM_1000_NS8cuda_cub4core6detail5shmemE+40];
	ld.shared.u64 	%rd84, [_ZN6thrust24THRUST_300001_SM_1000_NS8cuda_cub4core6detail5shmemE+48];
	setp.lt.s32 	%p146, %r592, %r93;
	mov.u32 	%r593, %r93;
	mov.u64 	%rd268, %rd84;
	@%p146 bra 	$L__BB8_102;
	setp.lt.s32 	%p147, %r93, %r592;
	mov.u32 	%r593, %r592;
	mov.u64 	%rd268, %rd267;
	@%p147 bra 	$L__BB8_102;
	setp.lt.s64 	%p148, %rd267, %rd84;
	selp.b32 	%r593, %r592, %r93, %p148;
	min.s64 	%rd268, %rd267, %rd84;
$L__BB8_102:
	setp.lt.s32 	%p149, %r1, 97;
	mov.u32 	%r594, %r593;
	mov.u64 	%rd269, %rd268;
	@%p149 bra 	$L__BB8_106;
	ld.shared.u32 	%r96, [_ZN6thrust24THRUST_300001_SM_1000_NS8cuda_cub4core6detail5shmemE+56];
	ld.shared.u64 	%rd87, [_ZN6thrust24THRUST_300001_SM_1000_NS8cuda_cub4core6detail5shmemE+64];
	setp.lt.s32 	%p150, %r593, %r96;
	mov.u32 	%r594, %r96;
	mov.u64 	%rd269, %rd87;
	@%p150 bra 	$L__BB8_106;
	setp.lt.s32 	%p151, %r96, %r593;
	mov.u32 	%r594, %r593;
	mov.u64 	%rd269, %rd268;
	@%p151 bra 	$L__BB8_106;
	setp.lt.s64 	%p152, %rd268, %rd87;
	selp.b32 	%r594, %r593, %r96, %p152;
	min.s64 	%rd269, %rd268, %rd87;
$L__BB8_106:
	setp.lt.s32 	%p153, %r1, 129;
	mov.u32 	%r595, %r594;
	mov.u64 	%rd270, %rd269;
	@%p153 bra 	$L__BB8_110;
	ld.shared.u32 	%r99, [_ZN6thrust24THRUST_300001_SM_1000_NS8cuda_cub4core6detail5shmemE+72];
	ld.shared.u64 	%rd90, [_ZN6thrust24THRUST_300001_SM_1000_NS8cuda_cub4core6detail5shmemE+80];
	setp.lt.s32 	%p154, %r594, %r99;
	mov.u32 	%r595, %r99;
	mov.u64 	%rd270, %rd90;
	@%p154 bra 	$L__BB8_110;
	setp.lt.s32 	%p155, %r99, %r594;
	mov.u32 	%r595, %r594;
	mov.u64 	%rd270, %rd269;
	@%p155 bra 	$L__BB8_110;
	setp.lt.s64 	%p156, %rd269, %rd90;
	selp.b32 	%r595, %r594, %r99, %p156;
	min.s64 	%rd270, %rd269, %rd90;
$L__BB8_110:
	setp.lt.s32 	%p157, %r1, 161;
	mov.u32 	%r596, %r595;
	mov.u64 	%rd271, %rd270;
	@%p157 bra 	$L__BB8_114;
	ld.shared.u32 	%r102, [_ZN6thrust24THRUST_300001_SM_1000_NS8cuda_cub4core6detail5shmemE+88];
	ld.shared.u64 	%rd93, [_ZN6thrust24THRUST_300001_SM_1000_NS8cuda_cub4core6detail5shmemE+96];
	setp.lt.s32 	%p158, %r595, %r102;
	mov.u32 	%r596, %r102;
	mov.u64 	%rd271, %rd93;
	@%p158 bra 	$L__BB8_114;
	setp.lt.s32 	%p159, %r102, %r595;
	mov.u32 	%r596, %r595;
	mov.u64 	%rd271, %rd270;
	@%p159 bra 	$L__BB8_114;
	setp.lt.s64 	%p160, %rd270, %rd93;
	selp.b32 	%r596, %r595, %r102, %p160;
	min.s64 	%rd271, %rd270, %rd93;
$L__BB8_114:
	setp.lt.s32 	%p161, %r1, 193;
	mov.u32 	%r597, %r596;
	mov.u64 	%rd272, %rd271;
	@%p161 bra 	$L__BB8_118;
	ld.shared.u32 	%r105, [_ZN6thrust24THRUST_300001_SM_1000_NS8cuda_cub4core6detail5shmemE+104];
	ld.shared.u64 	%rd96, [_ZN6thrust24THRUST_300001_SM_1000_NS8cuda_cub4core6detail5shmemE+112];
	setp.lt.s32 	%p162, %r596, %r105;
	mov.u32 	%r597, %r105;
	mov.u64 	%rd272, %rd96;
	@%p162 bra 	$L__BB8_118;
	setp.lt.s32 	%p163, %r105, %r596;
	mov.u32 	%r597, %r596;
	mov.u64 	%rd272, %rd271;
	@%p163 bra 	$L__BB8_118;
	setp.lt.s64 	%p164, %rd271, %rd96;
	selp.b32 	%r597, %r596, %r105, %p164;
	min.s64 	%rd272, %rd271, %rd96;
$L__BB8_118:
	setp.lt.s32 	%p165, %r1, 225;
	mov.u32 	%r631, %r597;
	mov.u64 	%rd306, %rd272;
	@%p165 bra 	$L__BB8_204;
	ld.shared.u32 	%r108, [_ZN6thrust24THRUST_300001_SM_1000_NS8cuda_cub4core6detail5shmemE+120];
	ld.shared.u64 	%rd99, [_ZN6thrust24THRUST_300001_SM_1000_NS8cuda_cub4core6detail5shmemE+128];
	setp.lt.s32 	%p166, %r597, %r108;
	mov.u32 	%r631, %r108;
	mov.u64 	%rd306, %rd99;
	@%p166 bra 	$L__BB8_204;
	setp.lt.s32 	%p167, %r108, %r597;
	mov.u32 	%r631, %r597;
	mov.u64 	%rd306, %rd272;
	@%p167 bra 	$L__BB8_204;
	setp.lt.s64 	%p168, %rd272, %rd99;
	selp.b32 	%r631, %r597, %r108, %p168;
	min.s64 	%rd306, %rd272, %rd99;
	bra.uni 	$L__BB8_204;
$L__BB8_122:
	mov.u32 	%r110, %tid.x;
	cvt.u64.u32 	%rd101, %r110;
	mul.wide.u32 	%rd195, %r110, 4;
	add.s64 	%rd102, %rd1, %rd195;
	ld.global.u32 	%r200, [%rd102];
	add.s32 	%r201, %r110, 256;
	cvt.u64.u32 	%rd196, %r201;
	ld.global.u32 	%r202, [%rd102+1024];
	add.s32 	%r203, %r110, 512;
	cvt.u64.u32 	%rd197, %r203;
	ld.global.u32 	%r204, [%rd102+2048];
	add.s32 	%r205, %r110, 768;
	cvt.u64.u32 	%rd198, %r205;
	ld.global.u32 	%r206, [%rd102+3072];
	or.b32  	%r207, %r110, 1024;
	cvt.u64.u32 	%rd103, %r207;
	add.s64 	%rd293, %rd192, %rd103;
	ld.global.u32 	%r618, [%rd102+4096];
	setp.lt.s32 	%p3, %r200, %r202;
	max.s32 	%r208, %r200, %r202;
	selp.b64 	%rd199, %rd196, %rd101, %p3;
	setp.lt.s32 	%p4, %r208, %r204;
	max.s32 	%r209, %r208, %r204;
	selp.b64 	%rd200, %rd197, %rd199, %p4;
	setp.lt.s32 	%p5, %r209, %r206;
	max.s32 	%r112, %r209, %r206;
	selp.b64 	%rd105, %rd198, %rd200, %p5;
	setp.lt.s32 	%p6, %r112, %r618;
	@%p6 bra 	$L__BB8_124;
	setp.lt.s32 	%p7, %r618, %r112;
	setp.lt.u64 	%p8, %rd105, %rd103;
	or.pred  	%p9, %p7, %p8;
	selp.b32 	%r618, %r112, %r618, %p9;
	add.s64 	%rd201, %rd192, %rd105;
	selp.b64 	%rd293, %rd201, %rd293, %p9;
$L__BB8_124:
	setp.lt.u64 	%p10, %rd194, 2560;
	mov.b64 	%rd282, 1280;
	@%p10 bra 	$L__BB8_137;
	mov.b64 	%rd274, 1280;
	mov.u32 	%r599, %r618;
$L__BB8_126:
	add.s64 	%rd204, %rd274, %rd101;
	shl.b64 	%rd205, %rd274, 2;
	add.s64 	%rd206, %rd102, %rd205;
	add.s64 	%rd110, %rd204, %rd192;
	ld.global.u32 	%r600, [%rd206];
	ld.global.u32 	%r601, [%rd206+1024];
	add.s64 	%rd278, %rd110, 512;
	ld.global.u32 	%r602, [%rd206+2048];
	add.s64 	%rd279, %rd110, 768;
	ld.global.u32 	%r603, [%rd206+3072];
	ld.global.u32 	%r618, [%rd206+4096];
	setp.lt.s32 	%p11, %r599, %r600;
	mov.u64 	%rd276, %rd110;
	@%p11 bra 	$L__BB8_128;
	setp.lt.s32 	%p12, %r600, %r599;
	setp.lt.s64 	%p13, %rd293, %rd110;
	or.pred  	%p14, %p12, %p13;
	selp.b32 	%r600, %r599, %r600, %p14;
	selp.b64 	%rd276, %rd293, %rd110, %p14;
$L__BB8_128:
	add.s64 	%rd277, %rd110, 256;
	setp.lt.s32 	%p15, %r600, %r601;
	@%p15 bra 	$L__BB8_130;
	setp.lt.s32 	%p16, %r601, %r600;
	setp.lt.s64 	%p17, %rd276, %rd277;
	or.pred  	%p18, %p16, %p17;
	selp.b32 	%r601, %r600, %r601, %p18;
	selp.b64 	%rd277, %rd276, %rd277, %p18;
$L__BB8_130:
	setp.lt.s32 	%p19, %r601, %r602;
	@%p19 bra 	$L__BB8_132;
	setp.lt.s32 	%p20, %r602, %r601;
	setp.lt.s64 	%p21, %rd277, %rd278;
	or.pred  	%p22, %p20, %p21;
	selp.b32 	%r602, %r601, %r602, %p22;
	selp.b64 	%rd278, %rd277, %rd278, %p22;
$L__BB8_132:
	setp.lt.s32 	%p23, %r602, %r603;
	@%p23 bra 	$L__BB8_134;
	setp.lt.s32 	%p24, %r603, %r602;
	setp.lt.s64 	%p25, %rd278, %rd279;
	or.pred  	%p26, %p24, %p25;
	selp.b32 	%r603, %r602, %r603, %p26;
	selp.b64 	%rd279, %rd278, %rd279, %p26;
$L__BB8_134:
	add.s64 	%rd210, %rd204, %rd192;
	add.s64 	%rd293, %rd210, 1024;
	setp.lt.s32 	%p27, %r603, %r618;
	@%p27 bra 	$L__BB8_136;
	setp.lt.s32 	%p28, %r618, %r603;
	setp.lt.s64 	%p29, %rd279, %rd293;
	or.pred  	%p30, %p28, %p29;
	selp.b32 	%r618, %r603, %r618, %p30;
	selp.b64 	%rd293, %rd279, %rd293, %p30;
$L__BB8_136:
	add.s64 	%rd282, %rd274, 1280;
	add.s64 	%rd211, %rd274, 2560;
	setp.le.s64 	%p31, %rd211, %rd194;
	mov.u64 	%rd274, %rd282;
	mov.u32 	%r599, %r618;
	@%p31 bra 	$L__BB8_126;
$L__BB8_137:
	setp.le.s64 	%p32, %rd194, %rd282;
	@%p32 bra 	$L__BB8_160;
	cvt.u32.u64 	%r210, %rd282;
	cvt.u32.u64 	%r211, %rd194;
	sub.s32 	%r132, %r211, %r210;
	setp.ge.s32 	%p33, %r110, %r132;
	@%p33 bra 	$L__BB8_160;
	cvta.to.global.u64 	%rd128, %rd191;
	not.b32 	%r214, %r110;
	add.s32 	%r215, %r214, %r211;
	sub.s32 	%r133, %r215, %r210;
	and.b32  	%r217, %r133, 768;
	setp.eq.s32 	%p34, %r217, 768;
	mov.u32 	%r610, %r110;
	@%p34 bra 	$L__BB8_145;
	add.s64 	%rd213, %rd282, %rd101;
	add.s64 	%rd284, %rd213, %rd192;
	shl.b64 	%rd214, %rd213, 2;
	add.s64 	%rd283, %rd128, %rd214;
	shr.u32 	%r218, %r133, 8;
	add.s32 	%r219, %r218, 1;
	and.b32  	%r220, %r219, 3;
	neg.s32 	%r606, %r220;
	mov.u32 	%r610, %r110;
$L__BB8_141:
	.pragma "nounroll";
	mov.u64 	%rd133, %rd293;
	mov.u32 	%r137, %r618;
	ld.global.u32 	%r138, [%rd283];
	setp.lt.s32 	%p35, %r137, %r138;
	mov.u32 	%r618, %r138;
	mov.u64 	%rd293, %rd284;
	@%p35 bra 	$L__BB8_144;
	setp.lt.s32 	%p36, %r138, %r137;
	mov.u32 	%r618, %r137;
	mov.u64 	%rd293, %rd133;
	@%p36 bra 	$L__BB8_144;
	setp.lt.s64 	%p37, %rd133, %rd284;
	selp.b32 	%r618, %r137, %r138, %p37;
	min.s64 	%rd293, %rd133, %rd284;
$L__BB8_144:
	add.s32 	%r610, %r610, 256;
	add.s64 	%rd284, %rd284, 256;
	add.s64 	%rd283, %rd283, 1024;
	add.s32 	%r606, %r606, 1;
	setp.ne.s32 	%p38, %r606, 0;
	@%p38 bra 	$L__BB8_141;
$L__BB8_145:
	setp.lt.u32 	%p39, %r133, 768;
	@%p39 bra 	$L__BB8_160;
	add.s32 	%r613, %r610, 512;
$L__BB8_147:
	mov.u32 	%r147, %r613;
	add.s32 	%r221, %r147, -512;
	cvt.u64.u32 	%rd215, %r221;
	add.s64 	%rd216, %rd282, %rd215;
	shl.b64 	%rd217, %rd216, 2;
	add.s64 	%rd141, %rd128, %rd217;
	add.s64 	%rd142, %rd216, %rd192;
	ld.global.u32 	%r149, [%rd141];
	setp.lt.s32 	%p40, %r618, %r149;
	mov.u32 	%r615, %r149;
	mov.u64 	%rd290, %rd142;
	@%p40 bra 	$L__BB8_150;
	setp.lt.s32 	%p41, %r149, %r618;
	mov.u32 	%r615, %r618;
	mov.u64 	%rd290, %rd293;
	@%p41 bra 	$L__BB8_150;
	setp.lt.s64 	%p42, %rd293, %rd142;
	selp.b32 	%r615, %r618, %r149, %p42;
	min.s64 	%rd290, %rd293, %rd142;
$L__BB8_150:
	add.s32 	%r222, %r147, -256;
	cvt.u64.u32 	%rd218, %r222;
	add.s64 	%rd219, %rd282, %rd218;
	add.s64 	%rd145, %rd219, %rd192;
	ld.global.u32 	%r152, [%rd141+1024];
	setp.lt.s32 	%p43, %r615, %r152;
	mov.u32 	%r616, %r152;
	mov.u64 	%rd291, %rd145;
	@%p43 bra 	$L__BB8_153;
	setp.lt.s32 	%p44, %r152, %r615;
	mov.u32 	%r616, %r615;
	mov.u64 	%rd291, %rd290;
	@%p44 bra 	$L__BB8_153;
	setp.lt.s64 	%p45, %rd290, %rd145;
	selp.b32 	%r616, %r615, %r152, %p45;
	min.s64 	%rd291, %rd290, %rd145;
$L__BB8_153:
	cvt.u64.u32 	%rd220, %r147;
	add.s64 	%rd221, %rd282, %rd220;
	add.s64 	%rd148, %rd221, %rd192;
	ld.global.u32 	%r155, [%rd141+2048];
	setp.lt.s32 	%p46, %r616, %r155;
	mov.u32 	%r617, %r155;
	mov.u64 	%rd292, %rd148;
	@%p46 bra 	$L__BB8_156;
	setp.lt.s32 	%p47, %r155, %r616;
	mov.u32 	%r617, %r616;
	mov.u64 	%rd292, %rd291;
	@%p47 bra 	$L__BB8_156;
	setp.lt.s64 	%p48, %rd291, %rd148;
	selp.b32 	%r617, %r616, %r155, %p48;
	min.s64 	%rd292, %rd291, %rd148;
$L__BB8_156:
	add.s32 	%r223, %r147, 256;
	cvt.u64.u32 	%rd222, %r223;
	add.s64 	%rd223, %rd282, %rd222;
	add.s64 	%rd151, %rd223, %rd192;
	ld.global.u32 	%r158, [%rd141+3072];
	setp.lt.s32 	%p49, %r617, %r158;
	mov.u32 	%r618, %r158;
	mov.u64 	%rd293, %rd151;
	@%p49 bra 	$L__BB8_159;
	setp.lt.s32 	%p50, %r158, %r617;
	mov.u32 	%r618, %r617;
	mov.u64 	%rd293, %rd292;
	@%p50 bra 	$L__BB8_159;
	setp.lt.s64 	%p51, %rd292, %rd151;
	selp.b32 	%r618, %r617, %r158, %p51;
	min.s64 	%rd293, %rd292, %rd151;
$L__BB8_159:
	add.s32 	%r613, %r147, 1024;
	add.s32 	%r224, %r147, 512;
	setp.lt.s32 	%p52, %r224, %r132;
	@%p52 bra 	$L__BB8_147;
$L__BB8_160:
	// begin inline asm
	mov.u32 %r225, %laneid;
	// end inline asm
	mov.b32 	%r243, 1;
	mov.b32 	%r244, 31;
	mov.b32 	%r245, -1;
	// begin inline asm
	shfl.sync.down.b32 %r226, %r618, %r243, %r244, %r245;
	// end inline asm
	// begin inline asm
	shfl.sync.down.b32 %r231, %r232, %r243, %r244, %r245;
	// end inline asm
	mov.b64 	{%r237, %r242}, %rd293;
	// begin inline asm
	shfl.sync.down.b32 %r236, %r237, %r243, %r244, %r245;
	// end inline asm
	// begin inline asm
	shfl.sync.down.b32 %r241, %r242, %r243, %r244, %r245;
	// end inline asm
	mov.b64 	%rd155, {%r236, %r241};
	setp.gt.s32 	%p53, %r225, 30;
	mov.u32 	%r620, %r618;
	mov.u64 	%rd295, %rd293;
	@%p53 bra 	$L__BB8_164;
	setp.lt.s32 	%p54, %r618, %r226;
	mov.u32 	%r620, %r226;
	mov.u64 	%rd295, %rd155;
	@%p54 bra 	$L__BB8_164;
	setp.lt.s32 	%p55, %r226, %r618;
	mov.u32 	%r620, %r618;
	mov.u64 	%rd295, %rd293;
	@%p55 bra 	$L__BB8_164;
	setp.lt.s64 	%p56, %rd293, %rd155;
	selp.b32 	%r620, %r618, %r226, %p56;
	min.s64 	%rd295, %rd293, %rd155;
$L__BB8_164:
	mov.b32 	%r263, 2;
	mov.b32 	%r264, 31;
	mov.b32 	%r265, -1;
	// begin inline asm
	shfl.sync.down.b32 %r246, %r620, %r263, %r264, %r265;
	// end inline asm
	// begin inline asm
	shfl.sync.down.b32 %r251, %r252, %r263, %r264, %r265;
	// end inline asm
	mov.b64 	{%r257, %r262}, %rd295;
	// begin inline asm
	shfl.sync.down.b32 %r256, %r257, %r263, %r264, %r265;
	// end inline asm
	// begin inline asm
	shfl.sync.down.b32 %r261, %r262, %r263, %r264, %r265;
	// end inline asm
	mov.b64 	%rd158, {%r256, %r261};
	setp.gt.s32 	%p57, %r225, 29;
	mov.u32 	%r621, %r620;
	mov.u64 	%rd296, %rd295;
	@%p57 bra 	$L__BB8_168;
	setp.lt.s32 	%p58, %r620, %r246;
	mov.u32 	%r621, %r246;
	mov.u64 	%rd296, %rd158;
	@%p58 bra 	$L__BB8_168;
	setp.lt.s32 	%p59, %r246, %r620;
	mov.u32 	%r621, %r620;
	mov.u64 	%rd296, %rd295;
	@%p59 bra 	$L__BB8_168;
	setp.lt.s64 	%p60, %rd295, %rd158;
	selp.b32 	%r621, %r620, %r246, %p60;
	min.s64 	%rd296, %rd295, %rd158;
$L__BB8_168:
	mov.b32 	%r283, 4;
	mov.b32 	%r284, 31;
	mov.b32 	%r285, -1;
	// begin inline asm
	shfl.sync.down.b32 %r266, %r621, %r283, %r284, %r285;
	// end inline asm
	// begin inline asm
	shfl.sync.down.b32 %r271, %r272, %r283, %r284, %r285;
	// end inline asm
	mov.b64 	{%r277, %r282}, %rd296;
	// begin inline asm
	shfl.sync.down.b32 %r276, %r277, %r283, %r284, %r285;
	// end inline asm
	// begin inline asm
	shfl.sync.down.b32 %r281, %r282, %r283, %r284, %r285;
	// end inline asm
	mov.b64 	%rd161, {%r276, %r281};
	setp.gt.s32 	%p61, %r225, 27;
	mov.u32 	%r622, %r621;
	mov.u64 	%rd297, %rd296;
	@%p61 bra 	$L__BB8_172;
	setp.lt.s32 	%p62, %r621, %r266;
	mov.u32 	%r622, %r266;
	mov.u64 	%rd297, %rd161;
	@%p62 bra 	$L__BB8_172;
	setp.lt.s32 	%p63, %r266, %r621;
	mov.u32 	%r622, %r621;
	mov.u64 	%rd297, %rd296;
	@%p63 bra 	$L__BB8_172;
	setp.lt.s64 	%p64, %rd296, %rd161;
	selp.b32 	%r622, %r621, %r266, %p64;
	min.s64 	%rd297, %rd296, %rd161;
$L__BB8_172:
	mov.b32 	%r303, 8;
	mov.b32 	%r304, 31;
	mov.b32 	%r305, -1;
	// begin inline asm
	shfl.sync.down.b32 %r286, %r622, %r303, %r304, %r305;
	// end inline asm
	// begin inline asm
	shfl.sync.down.b32 %r291, %r292, %r303, %r304, %r305;
	// end inline asm
	mov.b64 	{%r297, %r302}, %rd297;
	// begin inline asm
	shfl.sync.down.b32 %r296, %r297, %r303, %r304, %r305;
	// end inline asm
	// begin inline asm
	shfl.sync.down.b32 %r301, %r302, %r303, %r304, %r305;
	// end inline asm
	mov.b64 	%rd164, {%r296, %r301};
	setp.gt.s32 	%p65, %r225, 23;
	mov.u32 	%r623, %r622;
	mov.u64 	%rd298, %rd297;
	@%p65 bra 	$L__BB8_176;
	setp.lt.s32 	%p66, %r622, %r286;
	mov.u32 	%r623, %r286;
	mov.u64 	%rd298, %rd164;
	@%p66 bra 	$L__BB8_176;
	setp.lt.s32 	%p67, %r286, %r622;
	mov.u32 	%r623, %r622;
	mov.u64 	%rd298, %rd297;
	@%p67 bra 	$L__BB8_176;
	setp.lt.s64 	%p68, %rd297, %rd164;
	selp.b32 	%r623, %r622, %r286, %p68;
	min.s64 	%rd298, %rd297, %rd164;
$L__BB8_176:
	mov.b32 	%r323, 16;
	mov.b32 	%r324, 31;
	mov.b32 	%r325, -1;
	// begin inline asm
	shfl.sync.down.b32 %r306, %r623, %r323, %r324, %r325;
	// end inline asm
	// begin inline asm
	shfl.sync.down.b32 %r311, %r312, %r323, %r324, %r325;
	// end inline asm
	mov.b64 	{%r317, %r322}, %rd298;
	// begin inline asm
	shfl.sync.down.b32 %r316, %r317, %r323, %r324, %r325;
	// end inline asm
	// begin inline asm
	shfl.sync.down.b32 %r321, %r322, %r323, %r324, %r325;
	// end inline asm
	mov.b64 	%rd167, {%r316, %r321};
	setp.gt.s32 	%p69, %r225, 15;
	mov.u32 	%r631, %r623;
	mov.u64 	%rd306, %rd298;
	@%p69 bra 	$L__BB8_180;
	setp.lt.s32 	%p70, %r623, %r306;
	mov.u32 	%r631, %r306;
	mov.u64 	%rd306, %rd167;
	@%p70 bra 	$L__BB8_180;
	setp.lt.s32 	%p71, %r306, %r623;
	mov.u32 	%r631, %r623;
	mov.u64 	%rd306, %rd298;
	@%p71 bra 	$L__BB8_180;
	setp.lt.s64 	%p72, %rd298, %rd167;
	selp.b32 	%r631, %r623, %r306, %p72;
	min.s64 	%rd306, %rd298, %rd167;
$L__BB8_180:
	setp.ne.s32 	%p73, %r225, 0;
	@%p73 bra 	$L__BB8_182;
	shr.u32 	%r326, %r110, 1;
	and.b32  	%r327, %r326, 496;
	mov.u32 	%r328, _ZN6thrust24THRUST_300001_SM_1000_NS8cuda_cub4core6detail5shmemE;
	add.s32 	%r329, %r328, %r327;
	st.shared.u32 	[%r329+8], %r631;
	st.shared.u64 	[%r329+16], %rd306;
$L__BB8_182:
	bar.sync 	0;
	setp.ne.s32 	%p74, %r110, 0;
	@%p74 bra 	$L__BB8_204;
	ld.shared.u32 	%r179, [_ZN6thrust24THRUST_300001_SM_1000_NS8cuda_cub4core6detail5shmemE+24];
	ld.shared.u64 	%rd170, [_ZN6thrust24THRUST_300001_SM_1000_NS8cuda_cub4core6detail5shmemE+32];
	setp.lt.s32 	%p75, %r631, %r179;
	mov.u32 	%r625, %r179;
	mov.u64 	%rd300, %rd170;
	@%p75 bra 	$L__BB8_186;
	setp.lt.s32 	%p76, %r179, %r631;
	mov.u32 	%r625, %r631;
	mov.u64 	%rd300, %rd306;
	@%p76 bra 	$L__BB8_186;
	setp.lt.s64 	%p77, %rd306, %rd170;
	selp.b32 	%r625, %r631, %r179, %p77;
	min.s64 	%rd300, %rd306, %rd170;
$L__BB8_186:
	ld.shared.u32 	%r182, [_ZN6thrust24THRUST_300001_SM_1000_NS8cuda_cub4core6detail5shmemE+40];
	ld.shared.u64 	%rd173, [_ZN6thrust24THRUST_300001_SM_1000_NS8cuda_cub4core6detail5shmemE+48];
	setp.lt.s32 	%p78, %r625, %r182;
	mov.u32 	%r626, %r182;
	mov.u64 	%rd301, %rd173;
	@%p78 bra 	$L__BB8_189;
	setp.lt.s32 	%p79, %r182, %r625;
	mov.u32 	%r626, %r625;
	mov.u64 	%rd301, %rd300;
	@%p79 bra 	$L__BB8_189;
	setp.lt.s64 	%p80, %rd300, %rd173;
	selp.b32 	%r626, %r625, %r182, %p80;
	min.s64 	%rd301, %rd300, %rd173;
$L__BB8_189:
	ld.shared.u32 	%r185, [_ZN6thrust24THRUST_300001_SM_1000_NS8cuda_cub4core6detail5shmemE+56];
	ld.shared.u64 	%rd176, [_ZN6thrust24THRUST_300001_SM_1000_NS8cuda_cub4core6detail5shmemE+64];
	setp.lt.s32 	%p81, %r626, %r185;
	mov.u32 	%r627, %r185;
	mov.u64 	%rd302, %rd176;
	@%p81 bra 	$L__BB8_192;
	setp.lt.s32 	%p82, %r185, %r626;
	mov.u32 	%r627, %r626;
	mov.u64 	%rd302, %rd301;
	@%p82 bra 	$L__BB8_192;
	setp.lt.s64 	%p83, %rd301, %rd176;
	selp.b32 	%r627, %r626, %r185, %p83;
	min.s64 	%rd302, %rd301, %rd176;
$L__BB8_192:
	ld.shared.u32 	%r188, [_ZN6thrust24THRUST_300001_SM_1000_NS8cuda_cub4core6detail5shmemE+72];
	ld.shared.u64 	%rd179, [_ZN6thrust24THRUST_300001_SM_1000_NS8cuda_cub4core6detail5shmemE+80];
	setp.lt.s32 	%p84, %r627, %r188;
	mov.u32 	%r628, %r188;
	mov.u64 	%rd303, %rd179;
	@%p84 bra 	$L__BB8_195;
	setp.lt.s32 	%p85, %r188, %r627;
	mov.u32 	%r628, %r627;
	mov.u64 	%rd303, %rd302;
	@%p85 bra 	$L__BB8_195;
	setp.lt.s64 	%p86, %rd302, %rd179;
	selp.b32 	%r628, %r627, %r188, %p86;
	min.s64 	%rd303, %rd302, %rd179;
$L__BB8_195:
	ld.shared.u32 	%r191, [_ZN6thrust24THRUST_300001_SM_1000_NS8cuda_cub4core6detail5shmemE+88];
	ld.shared.u64 	%rd182, [_ZN6thrust24THRUST_300001_SM_1000_NS8cuda_cub4core6detail5shmemE+96];
	setp.lt.s32 	%p87, %r628, %r191;
	mov.u32 	%r629, %r191;
	mov.u64 	%rd304, %rd182;
	@%p87 bra 	$L__BB8_198;
	setp.lt.s32 	%p88, %r191, %r628;
	mov.u32 	%r629, %r628;
	mov.u64 	%rd304, %rd303;
	@%p88 bra 	$L__BB8_198;
	setp.lt.s64 	%p89, %rd303, %rd182;
	selp.b32 	%r629, %r628, %r191, %p89;
	min.s64 	%rd304, %rd303, %rd182;
$L__BB8_198:
	ld.shared.u32 	%r194, [_ZN6thrust24THRUST_300001_SM_1000_NS8cuda_cub4core6detail5shmemE+104];
	ld.shared.u64 	%rd185, [_ZN6thrust24THRUST_300001_SM_1000_NS8cuda_cub4core6detail5shmemE+112];
	setp.lt.s32 	%p90, %r629, %r194;
	mov.u32 	%r630, %r194;
	mov.u64 	%rd305, %rd185;
	@%p90 bra 	$L__BB8_201;
	setp.lt.s32 	%p91, %r194, %r629;
	mov.u32 	%r630, %r629;
	mov.u64 	%rd305, %rd304;
	@%p91 bra 	$L__BB8_201;
	setp.lt.s64 	%p92, %rd304, %rd185;
	selp.b32 	%r630, %r629, %r194, %p92;
	min.s64 	%rd305, %rd304, %rd185;
$L__BB8_201:
	ld.shared.u32 	%r197, [_ZN6thrust24THRUST_300001_SM_1000_NS8cuda_cub4core6detail5shmemE+120];
	ld.shared.u64 	%rd188, [_ZN6thrust24THRUST_300001_SM_1000_NS8cuda_cub4core6detail5shmemE+128];
	setp.lt.s32 	%p93, %r630, %r197;
	mov.u32 	%r631, %r197;
	mov.u64 	%rd306, %rd188;
	@%p93 bra 	$L__BB8_204;
	setp.lt.s32 	%p94, %r197, %r630;
	mov.u32 	%r631, %r630;
	mov.u64 	%rd306, %rd305;
	@%p94 bra 	$L__BB8_204;
	setp.lt.s64 	%p95, %rd305, %rd188;
	selp.b32 	%r631, %r630, %r197, %p95;
	min.s64 	%rd306, %rd305, %rd188;
$L__BB8_204:
	mov.u32 	%r559, %tid.x;
	setp.ne.s32 	%p212, %r559, 0;
	@%p212 bra 	$L__BB8_206;
	ld.param.u64 	%rd237, [_ZN6thrust24THRUST_300001_SM_1000_NS8cuda_cub4core6detail13_kernel_agentINS1_8__reduce11ReduceAgentINS0_12zip_iteratorIN4cuda3std3__45tupleIJNS0_10device_ptrIiEENS0_17counting_iteratorIlNS0_11use_defaultESF_SF_EEEEEEEPNSB_IJilEEESJ_lNS1_9__extrema9arg_max_fIilNSA_4lessIiEEEEEEJSI_SK_lSP_EEEvDpT0__param_1];
	cvta.to.global.u64 	%rd236, %rd237;
	st.global.u32 	[%rd236], %r631;
	st.global.u64 	[%rd236+8], %rd306;
$L__BB8_206:
	ret;

}
	// .globl	_ZN6thrust24THRUST_300001_SM_1000_NS8cuda_cub4core6detail13_kernel_agentINS1_8__reduce11ReduceAgentINS0_12zip_iteratorIN4cuda3std3__45tupleIJNS0_10device_ptrIiEENS0_17counting_iteratorIlNS0_11use_defaultESF_SF_EEEEEEEPNSB_IJilEEESJ_lNS1_9__extrema9arg_max_fIilNSA_4lessIiEEEEEEJSI_SK_lN3cub18CUB_300001_SM_100013GridEvenShareIlEENSS_9GridQueueIyEESP_EEEvDpT0_
.visible .entry _ZN6thrust24THRUST_300001_SM_1000_NS8cuda_cub4core6detail13_kernel_agentINS1_8__reduce11ReduceAgentINS0_12zip_iteratorIN4cuda3std3__45tupleIJNS0_10device_ptrIiEENS0_17counting_iteratorIlNS0_11use_defaultESF_SF_EEEEEEEPNSB_IJilEEESJ_lNS1_9__extrema9arg_max_fIilNSA_4lessIiEEEEEEJSI_SK_lN3cub18CUB_300001_SM_100013GridEvenShareIlEENSS_9GridQueueIyEESP_EEEvDpT0_(
	.param .align 8 .b8 _ZN6thrust24THRUST_300001_SM_1000_NS8cuda_cub4core6detail13_kernel_agentINS1_8__reduce11ReduceAgentINS0_12zip_iteratorIN4cuda3std3__45tupleIJNS0_10device_ptrIiEENS0_17counting_iteratorIlNS0_11use_defaultESF_SF_EEEEEEEPNSB_IJilEEESJ_lNS1_9__extrema9arg_max_fIilNSA_4lessIiEEEEEEJSI_SK_lN3cub18CUB_300001_SM_100013GridEvenShareIlEENSS_9GridQueueIyEESP_EEEvDpT0__param_0[16],
	.param .u64 .ptr .align 1 _ZN6thrust24THRUST_300001_SM_1000_NS8cuda_cub4core6detail13_kernel_agentINS1_8__reduce11ReduceAgentINS0_12zip_iteratorIN4cuda3std3__45tupleIJNS0_10device_ptrIiEENS0_17counting_iteratorIlNS0_11use_defaultESF_SF_EEEEEEEPNSB_IJilEEESJ_lNS1_9__extrema9arg_max_fIilNSA_4lessIiEEEEEEJSI_SK_lN3cub18CUB_300001_SM_100013GridEvenShareIlEENSS_9GridQueueIyEESP_EEEvDpT0__param_1,
	.param .u64 _ZN6thrust24THRUST_300001_SM_1000_NS8cuda_cub4core6detail13_kernel_agentINS1_8__reduce11ReduceAgentINS0_12zip_iteratorIN4cuda3std3__45tupleIJNS0_10device_ptrIiEENS0_17counting_iteratorIlNS0_11use_defaultESF_SF_EEEEEEEPNSB_IJilEEESJ_lNS1_9__extrema9arg_max_fIilNSA_4lessIiEEEEEEJSI_SK_lN3cub18CUB_300001_SM_100013GridEvenShareIlEENSS_9GridQueueIyEESP_EEEvDpT0__param_2,
	.param .align 8 .b8 _ZN6thrust24THRUST_300001_SM_1000_NS8cuda_cub4core6detail13_kernel_agentINS1_8__reduce11ReduceAgentINS0_12zip_iteratorIN4cuda3std3__45tupleIJNS0_10device_ptrIiEENS0_17counting_iteratorIlNS0_11use_defaultESF_SF_EEEEEEEPNSB_IJilEEESJ_lNS1_9__extrema9arg_max_fIilNSA_4lessIiEEEEEEJSI_SK_lN3cub18CUB_300001_SM_100013GridEvenShareIlEENSS_9GridQueueIyEESP_EEEvDpT0__param_3[72],
	.param .align 8 .b8 _ZN6thrust24THRUST_300001_SM_1000_NS8cuda_cub4core6detail13_kernel_agentINS1_8__reduce11ReduceAgentINS0_12zip_iteratorIN4cuda3std3__45tupleIJNS0_10device_ptrIiEENS0_17counting_iteratorIlNS0_11use_defaultESF_SF_EEEEEEEPNSB_IJilEEESJ_lNS1_9__extrema9arg_max_fIilNSA_4lessIiEEEEEEJSI_SK_lN3cub18CUB_300001_SM_100013GridEvenShareIlEENSS_9GridQueueIyEESP_EEEvDpT0__param_4[8],
	.param .align 1 .b8 _ZN6thrust24THRUST_300001_SM_1000_NS8cuda_cub4core6detail13_kernel_agentINS1_8__reduce11ReduceAgentINS0_12zip_iteratorIN4cuda3std3__45tupleIJNS0_10device_ptrIiEENS0_17counting_iteratorIlNS0_11use_defaultESF_SF_EEEEEEEPNSB_IJilEEESJ_lNS1_9__extrema9arg_max_fIilNSA_4lessIiEEEEEEJSI_SK_lN3cub18CUB_300001_SM_100013GridEvenShareIlEENSS_9GridQueueIyEESP_EEEvDpT0__param_5[1]
)
.maxntid 256
{
	.reg .pred 	%p<215>;
	.reg .b32 	%r<640>;
	.reg .b64 	%rd<324>;

	ld.param.u64 	%rd196, [_ZN6thrust24THRUST_300001_SM_1000_NS8cuda_cub4core6detail13_kernel_agentINS1_8__reduce11ReduceAgentINS0_12zip_iteratorIN4cuda3std3__45tupleIJNS0_10device_ptrIiEENS0_17counting_iteratorIlNS0_11use_defaultESF_SF_EEEEEEEPNSB_IJilEEESJ_lNS1_9__extrema9arg_max_fIilNSA_4lessIiEEEEEEJSI_SK_lN3cub18CUB_300001_SM_100013GridEvenShareIlEENSS_9GridQueueIyEESP_EEEvDpT0__param_0+8];
	ld.param.u64 	%rd195, [_ZN6thrust24THRUST_300001_SM_1000_NS8cuda_cub4core6detail13_kernel_agentINS1_8__reduce11ReduceAgentINS0_12zip_iteratorIN4cuda3std3__45tupleIJNS0_10device_ptrIiEENS0_17counting_iteratorIlNS0_11use_defaultESF_SF_EEEEEEEPNSB_IJilEEESJ_lNS1_9__extrema9arg_max_fIilNSA_4lessIiEEEEEEJSI_SK_lN3cub18CUB_300001_SM_100013GridEvenShareIlEENSS_9GridQueueIyEESP_EEEvDpT0__param_0];
	ld.param.u64 	%rd199, [_ZN6thrust24THRUST_300001_SM_1000_NS8cuda_cub4core6detail13_kernel_agentINS1_8__reduce11ReduceAgentINS0_12zip_iteratorIN4cuda3std3__45tupleIJNS0_10device_ptrIiEENS0_17counting_iteratorIlNS0_11use_defaultESF_SF_EEEEEEEPNSB_IJilEEESJ_lNS1_9__extrema9arg_max_fIilNSA_4lessIiEEEEEEJSI_SK_lN3cub18CUB_300001_SM_100013GridEvenShareIlEENSS_9GridQueueIyEESP_EEEvDpT0__param_4];
	ld.param.u64 	%rd198, [_ZN6thrust24THRUST_300001_SM_1000_NS8cuda_cub4core6detail13_kernel_agentINS1_8__reduce11ReduceAgentINS0_12zip_iteratorIN4cuda3std3__45tupleIJNS0_10device_ptrIiEENS0_17counting_iteratorIlNS0_11use_defaultESF_SF_EEEEEEEPNSB_IJilEEESJ_lNS1_9__extrema9arg_max_fIilNSA_4lessIiEEEEEEJSI_SK_lN3cub18CUB_300001_SM_100013GridEvenShareIlEENSS_9GridQueueIyEESP_EEEvDpT0__param_2];
	cvta.to.global.u64 	%rd1, %rd199;
	cvta.to.global.u64 	%rd2, %rd195;
	mov.u32 	%r1, %ctaid.x;
	mul.lo.s32 	%r202, %r1, 1280;
	cvt.u64.u32 	%rd4, %r202;
	mov.u32 	%r203, %nctaid.x;
	mul.lo.s32 	%r204, %r203, 1280;
	cvt.u64.u32 	%rd5, %r204;
	add.s64 	%rd200, %rd4, 1280;
	setp.le.s64 	%p1, %rd200, %rd198;
	@%p1 bra 	$L__BB9_121;
	cvt.u32.u64 	%r336, %rd4;
	cvt.u32.u64 	%r2, %rd198;
	sub.s32 	%r3, %r2, %r336;
	mov.u32 	%r4, %tid.x;
	setp.ge.s32 	%p98, %r4, %r3;
	mov.b32 	%r582, 0;
	mov.b64 	%rd266, 0;
	mov.u32 	%r574, %r4;
	@%p98 bra 	$L__BB9_3;
	cvt.u64.u32 	%rd234, %r4;
	add.s64 	%rd235, %rd4, %rd234;
	shl.b64 	%rd236, %rd235, 2;
	add.s64 	%rd237, %rd2, %rd236;
	add.s64 	%rd266, %rd196, %rd235;
	ld.global.u32 	%r582, [%rd237];
	add.s32 	%r574, %r4, 256;
$L__BB9_3:
	setp.ge.s32 	%p99, %r574, %r3;
	@%p99 bra 	$L__BB9_25;
	not.b32 	%r339, %r574;
	add.s32 	%r340, %r339, %r2;
	sub.s32 	%r9, %r340, %r336;
	and.b32  	%r341, %r9, 768;
	setp.eq.s32 	%p100, %r341, 768;
	@%p100 bra 	$L__BB9_10;
	cvt.u64.u32 	%rd239, %r574;
	add.s64 	%rd240, %rd239, %rd4;
	add.s64 	%rd257, %rd240, %rd196;
	shl.b64 	%rd241, %rd240, 2;
	add.s64 	%rd256, %rd2, %rd241;
	shr.u32 	%r342, %r9, 8;
	add.s32 	%r343, %r342, 1;
	and.b32  	%r344, %r343, 3;
	neg.s32 	%r570, %r344;
$L__BB9_6:
	.pragma "nounroll";
	mov.u64 	%rd12, %rd266;
	mov.u32 	%r13, %r582;
	ld.global.u32 	%r14, [%rd256];
	setp.lt.s32 	%p101, %r13, %r14;
	mov.u64 	%rd266, %rd257;
	mov.u32 	%r582, %r14;
	@%p101 bra 	$L__BB9_9;
	setp.lt.s32 	%p102, %r14, %r13;
	mov.u64 	%rd266, %rd12;
	mov.u32 	%r582, %r13;
	@%p102 bra 	$L__BB9_9;
	setp.lt.s64 	%p103, %rd12, %rd257;
	min.s64 	%rd266, %rd12, %rd257;
	selp.b32 	%r582, %r13, %r14, %p103;
$L__BB9_9:
	add.s32 	%r574, %r574, 256;
	add.s64 	%rd257, %rd257, 256;
	add.s64 	%rd256, %rd256, 1024;
	add.s32 	%r570, %r570, 1;
	setp.ne.s32 	%p104, %r570, 0;
	@%p104 bra 	$L__BB9_6;
$L__BB9_10:
	setp.lt.u32 	%p105, %r9, 768;
	@%p105 bra 	$L__BB9_25;
	add.s32 	%r577, %r574, 512;
$L__BB9_12:
	mov.u32 	%r23, %r577;
	add.s32 	%r345, %r23, -512;
	cvt.s64.s32 	%rd242, %r345;
	add.s64 	%rd243, %rd242, %rd4;
	shl.b64 	%rd244, %rd243, 2;
	add.s64 	%rd20, %rd2, %rd244;
	add.s64 	%rd21, %rd243, %rd196;
	ld.global.u32 	%r25, [%rd20];
	setp.lt.s32 	%p106, %r582, %r25;
	mov.u64 	%rd263, %rd21;
	mov.u32 	%r579, %r25;
	@%p106 bra 	$L__BB9_15;
	setp.lt.s32 	%p107, %r25, %r582;
	mov.u64 	%rd263, %rd266;
	mov.u32 	%r579, %r582;
	@%p107 bra 	$L__BB9_15;
	setp.lt.s64 	%p108, %rd266, %rd21;
	min.s64 	%rd263, %rd266, %rd21;
	selp.b32 	%r579, %r582, %r25, %p108;
$L__BB9_15:
	add.s32 	%r346, %r23, -256;
	cvt.s64.s32 	%rd245, %r346;
	add.s64 	%rd246, %rd245, %rd4;
	add.s64 	%rd24, %rd246, %rd196;
	ld.global.u32 	%r28, [%rd20+1024];
	setp.lt.s32 	%p109, %r579, %r28;
	mov.u64 	%rd264, %rd24;
	mov.u32 	%r580, %r28;
	@%p109 bra 	$L__BB9_18;
	setp.lt.s32 	%p110, %r28, %r579;
	mov.u64 	%rd264, %rd263;
	mov.u32 	%r580, %r579;
	@%p110 bra 	$L__BB9_18;
	setp.lt.s64 	%p111, %rd263, %rd24;
	min.s64 	%rd264, %rd263, %rd24;
	selp.b32 	%r580, %r579, %r28, %p111;
$L__BB9_18:
	cvt.s64.s32 	%rd247, %r23;
	add.s64 	%rd248, %rd247, %rd4;
	add.s64 	%rd27, %rd248, %rd196;
	ld.global.u32 	%r31, [%rd20+2048];
	setp.lt.s32 	%p112, %r580, %r31;
	mov.u64 	%rd265, %rd27;
	mov.u32 	%r581, %r31;
	@%p112 bra 	$L__BB9_21;
	setp.lt.s32 	%p113, %r31, %r580;
	mov.u64 	%rd265, %rd264;
	mov.u32 	%r581, %r580;
	@%p113 bra 	$L__BB9_21;
	setp.lt.s64 	%p114, %rd264, %rd27;
	min.s64 	%rd265, %rd264, %rd27;
	selp.b32 	%r581, %r580, %r31, %p114;
$L__BB9_21:
	add.s32 	%r347, %r23, 256;
	cvt.s64.s32 	%rd249, %r347;
	add.s64 	%rd250, %rd249, %rd4;
	add.s64 	%rd30, %rd250, %rd196;
	ld.global.u32 	%r34, [%rd20+3072];
	setp.lt.s32 	%p115, %r581, %r34;
	mov.u64 	%rd266, %rd30;
	mov.u32 	%r582, %r34;
	@%p115 bra 	$L__BB9_24;
	setp.lt.s32 	%p116, %r34, %r581;
	mov.u64 	%rd266, %rd265;
	mov.u32 	%r582, %r581;
	@%p116 bra 	$L__BB9_24;
	setp.lt.s64 	%p117, %rd265, %rd30;
	min.s64 	%rd266, %rd265, %rd30;
	selp.b32 	%r582, %r581, %r34, %p117;
$L__BB9_24:
	add.s32 	%r577, %r23, 1024;
	add.s32 	%r348, %r23, 512;
	setp.lt.s32 	%p118, %r348, %r3;
	@%p118 bra 	$L__BB9_12;
$L__BB9_25:
	setp.lt.s32 	%p119, %r3, 256;
	@%p119 bra 	$L__BB9_70;
	// begin inline asm
	mov.u32 %r462, %laneid;
	// end inline asm
	mov.b32 	%r480, 1;
	mov.b32 	%r481, 31;
	mov.b32 	%r482, -1;
	// begin inline asm
	shfl.sync.down.b32 %r463, %r582, %r480, %r481, %r482;
	// end inline asm
	// begin inline asm
	shfl.sync.down.b32 %r468, %r469, %r480, %r481, %r482;
	// end inline asm
	mov.b64 	{%r474, %r479}, %rd266;
	// begin inline asm
	shfl.sync.down.b32 %r473, %r474, %r480, %r481, %r482;
	// end inline asm
	// begin inline asm
	shfl.sync.down.b32 %r478, %r479, %r480, %r481, %r482;
	// end inline asm
	mov.b64 	%rd34, {%r473, %r478};
	setp.gt.s32 	%p171, %r462, 30;
	mov.u64 	%rd268, %rd266;
	mov.u32 	%r584, %r582;
	@%p171 bra 	$L__BB9_30;
	setp.lt.s32 	%p172, %r582, %r463;
	mov.u64 	%rd268, %rd34;
	mov.u32 	%r584, %r463;
	@%p172 bra 	$L__BB9_30;
	setp.lt.s32 	%p173, %r463, %r582;
	mov.u64 	%rd268, %rd266;
	mov.u32 	%r584, %r582;
	@%p173 bra 	$L__BB9_30;
	setp.lt.s64 	%p174, %rd266, %rd34;
	min.s64 	%rd268, %rd266, %rd34;
	selp.b32 	%r584, %r582, %r463, %p174;
$L__BB9_30:
	mov.b32 	%r500, 2;
	mov.b32 	%r501, 31;
	mov.b32 	%r502, -1;
	// begin inline asm
	shfl.sync.down.b32 %r483, %r584, %r500, %r501, %r502;
	// end inline asm
	// begin inline asm
	shfl.sync.down.b32 %r488, %r489, %r500, %r501, %r502;
	// end inline asm
	mov.b64 	{%r494, %r499}, %rd268;
	// begin inline asm
	shfl.sync.down.b32 %r493, %r494, %r500, %r501, %r502;
	// end inline asm
	// begin inline asm
	shfl.sync.down.b32 %r498, %r499, %r500, %r501, %r502;
	// end inline asm
	mov.b64 	%rd37, {%r493, %r498};
	setp.gt.s32 	%p175, %r462, 29;
	mov.u64 	%rd269, %rd268;
	mov.u32 	%r585, %r584;
	@%p175 bra 	$L__BB9_34;
	setp.lt.s32 	%p176, %r584, %r483;
	mov.u64 	%rd269, %rd37;
	mov.u32 	%r585, %r483;
	@%p176 bra 	$L__BB9_34;
	setp.lt.s32 	%p177, %r483, %r584;
	mov.u64 	%rd269, %rd268;
	mov.u32 	%r585, %r584;
	@%p177 bra 	$L__BB9_34;
	setp.lt.s64 	%p178, %rd268, %rd37;
	min.s64 	%rd269, %rd268, %rd37;
	selp.b32 	%r585, %r584, %r483, %p178;
$L__BB9_34:
	mov.b32 	%r520, 4;
	mov.b32 	%r521, 31;
	mov.b32 	%r522, -1;
	// begin inline asm
	shfl.sync.down.b32 %r503, %r585, %r520, %r521, %r522;
	// end inline asm
	// begin inline asm
	shfl.sync.down.b32 %r508, %r509, %r520, %r521, %r522;
	// end inline asm
	mov.b64 	{%r514, %r519}, %rd269;
	// begin inline asm
	shfl.sync.down.b32 %r513, %r514, %r520, %r521, %r522;
	// end inline asm
	// begin inline asm
	shfl.sync.down.b32 %r518, %r519, %r520, %r521, %r522;
	// end inline asm
	mov.b64 	%rd40, {%r513, %r518};
	setp.gt.s32 	%p179, %r462, 27;
	mov.u64 	%rd270, %rd269;
	mov.u32 	%r586, %r585;
	@%p179 bra 	$L__BB9_38;
	setp.lt.s32 	%p180, %r585, %r503;
	mov.u64 	%rd270, %rd40;
	mov.u32 	%r586, %r503;
	@%p180 bra 	$L__BB9_38;
	setp.lt.s32 	%p181, %r503, %r585;
	mov.u64 	%rd270, %rd269;
	mov.u32 	%r586, %r585;
	@%p181 bra 	$L__BB9_38;
	setp.lt.s64 	%p182, %rd269, %rd40;
	min.s64 	%rd270, %rd269, %rd40;
	selp.b32 	%r586, %r585, %r503, %p182;
$L__BB9_38:
	mov.b32 	%r540, 8;
	mov.b32 	%r541, 31;
	mov.b32 	%r542, -1;
	// begin inline asm
	shfl.sync.down.b32 %r523, %r586, %r540, %r541, %r542;
	// end inline asm
	// begin inline asm
	shfl.sync.down.b32 %r528, %r529, %r540, %r541, %r542;
	// end inline asm
	mov.b64 	{%r534, %r539}, %rd270;
	// begin inline asm
	shfl.sync.down.b32 %r533, %r534, %r540, %r541, %r542;
	// end inline asm
	// begin inline asm
	shfl.sync.down.b32 %r538, %r539, %r540, %r541, %r542;
	// end inline asm
	mov.b64 	%rd43, {%r533, %r538};
	setp.gt.s32 	%p183, %r462, 23;
	mov.u64 	%rd271, %rd270;
	mov.u32 	%r587, %r586;
	@%p183 bra 	$L__BB9_42;
	setp.lt.s32 	%p184, %r586, %r523;
	mov.u64 	%rd271, %rd43;
	mov.u32 	%r587, %r523;
	@%p184 bra 	$L__BB9_42;
	setp.lt.s32 	%p185, %r523, %r586;
	mov.u64 	%rd271, %rd270;
	mov.u32 	%r587, %r586;
	@%p185 bra 	$L__BB9_42;
	setp.lt.s64 	%p186, %rd270, %rd43;
	min.s64 	%rd271, %rd270, %rd43;
	selp.b32 	%r587, %r586, %r523, %p186;
$L__BB9_42:
	mov.b32 	%r560, 16;
	mov.b32 	%r561, 31;
	mov.b32 	%r562, -1;
	// begin inline asm
	shfl.sync.down.b32 %r543, %r587, %r560, %r561, %r562;
	// end inline asm
	// begin inline asm
	shfl.sync.down.b32 %r548, %r549, %r560, %r561, %r562;
	// end inline asm
	mov.b64 	{%r554, %r559}, %rd271;
	// begin inline asm
	shfl.sync.down.b32 %r553, %r554, %r560, %r561, %r562;
	// end inline asm
	// begin inline asm
	shfl.sync.down.b32 %r558, %r559, %r560, %r561, %r562;
	// end inline asm
	mov.b64 	%rd46, {%r553, %r558};
	setp.gt.s32 	%p187, %r462, 15;
	mov.u64 	%rd323, %rd271;
	mov.u32 	%r639, %r587;
	@%p187 bra 	$L__BB9_46;
	setp.lt.s32 	%p188, %r587, %r543;
	mov.u64 	%rd323, %rd46;
	mov.u32 	%r639, %r543;
	@%p188 bra 	$L__BB9_46;
	setp.lt.s32 	%p189, %r543, %r587;
	mov.u64 	%rd323, %rd271;
	mov.u32 	%r639, %r587;
	@%p189 bra 	$L__BB9_46;
	setp.lt.s64 	%p190, %rd271, %rd46;
	min.s64 	%rd323, %rd271, %rd46;
	selp.b32 	%r639, %r587, %r543, %p190;
$L__BB9_46:
	setp.ne.s32 	%p191, %r462, 0;
	@%p191 bra 	$L__BB9_48;
	shr.u32 	%r563, %r4, 1;
	and.b32  	%r564, %r563, 496;
	mov.u32 	%r565, _ZN6thrust24THRUST_300001_SM_1000_NS8cuda_cub4core6detail5shmemE;
	add.s32 	%r566, %r565, %r564;
	st.shared.u32 	[%r566+8], %r639;
	st.shared.u64 	[%r566+16], %rd323;
$L__BB9_48:
	bar.sync 	0;
	setp.ne.s32 	%p192, %r4, 0;
	@%p192 bra 	$L__BB9_208;
	ld.shared.u32 	%r55, [_ZN6thrust24THRUST_300001_SM_1000_NS8cuda_cub4core6detail5shmemE+24];
	ld.shared.u64 	%rd49, [_ZN6thrust24THRUST_300001_SM_1000_NS8cuda_cub4core6detail5shmemE+32];
	setp.lt.s32 	%p193, %r639, %r55;
	mov.u64 	%rd273, %rd49;
	mov.u32 	%r589, %r55;
	@%p193 bra 	$L__BB9_52;
	setp.lt.s32 	%p194, %r55, %r639;
	mov.u64 	%rd273, %rd323;
	mov.u32 	%r589, %r639;
	@%p194 bra 	$L__BB9_52;
	setp.lt.s64 	%p195, %rd323, %rd49;
	min.s64 	%rd273, %rd323, %rd49;
	selp.b32 	%r589, %r639, %r55, %p195;
$L__BB9_52:
	ld.shared.u32 	%r58, [_ZN6thrust24THRUST_300001_SM_1000_NS8cuda_cub4core6detail5shmemE+40];
	ld.shared.u64 	%rd52, [_ZN6thrust24THRUST_300001_SM_1000_NS8cuda_cub4core6detail5shmemE+48];
	setp.lt.s32 	%p196, %r589, %r58;
	mov.u64 	%rd274, %rd52;
	mov.u32 	%r590, %r58;
	@%p196 bra 	$L__BB9_55;
	setp.lt.s32 	%p197, %r58, %r589;
	mov.u64 	%rd274, %rd273;
	mov.u32 	%r590, %r589;
	@%p197 bra 	$L__BB9_55;
	setp.lt.s64 	%p198, %rd273, %rd52;
	min.s64 	%rd274, %rd273, %rd52;
	selp.b32 	%r590, %r589, %r58, %p198;
$L__BB9_55:
	ld.shared.u32 	%r61, [_ZN6thrust24THRUST_300001_SM_1000_NS8cuda_cub4core6detail5shmemE+56];
	ld.shared.u64 	%rd55, [_ZN6thrust24THRUST_300001_SM_1000_NS8cuda_cub4core6detail5shmemE+64];
	setp.lt.s32 	%p199, %r590, %r61;
	mov.u64 	%rd275, %rd55;
	mov.u32 	%r591, %r61;
	@%p199 bra 	$L__BB9_58;
	setp.lt.s32 	%p200, %r61, %r590;
	mov.u64 	%rd275, %rd274;
	mov.u32 	%r591, %r590;
	@%p200 bra 	$L__BB9_58;
	setp.lt.s64 	%p201, %rd274, %rd55;
	min.s64 	%rd275, %rd274, %rd55;
	selp.b32 	%r591, %r590, %r61, %p201;
$L__BB9_58:
	ld.shared.u32 	%r64, [_ZN6thrust24THRUST_300001_SM_1000_NS8cuda_cub4core6detail5shmemE+72];
	ld.shared.u64 	%rd58, [_ZN6thrust24THRUST_300001_SM_1000_NS8cuda_cub4core6detail5shmemE+80];
	setp.lt.s32 	%p202, %r591, %r64;
	mov.u64 	%rd276, %rd58;
	mov.u32 	%r592, %r64;
	@%p202 bra 	$L__BB9_61;
	setp.lt.s32 	%p203, %r64, %r591;
	mov.u64 	%rd276, %rd275;
	mov.u32 	%r592, %r591;
	@%p203 bra 	$L__BB9_61;
	setp.lt.s64 	%p204, %rd275, %rd58;
	min.s64 	%rd276, %rd275, %rd58;
	selp.b32 	%r592, %r591, %r64, %p204;
$L__BB9_61:
	ld.shared.u32 	%r67, [_ZN6thrust24THRUST_300001_SM_1000_NS8cuda_cub4core6detail5shmemE+88];
	ld.shared.u64 	%rd61, [_ZN6thrust24THRUST_300001_SM_1000_NS8cuda_cub4core6detail5shmemE+96];
	setp.lt.s32 	%p205, %r592, %r67;
	mov.u32 	%r593, %r67;
	mov.u64 	%rd277, %rd61;
	@%p205 bra 	$L__BB9_64;
	setp.lt.s32 	%p206, %r67, %r592;
	mov.u32 	%r593, %r592;
	mov.u64 	%rd277, %rd276;
	@%p206 bra 	$L__BB9_64;
	setp.lt.s64 	%p207, %rd276, %rd61;
	selp.b32 	%r593, %r592, %r67, %p207;
	min.s64 	%rd277, %rd276, %rd61;
$L__BB9_64:
	ld.shared.u32 	%r70, [_ZN6thrust24THRUST_300001_SM_1000_NS8cuda_cub4core6detail5shmemE+104];
	ld.shared.u64 	%rd64, [_ZN6thrust24THRUST_300001_SM_1000_NS8cuda_cub4core6detail5shmemE+112];
	setp.lt.s32 	%p208, %r593, %r70;
	mov.u32 	%r594, %r70;
	mov.u64 	%rd278, %rd64;
	@%p208 bra 	$L__BB9_67;
	setp.lt.s32 	%p209, %r70, %r593;
	mov.u32 	%r594, %r593;
	mov.u64 	%rd278, %rd277;
	@%p209 bra 	$L__BB9_67;
	setp.lt.s64 	%p210, %rd277, %rd64;
	selp.b32 	%r594, %r593, %r70, %p210;
	min.s64 	%rd278, %rd277, %rd64;
$L__BB9_67:
	ld.shared.u32 	%r73, [_ZN6thrust24THRUST_300001_SM_1000_NS8cuda_cub4core6detail5shmemE+120];
	ld.shared.u64 	%rd67, [_ZN6thrust24THRUST_300001_SM_1000_NS8cuda_cub4core6detail5shmemE+128];
	setp.lt.s32 	%p211, %r594, %r73;
	mov.u32 	%r639, %r73;
	mov.u64 	%rd323, %rd67;
	@%p211 bra 	$L__BB9_208;
	setp.lt.s32 	%p212, %r73, %r594;
	mov.u32 	%r639, %r594;
	mov.u64 	%rd323, %rd278;
	@%p212 bra 	$L__BB9_208;
	setp.lt.s64 	%p213, %rd278, %rd67;
	selp.b32 	%r639, %r594, %r73, %p213;
	min.s64 	%rd323, %rd278, %rd67;
	bra.uni 	$L__BB9_208;
$L__BB9_70:
	// begin inline asm
	mov.u32 %r349, %laneid;
	// end inline asm
	and.b32  	%r370, %r4, 992;
	add.s32 	%r371, %r370, 32;
	setp.gt.s32 	%p120, %r371, %r3;
	not.b32 	%r372, %r370;
	add.s32 	%r373, %r3, %r372;
	selp.b32 	%r368, %r373, 31, %p120;
	mov.b32 	%r367, 1;
	mov.b32 	%r369, -1;
	// begin inline asm
	shfl.sync.down.b32 %r350, %r582, %r367, %r368, %r369;
	// end inline asm
	// begin inline asm
	shfl.sync.down.b32 %r355, %r356, %r367, %r368, %r369;
	// end inline asm
	mov.b64 	{%r361, %r366}, %rd266;
	// begin inline asm
	shfl.sync.down.b32 %r360, %r361, %r367, %r368, %r369;
	// end inline asm
	// begin inline asm
	shfl.sync.down.b32 %r365, %r366, %r367, %r368, %r369;
	// end inline asm
	mov.b64 	%rd69, {%r360, %r365};
	setp.ge.s32 	%p121, %r349, %r368;
	mov.u32 	%r595, %r582;
	mov.u64 	%rd279, %rd266;
	@%p121 bra 	$L__BB9_74;
	setp.lt.s32 	%p122, %r582, %r350;
	mov.u32 	%r595, %r350;
	mov.u64 	%rd279, %rd69;
	@%p122 bra 	$L__BB9_74;
	setp.lt.s32 	%p123, %r350, %r582;
	mov.u32 	%r595, %r582;
	mov.u64 	%rd279, %rd266;
	@%p123 bra 	$L__BB9_74;
	setp.lt.s64 	%p124, %rd266, %rd69;
	selp.b32 	%r595, %r582, %r350, %p124;
	min.s64 	%rd279, %rd266, %rd69;
$L__BB9_74:
	mov.b32 	%r391, 2;
	mov.b32 	%r393, -1;
	// begin inline asm
	shfl.sync.down.b32 %r374, %r595, %r391, %r368, %r393;
	// end inline asm
	// begin inline asm
	shfl.sync.down.b32 %r379, %r380, %r391, %r368, %r393;
	// end inline asm
	mov.b64 	{%r385, %r390}, %rd279;
	// begin inline asm
	shfl.sync.down.b32 %r384, %r385, %r391, %r368, %r393;
	// end inline asm
	// begin inline asm
	shfl.sync.down.b32 %r389, %r390, %r391, %r368, %r393;
	// end inline asm
	mov.b64 	%rd72, {%r384, %r389};
	add.s32 	%r394, %r349, 2;
	setp.gt.s32 	%p125, %r394, %r368;
	mov.u32 	%r596, %r595;
	mov.u64 	%rd280, %rd279;
	@%p125 bra 	$L__BB9_78;
	setp.lt.s32 	%p126, %r595, %r374;
	mov.u32 	%r596, %r374;
	mov.u64 	%rd280, %rd72;
	@%p126 bra 	$L__BB9_78;
	setp.lt.s32 	%p127, %r374, %r595;
	mov.u32 	%r596, %r595;
	mov.u64 	%rd280, %rd279;
	@%p127 bra 	$L__BB9_78;
	setp.lt.s64 	%p128, %rd279, %rd72;
	selp.b32 	%r596, %r595, %r374, %p128;
	min.s64 	%rd280, %rd279, %rd72;
$L__BB9_78:
	mov.b32 	%r412, 4;
	mov.b32 	%r414, -1;
	// begin inline asm
	shfl.sync.down.b32 %r395, %r596, %r412, %r368, %r414;
	// end inline asm
	// begin inline asm
	shfl.sync.down.b32 %r400, %r401, %r412, %r368, %r414;
	// end inline asm
	mov.b64 	{%r406, %r411}, %rd280;
	// begin inline asm
	shfl.sync.down.b32 %r405, %r406, %r412, %r368, %r414;
	// end inline asm
	// begin inline asm
	shfl.sync.down.b32 %r410, %r411, %r412, %r368, %r414;
	// end inline asm
	mov.b64 	%rd75, {%r405, %r410};
	add.s32 	%r415, %r349, 4;
	setp.gt.s32 	%p129, %r415, %r368;
	mov.u32 	%r597, %r596;
	mov.u64 	%rd281, %rd280;
	@%p129 bra 	$L__BB9_82;
	setp.lt.s32 	%p130, %r596, %r395;
	mov.u32 	%r597, %r395;
	mov.u64 	%rd281, %rd75;
	@%p130 bra 	$L__BB9_82;
	setp.lt.s32 	%p131, %r395, %r596;
	mov.u32 	%r597, %r596;
	mov.u64 	%rd281, %rd280;
	@%p131 bra 	$L__BB9_82;
	setp.lt.s64 	%p132, %rd280, %rd75;
	selp.b32 	%r597, %r596, %r395, %p132;
	min.s64 	%rd281, %rd280, %rd75;
$L__BB9_82:
	mov.b32 	%r433, 8;
	mov.b32 	%r435, -1;
	// begin inline asm
	shfl.sync.down.b32 %r416, %r597, %r433, %r368, %r435;
	// end inline asm
	// begin inline asm
	shfl.sync.down.b32 %r421, %r422, %r433, %r368, %r435;
	// end inline asm
	mov.b64 	{%r427, %r432}, %rd281;
	// begin inline asm
	shfl.sync.down.b32 %r426, %r427, %r433, %r368, %r435;
	// end inline asm
	// begin inline asm
	shfl.sync.down.b32 %r431, %r432, %r433, %r368, %r435;
	// end inline asm
	mov.b64 	%rd78, {%r426, %r431};
	add.s32 	%r436, %r349, 8;
	setp.gt.s32 	%p133, %r436, %r368;
	mov.u32 	%r598, %r597;
	mov.u64 	%rd282, %rd281;
	@%p133 bra 	$L__BB9_86;
	setp.lt.s32 	%p134, %r597, %r416;
	mov.u32 	%r598, %r416;
	mov.u64 	%rd282, %rd78;
	@%p134 bra 	$L__BB9_86;
	setp.lt.s32 	%p135, %r416, %r597;
	mov.u32 	%r598, %r597;
	mov.u64 	%rd282, %rd281;
	@%p135 bra 	$L__BB9_86;
	setp.lt.s64 	%p136, %rd281, %rd78;
	selp.b32 	%r598, %r597, %r416, %p136;
	min.s64 	%rd282, %rd281, %rd78;
$L__BB9_86:
	mov.b32 	%r454, 16;
	mov.b32 	%r456, -1;
	// begin inline asm
	shfl.sync.down.b32 %r437, %r598, %r454, %r368, %r456;
	// end inline asm
	// begin inline asm
	shfl.sync.down.b32 %r442, %r443, %r454, %r368, %r456;
	// end inline asm
	mov.b64 	{%r448, %r453}, %rd282;
	// begin inline asm
	shfl.sync.down.b32 %r447, %r448, %r454, %r368, %r456;
	// end inline asm
	// begin inline asm
	shfl.sync.down.b32 %r452, %r453, %r454, %r368, %r456;
	// end inline asm
	mov.b64 	%rd81, {%r447, %r452};
	add.s32 	%r457, %r349, 16;
	setp.gt.s32 	%p137, %r457, %r368;
	mov.u32 	%r639, %r598;
	mov.u64 	%rd323, %rd282;
	@%p137 bra 	$L__BB9_90;
	setp.lt.s32 	%p138, %r598, %r437;
	mov.u32 	%r639, %r437;
	mov.u64 	%rd323, %rd81;
	@%p138 bra 	$L__BB9_90;
	setp.lt.s32 	%p139, %r437, %r598;
	mov.u32 	%r639, %r598;
	mov.u64 	%rd323, %rd282;
	@%p139 bra 	$L__BB9_90;
	setp.lt.s64 	%p140, %rd282, %rd81;
	selp.b32 	%r639, %r598, %r437, %p140;
	min.s64 	%rd323, %rd282, %rd81;
$L__BB9_90:
	setp.ne.s32 	%p141, %r349, 0;
	@%p141 bra 	$L__BB9_92;
	shr.u32 	%r458, %r4, 1;
	and.b32  	%r459, %r458, 496;
	mov.u32 	%r460, _ZN6thrust24THRUST_300001_SM_1000_NS8cuda_cub4core6detail5shmemE;
	add.s32 	%r461, %r460, %r459;
	st.shared.u32 	[%r461+8], %r639;
	st.shared.u64 	[%r461+16], %rd323;
$L__BB9_92:
	bar.sync 	0;
	setp.ne.s32 	%p142, %r4, 0;
	@%p142 bra 	$L__BB9_208;
	setp.lt.s32 	%p143, %r3, 33;
	mov.u32 	%r600, %r639;
	mov.u64 	%rd284, %rd323;
	@%p143 bra 	$L__BB9_97;
	ld.shared.u32 	%r92, [_ZN6thrust24THRUST_300001_SM_1000_NS8cuda_cub4core6detail5shmemE+24];
	ld.shared.u64 	%rd84, [_ZN6thrust24THRUST_300001_SM_1000_NS8cuda_cub4core6detail5shmemE+32];
	setp.lt.s32 	%p144, %r639, %r92;
	mov.u32 	%r600, %r92;
	mov.u64 	%rd284, %rd84;
	@%p144 bra 	$L__BB9_97;
	setp.lt.s32 	%p145, %r92, %r639;
	mov.u32 	%r600, %r639;
	mov.u64 	%rd284, %rd323;
	@%p145 bra 	$L__BB9_97;
	setp.lt.s64 	%p146, %rd323, %rd84;
	selp.b32 	%r600, %r639, %r92, %p146;
	min.s64 	%rd284, %rd323, %rd84;
$L__BB9_97:
	setp.lt.s32 	%p147, %r3, 65;
	mov.u32 	%r601, %r600;
	mov.u64 	%rd285, %rd284;
	@%p147 bra 	$L__BB9_101;
	ld.shared.u32 	%r95, [_ZN6thrust24THRUST_300001_SM_1000_NS8cuda_cub4core6detail5shmemE+40];
	ld.shared.u64 	%rd87, [_ZN6thrust24THRUST_300001_SM_1000_NS8cuda_cub4core6detail5shmemE+48];
	setp.lt.s32 	%p148, %r600, %r95;
	mov.u32 	%r601, %r95;
	mov.u64 	%rd285, %rd87;
	@%p148 bra 	$L__BB9_101;
	setp.lt.s32 	%p149, %r95, %r600;
	mov.u32 	%r601, %r600;
	mov.u64 	%rd285, %rd284;
	@%p149 bra 	$L__BB9_101;
	setp.lt.s64 	%p150, %rd284, %rd87;
	selp.b32 	%r601, %r600, %r95, %p150;
	min.s64 	%rd285, %rd284, %rd87;
$L__BB9_101:
	setp.lt.s32 	%p151, %r3, 97;
	mov.u32 	%r602, %r601;
	mov.u64 	%rd286, %rd285;
	@%p151 bra 	$L__BB9_105;
	ld.shared.u32 	%r98, [_ZN6thrust24THRUST_300001_SM_1000_NS8cuda_cub4core6detail5shmemE+56];
	ld.shared.u64 	%rd90, [_ZN6thrust24THRUST_300001_SM_1000_NS8cuda_cub4core6detail5shmemE+64];
	setp.lt.s32 	%p152, %r601, %r98;
	mov.u32 	%r602, %r98;
	mov.u64 	%rd286, %rd90;
	@%p152 bra 	$L__BB9_105;
	setp.lt.s32 	%p153, %r98, %r601;
	mov.u32 	%r602, %r601;
	mov.u64 	%rd286, %rd285;
	@%p153 bra 	$L__BB9_105;
	setp.lt.s64 	%p154, %rd285, %rd90;
	selp.b32 	%r602, %r601, %r98, %p154;
	min.s64 	%rd286, %rd285, %rd90;
$L__BB9_105:
	setp.lt.s32 	%p155, %r3, 129;
	mov.u32 	%r603, %r602;
	mov.u64 	%rd287, %rd286;
	@%p155 bra 	$L__BB9_109;
	ld.shared.u32 	%r101, [_ZN6thrust24THRUST_300001_SM_1000_NS8cuda_cub4core6detail5shmemE+72];
	ld.shared.u64 	%rd93, [_ZN6thrust24THRUST_300001_SM_1000_NS8cuda_cub4core6detail5shmemE+80];
	setp.lt.s32 	%p156, %r602, %r101;
	mov.u32 	%r603, %r101;
	mov.u64 	%rd287, %rd93;
	@%p156 bra 	$L__BB9_109;
	setp.lt.s32 	%p157, %r101, %r602;
	mov.u32 	%r603, %r602;
	mov.u64 	%rd287, %rd286;
	@%p157 bra 	$L__BB9_109;
	setp.lt.s64 	%p158, %rd286, %rd93;
	selp.b32 	%r603, %r602, %r101, %p158;
	min.s64 	%rd287, %rd286, %rd93;
$L__BB9_109:
	setp.lt.s32 	%p159, %r3, 161;
	mov.u32 	%r604, %r603;
	mov.u64 	%rd288, %rd287;
	@%p159 bra 	$L__BB9_113;
	ld.shared.u32 	%r104, [_ZN6thrust24THRUST_300001_SM_1000_NS8cuda_cub4core6detail5shmemE+88];
	ld.shared.u64 	%rd96, [_ZN6thrust24THRUST_300001_SM_1000_NS8cuda_cub4core6detail5shmemE+96];
	setp.lt.s32 	%p160, %r603, %r104;
	mov.u32 	%r604, %r104;
	mov.u64 	%rd288, %rd96;
	@%p160 bra 	$L__BB9_113;
	setp.lt.s32 	%p161, %r104, %r603;
	mov.u32 	%r604, %r603;
	mov.u64 	%rd288, %rd287;
	@%p161 bra 	$L__BB9_113;
	setp.lt.s64 	%p162, %rd287, %rd96;
	selp.b32 	%r604, %r603, %r104, %p162;
	min.s64 	%rd288, %rd287, %rd96;
$L__BB9_113:
	setp.lt.s32 	%p163, %r3, 193;
	mov.u32 	%r605, %r604;
	mov.u64 	%rd289, %rd288;
	@%p163 bra 	$L__BB9_117;
	ld.shared.u32 	%r107, [_ZN6thrust24THRUST_300001_SM_1000_NS8cuda_cub4core6detail5shmemE+104];
	ld.shared.u64 	%rd99, [_ZN6thrust24THRUST_300001_SM_1000_NS8cuda_cub4core6detail5shmemE+112];
	setp.lt.s32 	%p164, %r604, %r107;
	mov.u32 	%r605, %r107;
	mov.u64 	%rd289, %rd99;
	@%p164 bra 	$L__BB9_117;
	setp.lt.s32 	%p165, %r107, %r604;
	mov.u32 	%r605, %r604;
	mov.u64 	%rd289, %rd288;
	@%p165 bra 	$L__BB9_117;
	setp.lt.s64 	%p166, %rd288, %rd99;
	selp.b32 	%r605, %r604, %r107, %p166;
	min.s64 	%rd289, %rd288, %rd99;
$L__BB9_117:
	setp.lt.s32 	%p167, %r3, 225;
	mov.u32 	%r639, %r605;
	mov.u64 	%rd323, %rd289;
	@%p167 bra 	$L__BB9_208;
	ld.shared.u32 	%r110, [_ZN6thrust24THRUST_300001_SM_1000_NS8cuda_cub4core6detail5shmemE+120];
	ld.shared.u64 	%rd102, [_ZN6thrust24THRUST_300001_SM_1000_NS8cuda_cub4core6detail5shmemE+128];
	setp.lt.s32 	%p168, %r605, %r110;
	mov.u32 	%r639, %r110;
	mov.u64 	%rd323, %rd102;
	@%p168 bra 	$L__BB9_208;
	setp.lt.s32 	%p169, %r110, %r605;
	mov.u32 	%r639, %r605;
	mov.u64 	%rd323, %rd289;
	@%p169 bra 	$L__BB9_208;
	setp.lt.s64 	%p170, %rd289, %rd102;
	selp.b32 	%r639, %r605, %r110, %p170;
	min.s64 	%rd323, %rd289, %rd102;
	bra.uni 	$L__BB9_208;
$L__BB9_121:
	mov.u32 	%r112, %tid.x;
	add.s64 	%rd104, %rd196, %rd4;
	cvt.u64.u32 	%rd105, %r112;
	add.s64 	%rd201, %rd105, %rd4;
	cvta.to.global.u64 	%rd202, %rd195;
	shl.b64 	%rd203, %rd201, 2;
	add.s64 	%rd204, %rd202, %rd203;
	ld.global.u32 	%r205, [%rd204];
	add.s32 	%r206, %r112, 256;
	cvt.u64.u32 	%rd205, %r206;
	ld.global.u32 	%r207, [%rd204+1024];
	add.s32 	%r208, %r112, 512;
	cvt.u64.u32 	%rd206, %r208;
	ld.global.u32 	%r209, [%rd204+2048];
	add.s32 	%r210, %r112, 768;
	cvt.u64.u32 	%rd207, %r210;
	ld.global.u32 	%r211, [%rd204+3072];
	or.b32  	%r212, %r112, 1024;
	cvt.u64.u32 	%rd106, %r212;
	add.s64 	%rd311, %rd104, %rd106;
	ld.global.u32 	%r627, [%rd204+4096];
	setp.lt.s32 	%p2, %r205, %r207;
	max.s32 	%r213, %r205, %r207;
	selp.b64 	%rd208, %rd205, %rd105, %p2;
	setp.lt.s32 	%p3, %r213, %r209;
	max.s32 	%r214, %r213, %r209;
	selp.b64 	%rd209, %rd206, %rd208, %p3;
	setp.lt.s32 	%p4, %r214, %r211;
	max.s32 	%r114, %r214, %r211;
	selp.b64 	%rd108, %rd207, %rd209, %p4;
	setp.lt.s32 	%p5, %r114, %r627;
	@%p5 bra 	$L__BB9_123;
	setp.lt.s32 	%p6, %r627, %r114;
	setp.lt.u64 	%p7, %rd108, %rd106;
	or.pred  	%p8, %p6, %p7;
	selp.b32 	%r627, %r114, %r627, %p8;
	add.s64 	%rd210, %rd104, %rd108;
	selp.b64 	%rd311, %rd210, %rd311, %p8;
$L__BB9_123:
	setp.le.u64 	%p9, %rd198, %rd5;
	@%p9 bra 	$L__BB9_164;
	setp.ne.s32 	%p10, %r112, 0;
	@%p10 bra 	$L__BB9_126;
	atom.global.add.u64 	%rd211, [%rd1+8], 1280;
	add.s64 	%rd212, %rd211, %rd5;
	st.shared.u64 	[_ZN6thrust24THRUST_300001_SM_1000_NS8cuda_cub4core6detail5shmemE+152], %rd212;
$L__BB9_126:
	bar.sync 	0;
	ld.shared.u64 	%rd299, [_ZN6thrust24THRUST_300001_SM_1000_NS8cuda_cub4core6detail5shmemE+152];
	add.s64 	%rd213, %rd299, 1280;
	setp.gt.s64 	%p11, %rd213, %rd198;
	@%p11 bra 	$L__BB9_141;
	mov.u32 	%r607, %r627;
	mov.u64 	%rd292, %rd311;
$L__BB9_128:
	add.s64 	%rd214, %rd299, %rd105;
	cvta.to.global.u64 	%rd215, %rd195;
	shl.b64 	%rd216, %rd214, 2;
	add.s64 	%rd217, %rd215, %rd216;
	add.s64 	%rd293, %rd214, %rd196;
	ld.global.u32 	%r608, [%rd217];
	add.s64 	%rd294, %rd293, 256;
	ld.global.u32 	%r609, [%rd217+1024];
	add.s64 	%rd295, %rd293, 512;
	ld.global.u32 	%r610, [%rd217+2048];
	add.s64 	%rd296, %rd293, 768;
	ld.global.u32 	%r611, [%rd217+3072];
	add.s64 	%rd311, %rd293, 1024;
	ld.global.u32 	%r627, [%rd217+4096];
	setp.lt.s32 	%p12, %r607, %r608;
	@%p12 bra 	$L__BB9_130;
	setp.lt.s32 	%p13, %r608, %r607;
	setp.lt.s64 	%p14, %rd292, %rd293;
	or.pred  	%p15, %p13, %p14;
	selp.b32 	%r608, %r607, %r608, %p15;
	selp.b64 	%rd293, %rd292, %rd293, %p15;
$L__BB9_130:
	setp.lt.s32 	%p16, %r608, %r609;
	@%p16 bra 	$L__BB9_132;
	setp.lt.s32 	%p17, %r609, %r608;
	setp.lt.s64 	%p18, %rd293, %rd294;
	or.pred  	%p19, %p17, %p18;
	selp.b32 	%r609, %r608, %r609, %p19;
	selp.b64 	%rd294, %rd293, %rd294, %p19;
$L__BB9_132:
	setp.lt.s32 	%p20, %r609, %r610;
	@%p20 bra 	$L__BB9_134;
	setp.lt.s32 	%p21, %r610, %r609;
	setp.lt.s64 	%p22, %rd294, %rd295;
	or.pred  	%p23, %p21, %p22;
	selp.b32 	%r610, %r609, %r610, %p23;
	selp.b64 	%rd295, %rd294, %rd295, %p23;
$L__BB9_134:
	setp.lt.s32 	%p24, %r610, %r611;
	@%p24 bra 	$L__BB9_136;
	setp.lt.s32 	%p25, %r611, %r610;
	setp.lt.s64 	%p26, %rd295, %rd296;
	or.pred  	%p27, %p25, %p26;
	selp.b32 	%r611, %r610, %r611, %p27;
	selp.b64 	%rd296, %rd295, %rd296, %p27;
$L__BB9_136:
	setp.lt.s32 	%p28, %r611, %r627;
	@%p28 bra 	$L__BB9_138;
	setp.lt.s32 	%p29, %r627, %r611;
	setp.lt.s64 	%p30, %rd296, %rd311;
	or.pred  	%p31, %p29, %p30;
	selp.b32 	%r627, %r611, %r627, %p31;
	selp.b64 	%rd311, %rd296, %rd311, %p31;
$L__BB9_138:
	setp.ne.s32 	%p32, %r112, 0;
	bar.sync 	0;
	@%p32 bra 	$L__BB9_140;
	atom.global.add.u64 	%rd218, [%rd1+8], 1280;
	add.s64 	%rd219, %rd218, %rd5;
	st.shared.u64 	[_ZN6thrust24THRUST_300001_SM_1000_NS8cuda_cub4core6detail5shmemE+152], %rd219;
$L__BB9_140:
	bar.sync 	0;
	ld.shared.u64 	%rd299, [_ZN6thrust24THRUST_300001_SM_1000_NS8cuda_cub4core6detail5shmemE+152];
	add.s64 	%rd220, %rd299, 1280;
	setp.le.s64 	%p33, %rd220, %rd198;
	mov.u32 	%r607, %r627;
	mov.u64 	%rd292, %rd311;
	@%p33 bra 	$L__BB9_128;
$L__BB9_141:
	setp.le.s64 	%p34, %rd198, %rd299;
	@%p34 bra 	$L__BB9_164;
	cvt.u32.u64 	%r215, %rd299;
	cvt.u32.u64 	%r216, %rd198;
	sub.s32 	%r134, %r216, %r215;
	setp.ge.s32 	%p35, %r112, %r134;
	@%p35 bra 	$L__BB9_164;
	cvta.to.global.u64 	%rd132, %rd195;
	not.b32 	%r219, %r112;
	add.s32 	%r220, %r219, %r216;
	sub.s32 	%r135, %r220, %r215;
	and.b32  	%r222, %r135, 768;
	setp.eq.s32 	%p36, %r222, 768;
	mov.u32 	%r618, %r112;
	@%p36 bra 	$L__BB9_149;
	add.s64 	%rd222, %rd299, %rd105;
	add.s64 	%rd301, %rd222, %rd196;
	shl.b64 	%rd223, %rd222, 2;
	add.s64 	%rd300, %rd132, %rd223;
	shr.u32 	%r223, %r135, 8;
	add.s32 	%r224, %r223, 1;
	and.b32  	%r225, %r224, 3;
	neg.s32 	%r614, %r225;
	mov.u32 	%r618, %r112;
$L__BB9_145:
	.pragma "nounroll";
	mov.u64 	%rd137, %rd311;
	mov.u32 	%r139, %r627;
	ld.global.u32 	%r140, [%rd300];
	setp.lt.s32 	%p37, %r139, %r140;
	mov.u32 	%r627, %r140;
	mov.u64 	%rd311, %rd301;
	@%p37 bra 	$L__BB9_148;
	setp.lt.s32 	%p38, %r140, %r139;
	mov.u32 	%r627, %r139;
	mov.u64 	%rd311, %rd137;
	@%p38 bra 	$L__BB9_148;
	setp.lt.s64 	%p39, %rd137, %rd301;
	selp.b32 	%r627, %r139, %r140, %p39;
	min.s64 	%rd311, %rd137, %rd301;
$L__BB9_148:
	add.s32 	%r618, %r618, 256;
	add.s64 	%rd301, %rd301, 256;
	add.s64 	%rd300, %rd300, 1024;
	add.s32 	%r614, %r614, 1;
	setp.ne.s32 	%p40, %r614, 0;
	@%p40 bra 	$L__BB9_145;
$L__BB9_149:
	setp.lt.u32 	%p41, %r135, 768;
	@%p41 bra 	$L__BB9_164;
	add.s32 	%r621, %r618, 512;
$L__BB9_151:
	mov.u32 	%r149, %r621;
	add.s32 	%r226, %r149, -512;
	cvt.u64.u32 	%rd224, %r226;
	add.s64 	%rd225, %rd299, %rd224;
	shl.b64 	%rd226, %rd225, 2;
	add.s64 	%rd145, %rd132, %rd226;
	add.s64 	%rd146, %rd225, %rd196;
	ld.global.u32 	%r151, [%rd145];
	setp.lt.s32 	%p42, %r627, %r151;
	mov.u32 	%r623, %r151;
	mov.u64 	%rd307, %rd146;
	@%p42 bra 	$L__BB9_154;
	setp.lt.s32 	%p43, %r151, %r627;
	mov.u32 	%r623, %r627;
	mov.u64 	%rd307, %rd311;
	@%p43 bra 	$L__BB9_154;
	setp.lt.s64 	%p44, %rd311, %rd146;
	selp.b32 	%r623, %r627, %r151, %p44;
	min.s64 	%rd307, %rd311, %rd146;
$L__BB9_154:
	add.s32 	%r227, %r149, -256;
	cvt.u64.u32 	%rd227, %r227;
	add.s64 	%rd228, %rd299, %rd227;
	add.s64 	%rd149, %rd228, %rd196;
	ld.global.u32 	%r154, [%rd145+1024];
	setp.lt.s32 	%p45, %r623, %r154;
	mov.u32 	%r624, %r154;
	mov.u64 	%rd308, %rd149;
	@%p45 bra 	$L__BB9_157;
	setp.lt.s32 	%p46, %r154, %r623;
	mov.u32 	%r624, %r623;
	mov.u64 	%rd308, %rd307;
	@%p46 bra 	$L__BB9_157;
	setp.lt.s64 	%p47, %rd307, %rd149;
	selp.b32 	%r624, %r623, %r154, %p47;
	min.s64 	%rd308, %rd307, %rd149;
$L__BB9_157:
	cvt.u64.u32 	%rd229, %r149;
	add.s64 	%rd230, %rd299, %rd229;
	add.s64 	%rd152, %rd230, %rd196;
	ld.global.u32 	%r157, [%rd145+2048];
	setp.lt.s32 	%p48, %r624, %r157;
	mov.u32 	%r625, %r157;
	mov.u64 	%rd309, %rd152;
	@%p48 bra 	$L__BB9_160;
	setp.lt.s32 	%p49, %r157, %r624;
	mov.u32 	%r625, %r624;
	mov.u64 	%rd309, %rd308;
	@%p49 bra 	$L__BB9_160;
	setp.lt.s64 	%p50, %rd308, %rd152;
	selp.b32 	%r625, %r624, %r157, %p50;
	min.s64 	%rd309, %rd308, %rd152;
$L__BB9_160:
	add.s32 	%r228, %r149, 256;
	cvt.u64.u32 	%rd231, %r228;
	add.s64 	%rd232, %rd299, %rd231;
	add.s64 	%rd155, %rd232, %rd196;
	ld.global.u32 	%r160, [%rd145+3072];
	setp.lt.s32 	%p51, %r625, %r160;
	mov.u32 	%r627, %r160;
	mov.u64 	%rd311, %rd155;
	@%p51 bra 	$L__BB9_163;
	setp.lt.s32 	%p52, %r160, %r625;
	mov.u32 	%r627, %r625;
	mov.u64 	%rd311, %rd309;
	@%p52 bra 	$L__BB9_163;
	setp.lt.s64 	%p53, %rd309, %rd155;
	selp.b32 	%r627, %r625, %r160, %p53;
	min.s64 	%rd311, %rd309, %rd155;
$L__BB9_163:
	add.s32 	%r621, %r149, 1024;
	add.s32 	%r229, %r149, 512;
	setp.lt.s32 	%p54, %r229, %r134;
	@%p54 bra 	$L__BB9_151;
$L__BB9_164:
	// begin inline asm
	mov.u32 %r230, %laneid;
	// end inline asm
	mov.b32 	%r248, 1;
	mov.b32 	%r249, 31;
	mov.b32 	%r250, -1;
	// begin inline asm
	shfl.sync.down.b32 %r231, %r627, %r248, %r249, %r250;
	// end inline asm
	// begin inline asm
	shfl.sync.down.b32 %r236, %r237, %r248, %r249, %r250;
	// end inline asm
	mov.b64 	{%r242, %r247}, %rd311;
	// begin inline asm
	shfl.sync.down.b32 %r241, %r242, %r248, %r249, %r250;
	// end inline asm
	// begin inline asm
	shfl.sync.down.b32 %r246, %r247, %r248, %r249, %r250;
	// end inline asm
	mov.b64 	%rd159, {%r241, %r246};
	setp.gt.s32 	%p55, %r230, 30;
	mov.u32 	%r628, %r627;
	mov.u64 	%rd312, %rd311;
	@%p55 bra 	$L__BB9_168;
	setp.lt.s32 	%p56, %r627, %r231;
	mov.u32 	%r628, %r231;
	mov.u64 	%rd312, %rd159;
	@%p56 bra 	$L__BB9_168;
	setp.lt.s32 	%p57, %r231, %r627;
	mov.u32 	%r628, %r627;
	mov.u64 	%rd312, %rd311;
	@%p57 bra 	$L__BB9_168;
	setp.lt.s64 	%p58, %rd311, %rd159;
	selp.b32 	%r628, %r627, %r231, %p58;
	min.s64 	%rd312, %rd311, %rd159;
$L__BB9_168:
	mov.b32 	%r268, 2;
	mov.b32 	%r269, 31;
	mov.b32 	%r270, -1;
	// begin inline asm
	shfl.sync.down.b32 %r251, %r628, %r268, %r269, %r270;
	// end inline asm
	// begin inline asm
	shfl.sync.down.b32 %r256, %r257, %r268, %r269, %r270;
	// end inline asm
	mov.b64 	{%r262, %r267}, %rd312;
	// begin inline asm
	shfl.sync.down.b32 %r261, %r262, %r268, %r269, %r270;
	// end inline asm
	// begin inline asm
	shfl.sync.down.b32 %r266, %r267, %r268, %r269, %r270;
	// end inline asm
	mov.b64 	%rd162, {%r261, %r266};
	setp.gt.s32 	%p59, %r230, 29;
	mov.u32 	%r629, %r628;
	mov.u64 	%rd313, %rd312;
	@%p59 bra 	$L__BB9_172;
	setp.lt.s32 	%p60, %r628, %r251;
	mov.u32 	%r629, %r251;
	mov.u64 	%rd313, %rd162;
	@%p60 bra 	$L__BB9_172;
	setp.lt.s32 	%p61, %r251, %r628;
	mov.u32 	%r629, %r628;
	mov.u64 	%rd313, %rd312;
	@%p61 bra 	$L__BB9_172;
	setp.lt.s64 	%p62, %rd312, %rd162;
	selp.b32 	%r629, %r628, %r251, %p62;
	min.s64 	%rd313, %rd312, %rd162;
$L__BB9_172:
	mov.b32 	%r288, 4;
	mov.b32 	%r289, 31;
	mov.b32 	%r290, -1;
	// begin inline asm
	shfl.sync.down.b32 %r271, %r629, %r288, %r289, %r290;
	// end inline asm
	// begin inline asm
	shfl.sync.down.b32 %r276, %r277, %r288, %r289, %r290;
	// end inline asm
	mov.b64 	{%r282, %r287}, %rd313;
	// begin inline asm
	shfl.sync.down.b32 %r281, %r282, %r288, %r289, %r290;
	// end inline asm
	// begin inline asm
	shfl.sync.down.b32 %r286, %r287, %r288, %r289, %r290;
	// end inline asm
	mov.b64 	%rd165, {%r281, %r286};
	setp.gt.s32 	%p63, %r230, 27;
	mov.u32 	%r630, %r629;
	mov.u64 	%rd314, %rd313;
	@%p63 bra 	$L__BB9_176;
	setp.lt.s32 	%p64, %r629, %r271;
	mov.u32 	%r630, %r271;
	mov.u64 	%rd314, %rd165;
	@%p64 bra 	$L__BB9_176;
	setp.lt.s32 	%p65, %r271, %r629;
	mov.u32 	%r630, %r629;
	mov.u64 	%rd314, %rd313;
	@%p65 bra 	$L__BB9_176;
	setp.lt.s64 	%p66, %rd313, %rd165;
	selp.b32 	%r630, %r629, %r271, %p66;
	min.s64 	%rd314, %rd313, %rd165;
$L__BB9_176:
	mov.b32 	%r308, 8;
	mov.b32 	%r309, 31;
	mov.b32 	%r310, -1;
	// begin inline asm
	shfl.sync.down.b32 %r291, %r630, %r308, %r309, %r310;
	// end inline asm
	// begin inline asm
	shfl.sync.down.b32 %r296, %r297, %r308, %r309, %r310;
	// end inline asm
	mov.b64 	{%r302, %r307}, %rd314;
	// begin inline asm
	shfl.sync.down.b32 %r301, %r302, %r308, %r309, %r310;
	// end inline asm
	// begin inline asm
	shfl.sync.down.b32 %r306, %r307, %r308, %r309, %r310;
	// end inline asm
	mov.b64 	%rd168, {%r301, %r306};
	setp.gt.s32 	%p67, %r230, 23;
	mov.u32 	%r631, %r630;
	mov.u64 	%rd315, %rd314;
	@%p67 bra 	$L__BB9_180;
	setp.lt.s32 	%p68, %r630, %r291;
	mov.u32 	%r631, %r291;
	mov.u64 	%rd315, %rd168;
	@%p68 bra 	$L__BB9_180;
	setp.lt.s32 	%p69, %r291, %r630;
	mov.u32 	%r631, %r630;
	mov.u64 	%rd315, %rd314;
	@%p69 bra 	$L__BB9_180;
	setp.lt.s64 	%p70, %rd314, %rd168;
	selp.b32 	%r631, %r630, %r291, %p70;
	min.s64 	%rd315, %rd314, %rd168;
$L__BB9_180:
	mov.b32 	%r328, 16;
	mov.b32 	%r329, 31;
	mov.b32 	%r330, -1;
	// begin inline asm
	shfl.sync.down.b32 %r311, %r631, %r328, %r329, %r330;
	// end inline asm
	// begin inline asm
	shfl.sync.down.b32 %r316, %r317, %r328, %r329, %r330;
	// end inline asm
	mov.b64 	{%r322, %r327}, %rd315;
	// begin inline asm
	shfl.sync.down.b32 %r321, %r322, %r328, %r329, %r330;
	// end inline asm
	// begin inline asm
	shfl.sync.down.b32 %r326, %r327, %r328, %r329, %r330;
	// end inline asm
	mov.b64 	%rd171, {%r321, %r326};
	setp.gt.s32 	%p71, %r230, 15;
	mov.u32 	%r639, %r631;
	mov.u64 	%rd323, %rd315;
	@%p71 bra 	$L__BB9_184;
	setp.lt.s32 	%p72, %r631, %r311;
	mov.u32 	%r639, %r311;
	mov.u64 	%rd323, %rd171;
	@%p72 bra 	$L__BB9_184;
	setp.lt.s32 	%p73, %r311, %r631;
	mov.u32 	%r639, %r631;
	mov.u64 	%rd323, %rd315;
	@%p73 bra 	$L__BB9_184;
	setp.lt.s64 	%p74, %rd315, %rd171;
	selp.b32 	%r639, %r631, %r311, %p74;
	min.s64 	%rd323, %rd315, %rd171;
$L__BB9_184:
	setp.ne.s32 	%p75, %r230, 0;
	@%p75 bra 	$L__BB9_186;
	shr.u32 	%r331, %r112, 1;
	and.b32  	%r332, %r331, 496;
	mov.u32 	%r333, _ZN6thrust24THRUST_300001_SM_1000_NS8cuda_cub4core6detail5shmemE;
	add.s32 	%r334, %r333, %r332;
	st.shared.u32 	[%r334+8], %r639;
	st.shared.u64 	[%r334+16], %rd323;
$L__BB9_186:
	bar.sync 	0;
	setp.ne.s32 	%p76, %r112, 0;
	@%p76 bra 	$L__BB9_208;
	ld.shared.u32 	%r181, [_ZN6thrust24THRUST_300001_SM_1000_NS8cuda_cub4core6detail5shmemE+24];
	ld.shared.u64 	%rd174, [_ZN6thrust24THRUST_300001_SM_1000_NS8cuda_cub4core6detail5shmemE+32];
	setp.lt.s32 	%p77, %r639, %r181;
	mov.u32 	%r633, %r181;
	mov.u64 	%rd317, %rd174;
	@%p77 bra 	$L__BB9_190;
	setp.lt.s32 	%p78, %r181, %r639;
	mov.u32 	%r633, %r639;
	mov.u64 	%rd317, %rd323;
	@%p78 bra 	$L__BB9_190;
	setp.lt.s64 	%p79, %rd323, %rd174;
	selp.b32 	%r633, %r639, %r181, %p79;
	min.s64 	%rd317, %rd323, %rd174;
$L__BB9_190:
	ld.shared.u32 	%r184, [_ZN6thrust24THRUST_300001_SM_1000_NS8cuda_cub4core6detail5shmemE+40];
	ld.shared.u64 	%rd177, [_ZN6thrust24THRUST_300001_SM_1000_NS8cuda_cub4core6detail5shmemE+48];
	setp.lt.s32 	%p80, %r633, %r184;
	mov.u32 	%r634, %r184;
	mov.u64 	%rd318, %rd177;
	@%p80 bra 	$L__BB9_193;
	setp.lt.s32 	%p81, %r184, %r633;
	mov.u32 	%r634, %r633;
	mov.u64 	%rd318, %rd317;
	@%p81 bra 	$L__BB9_193;
	setp.lt.s64 	%p82, %rd317, %rd177;
	selp.b32 	%r634, %r633, %r184, %p82;
	min.s64 	%rd318, %rd317, %rd177;
$L__BB9_193:
	ld.shared.u32 	%r187, [_ZN6thrust24THRUST_300001_SM_1000_NS8cuda_cub4core6detail5shmemE+56];
	ld.shared.u64 	%rd180, [_ZN6thrust24THRUST_300001_SM_1000_NS8cuda_cub4core6detail5shmemE+64];
	setp.lt.s32 	%p83, %r634, %r187;
	mov.u32 	%r635, %r187;
	mov.u64 	%rd319, %rd180;
	@%p83 bra 	$L__BB9_196;
	setp.lt.s32 	%p84, %r187, %r634;
	mov.u32 	%r635, %r634;
	mov.u64 	%rd319, %rd318;
	@%p84 bra 	$L__BB9_196;
	setp.lt.s64 	%p85, %rd318, %rd180;
	selp.b32 	%r635, %r634, %r187, %p85;
	min.s64 	%rd319, %rd318, %rd180;
$L__BB9_196:
	ld.shared.u32 	%r190, [_ZN6thrust24THRUST_300001_SM_1000_NS8cuda_cub4core6detail5shmemE+72];
	ld.shared.u64 	%rd183, [_ZN6thrust24THRUST_300001_SM_1000_NS8cuda_cub4core6detail5shmemE+80];
	setp.lt.s32 	%p86, %r635, %r190;
	mov.u32 	%r636, %r190;
	mov.u64 	%rd320, %rd183;
	@%p86 bra 	$L__BB9_199;
	setp.lt.s32 	%p87, %r190, %r635;
	mov.u32 	%r636, %r635;
	mov.u64 	%rd320, %rd319;
	@%p87 bra 	$L__BB9_199;
	setp.lt.s64 	%p88, %rd319, %rd183;
	selp.b32 	%r636, %r635, %r190, %p88;
	min.s64 	%rd320, %rd319, %rd183;
$L__BB9_199:
	ld.shared.u32 	%r193, [_ZN6thrust24THRUST_300001_SM_1000_NS8cuda_cub4core6detail5shmemE+88];
	ld.shared.u64 	%rd186, [_ZN6thrust24THRUST_300001_SM_1000_NS8cuda_cub4core6detail5shmemE+96];
	setp.lt.s32 	%p89, %r636, %r193;
	mov.u32 	%r637, %r193;
	mov.u64 	%rd321, %rd186;
	@%p89 bra 	$L__BB9_202;
	setp.lt.s32 	%p90, %r193, %r636;
	mov.u32 	%r637, %r636;
	mov.u64 	%rd321, %rd320;
	@%p90 bra 	$L__BB9_202;
	setp.lt.s64 	%p91, %rd320, %rd186;
	selp.b32 	%r637, %r636, %r193, %p91;
	min.s64 	%rd321, %rd320, %rd186;
$L__BB9_202:
	ld.shared.u32 	%r196, [_ZN6thrust24THRUST_300001_SM_1000_NS8cuda_cub4core6detail5shmemE+104];
	ld.shared.u64 	%rd189, [_ZN6thrust24THRUST_300001_SM_1000_NS8cuda_cub4core6detail5shmemE+112];
	setp.lt.s32 	%p92, %r637, %r196;
	mov.u32 	%r638, %r196;
	mov.u64 	%rd322, %rd189;
	@%p92 bra 	$L__BB9_205;
	setp.lt.s32 	%p93, %r196, %r637;
	mov.u32 	%r638, %r637;
	mov.u64 	%rd322, %rd321;
	@%p93 bra 	$L__BB9_205;
	setp.lt.s64 	%p94, %rd321, %rd189;
	selp.b32 	%r638, %r637, %r196, %p94;
	min.s64 	%rd322, %rd321, %rd189;
$L__BB9_205:
	ld.shared.u32 	%r199, [_ZN6thrust24THRUST_300001_SM_1000_NS8cuda_cub4core6detail5shmemE+120];
	ld.shared.u64 	%rd192, [_ZN6thrust24THRUST_300001_SM_1000_NS8cuda_cub4core6detail5shmemE+128];
	setp.lt.s32 	%p95, %r638, %r199;
	mov.u32 	%r639, %r199;
	mov.u64 	%rd323, %rd192;
	@%p95 bra 	$L__BB9_208;
	setp.lt.s32 	%p96, %r199, %r638;
	mov.u32 	%r639, %r638;
	mov.u64 	%rd323, %rd322;
	@%p96 bra 	$L__BB9_208;
	setp.lt.s64 	%p97, %rd322, %rd192;
	selp.b32 	%r639, %r638, %r199, %p97;
	min.s64 	%rd323, %rd322, %rd192;
$L__BB9_208:
	mov.u32 	%r567, %tid.x;
	setp.ne.s32 	%p214, %r567, 0;
	@%p214 bra 	$L__BB9_210;
	ld.param.u64 	%rd254, [_ZN6thrust24THRUST_300001_SM_1000_NS8cuda_cub4core6detail13_kernel_agentINS1_8__reduce11ReduceAgentINS0_12zip_iteratorIN4cuda3std3__45tupleIJNS0_10device_ptrIiEENS0_17counting_iteratorIlNS0_11use_defaultESF_SF_EEEEEEEPNSB_IJilEEESJ_lNS1_9__extrema9arg_max_fIilNSA_4lessIiEEEEEEJSI_SK_lN3cub18CUB_300001_SM_100013GridEvenShareIlEENSS_9GridQueueIyEESP_EEEvDpT0__param_1];
	cvta.to.global.u64 	%rd251, %rd254;
	mul.wide.u32 	%rd252, %r1, 16;
	add.s64 	%rd253, %rd251, %rd252;
	st.global.u32 	[%rd253], %r639;
	st.global.u64 	[%rd253+8], %rd323;
$L__BB9_210:
	ret;

}
	// .globl	_ZN6thrust24THRUST_300001_SM_1000_NS8cuda_cub4core6detail13_kernel_agentINS1_8__reduce10DrainAgentIlEEJN3cub18CUB_300001_SM_10009GridQueueIyEElEEEvDpT0_
.visible .entry _ZN6thrust24THRUST_300001_SM_1000_NS8cuda_cub4core6detail13_kernel_agentINS1_8__reduce10DrainAgentIlEEJN3cub18CUB_300001_SM_10009GridQueueIyEElEEEvDpT0_(
	.param .align 8 .b8 _ZN6thrust24THRUST_300001_SM_1000_NS8cuda_cub4core6detail13_kernel_agentINS1_8__reduce10DrainAgentIlEEJN3cub18CUB_300001_SM_10009GridQueueIyEElEEEvDpT0__param_0[8],
	.param .u64 _ZN6thrust24THRUST_300001_SM_1000_NS8cuda_cub4core6detail13_kernel_agentINS1_8__reduce10DrainAgentIlEEJN3cub18CUB_300001_SM_10009GridQueueIyEElEEEvDpT0__param_1
)
.maxntid 1
{
	.reg .b64 	%rd<5>;

	ld.param.u64 	%rd1, [_ZN6thrust24THRUST_300001_SM_1000_NS8cuda_cub4core6detail13_kernel_agentINS1_8__reduce10DrainAgentIlEEJN3cub18CUB_300001_SM_10009GridQueueIyEElEEEvDpT0__param_0];
	ld.param.u64 	%rd2, [_ZN6thrust24THRUST_300001_SM_1000_NS8cuda_cub4core6detail13_kernel_agentINS1_8__reduce10DrainAgentIlEEJN3cub18CUB_300001_SM_10009GridQueueIyEElEEEvDpT0__param_1];
	cvta.to.global.u64 	%rd3, %rd1;
	st.global.u64 	[%rd3], %rd2;
	mov.b64 	%rd4, 0;
	st.global.u64 	[%rd3+8], %rd4;
	ret;

}
	// .globl	_ZN6thrust24THRUST_300001_SM_1000_NS8cuda_cub4core6detail13_kernel_agentINS1_8__reduce11ReduceAgentIPN4cuda3std3__45tupleIJilEEESC_SB_lNS1_9__extrema9arg_max_fIilNS9_4lessIiEEEEEEJSC_SC_iSH_EEEvDpT0_
.visible .entry _ZN6thrust24THRUST_300001_SM_1000_NS8cuda_cub4core6detail13_kernel_agentINS1_8__reduce11ReduceAgentIPN4cuda3std3__45tupleIJilEEESC_SB_lNS1_9__extrema9arg_max_fIilNS9_4lessIiEEEEEEJSC_SC_iSH_EEEvDpT0_(
	.param .u64 .ptr .align 1 _ZN6thrust24THRUST_300001_SM_1000_NS8cuda_cub4core6detail13_kernel_agentINS1_8__reduce11ReduceAgentIPN4cuda3std3__45tupleIJilEEESC_SB_lNS1_9__extrema9arg_max_fIilNS9_4lessIiEEEEEEJSC_SC_iSH_EEEvDpT0__param_0,
	.param .u64 .ptr .align 1 _ZN6thrust24THRUST_300001_SM_1000_NS8cuda_cub4core6detail13_kernel_agentINS1_8__reduce11ReduceAgentIPN4cuda3std3__45tupleIJilEEESC_SB_lNS1_9__extrema9arg_max_fIilNS9_4lessIiEEEEEEJSC_SC_iSH_EEEvDpT0__param_1,
	.param .u32 _ZN6thrust24THRUST_300001_SM_1000_NS8cuda_cub4core6detail13_kernel_agentINS1_8__reduce11ReduceAgentIPN4cuda3std3__45tupleIJilEEESC_SB_lNS1_9__extrema9arg_max_fIilNS9_4lessIiEEEEEEJSC_SC_iSH_EEEvDpT0__param_2,
	.param .align 1 .b8 _ZN6thrust24THRUST_300001_SM_1000_NS8cuda_cub4core6detail13_kernel_agentINS1_8__reduce11ReduceAgentIPN4cuda3std3__45tupleIJilEEESC_SB_lNS1_9__extrema9arg_max_fIilNS9_4lessIiEEEEEEJSC_SC_iSH_EEEvDpT0__param_3[1]
)
.maxntid 256
{
	.reg .pred 	%p<264>;
	.reg .b32 	%r<666>;
	.reg .b64 	%rd<487>;

	ld.param.u32 	%r239, [_ZN6thrust24THRUST_300001_SM_1000_NS8cuda_cub4core6detail13_kernel_agentINS1_8__reduce11ReduceAgentIPN4cuda3std3__45tupleIJilEEESC_SB_lNS1_9__extrema9arg_max_fIilNS9_4lessIiEEEEEEJSC_SC_iSH_EEEvDpT0__param_2];
	cvt.s64.s32 	%rd1, %r239;
	setp.eq.s32 	%p1, %r239, 0;
	@%p1 bra 	$L__BB11_234;
	setp.gt.s32 	%p2, %r239, 1279;
	@%p2 bra 	$L__BB11_121;
	mov.u32 	%r1, %tid.x;
	setp.ge.s32 	%p147, %r1, %r239;
	mov.b32 	%r593, 0;
	mov.b64 	%rd410, 0;
	mov.u32 	%r585, %r1;
	@%p147 bra 	$L__BB11_4;
	ld.param.u64 	%rd396, [_ZN6thrust24THRUST_300001_SM_1000_NS8cuda_cub4core6detail13_kernel_agentINS1_8__reduce11ReduceAgentIPN4cuda3std3__45tupleIJilEEESC_SB_lNS1_9__extrema9arg_max_fIilNS9_4lessIiEEEEEEJSC_SC_iSH_EEEvDpT0__param_0];
	mul.wide.u32 	%rd366, %r1, 16;
	add.s64 	%rd363, %rd396, %rd366;
	// begin inline asm
	ld.global.nc.u64 %rd362, [%rd363];
	// end inline asm
	add.s64 	%rd365, %rd363, 8;
	// begin inline asm
	ld.global.nc.u64 %rd410, [%rd365];
	// end inline asm
	cvt.u32.u64 	%r593, %rd362;
	add.s32 	%r585, %r1, 256;
$L__BB11_4:
	setp.ge.s32 	%p148, %r585, %r239;
	@%p148 bra 	$L__BB11_25;
	not.b32 	%r355, %r585;
	add.s32 	%r6, %r239, %r355;
	and.b32  	%r356, %r6, 768;
	setp.eq.s32 	%p149, %r356, 768;
	@%p149 bra 	$L__BB11_11;
	ld.param.u64 	%rd397, [_ZN6thrust24THRUST_300001_SM_1000_NS8cuda_cub4core6detail13_kernel_agentINS1_8__reduce11ReduceAgentIPN4cuda3std3__45tupleIJilEEESC_SB_lNS1_9__extrema9arg_max_fIilNS9_4lessIiEEEEEEJSC_SC_iSH_EEEvDpT0__param_0];
	mul.wide.u32 	%rd368, %r585, 16;
	add.s64 	%rd401, %rd397, %rd368;
	shr.u32 	%r357, %r6, 8;
	add.s32 	%r358, %r357, 1;
	and.b32  	%r359, %r358, 3;
	neg.s32 	%r581, %r359;
$L__BB11_7:
	.pragma "nounroll";
	mov.u64 	%rd6, %rd410;
	mov.u32 	%r10, %r593;
	// begin inline asm
	ld.global.nc.u64 %rd369, [%rd401];
	// end inline asm
	add.s64 	%rd372, %rd401, 8;
	// begin inline asm
	ld.global.nc.u64 %rd371, [%rd372];
	// end inline asm
	cvt.u32.u64 	%r11, %rd369;
	setp.lt.s32 	%p150, %r10, %r11;
	mov.u64 	%rd410, %rd371;
	mov.u32 	%r593, %r11;
	@%p150 bra 	$L__BB11_10;
	setp.lt.s32 	%p151, %r11, %r10;
	mov.u64 	%rd410, %rd6;
	mov.u32 	%r593, %r10;
	@%p151 bra 	$L__BB11_10;
	setp.lt.s64 	%p152, %rd6, %rd371;
	min.s64 	%rd410, %rd6, %rd371;
	selp.b32 	%r593, %r10, %r11, %p152;
$L__BB11_10:
	add.s32 	%r585, %r585, 256;
	add.s64 	%rd401, %rd401, 4096;
	add.s32 	%r581, %r581, 1;
	setp.ne.s32 	%p153, %r581, 0;
	@%p153 bra 	$L__BB11_7;
$L__BB11_11:
	setp.lt.u32 	%p154, %r6, 768;
	@%p154 bra 	$L__BB11_25;
$L__BB11_12:
	ld.param.u64 	%rd398, [_ZN6thrust24THRUST_300001_SM_1000_NS8cuda_cub4core6detail13_kernel_agentINS1_8__reduce11ReduceAgentIPN4cuda3std3__45tupleIJilEEESC_SB_lNS1_9__extrema9arg_max_fIilNS9_4lessIiEEEEEEJSC_SC_iSH_EEEvDpT0__param_0];
	mul.wide.s32 	%rd377, %r585, 16;
	add.s64 	%rd374, %rd398, %rd377;
	// begin inline asm
	ld.global.nc.u64 %rd373, [%rd374];
	// end inline asm
	add.s64 	%rd376, %rd374, 8;
	// begin inline asm
	ld.global.nc.u64 %rd375, [%rd376];
	// end inline asm
	cvt.u32.u64 	%r21, %rd373;
	setp.lt.s32 	%p155, %r593, %r21;
	mov.u64 	%rd407, %rd375;
	mov.u32 	%r590, %r21;
	@%p155 bra 	$L__BB11_15;
	setp.lt.s32 	%p156, %r21, %r593;
	mov.u64 	%rd407, %rd410;
	mov.u32 	%r590, %r593;
	@%p156 bra 	$L__BB11_15;
	setp.lt.s64 	%p157, %rd410, %rd375;
	min.s64 	%rd407, %rd410, %rd375;
	selp.b32 	%r590, %r593, %r21, %p157;
$L__BB11_15:
	add.s64 	%rd379, %rd374, 4096;
	// begin inline asm
	ld.global.nc.u64 %rd378, [%rd379];
	// end inline asm
	add.s64 	%rd381, %rd374, 4104;
	// begin inline asm
	ld.global.nc.u64 %rd380, [%rd381];
	// end inline asm
	cvt.u32.u64 	%r24, %rd378;
	setp.lt.s32 	%p158, %r590, %r24;
	mov.u64 	%rd408, %rd380;
	mov.u32 	%r591, %r24;
	@%p158 bra 	$L__BB11_18;
	setp.lt.s32 	%p159, %r24, %r590;
	mov.u64 	%rd408, %rd407;
	mov.u32 	%r591, %r590;
	@%p159 bra 	$L__BB11_18;
	setp.lt.s64 	%p160, %rd407, %rd380;
	min.s64 	%rd408, %rd407, %rd380;
	selp.b32 	%r591, %r590, %r24, %p160;
$L__BB11_18:
	add.s64 	%rd383, %rd374, 8192;
	// begin inline asm
	ld.global.nc.u64 %rd382, [%rd383];
	// end inline asm
	add.s64 	%rd385, %rd374, 8200;
	// begin inline asm
	ld.global.nc.u64 %rd384, [%rd385];
	// end inline asm
	cvt.u32.u64 	%r27, %rd382;
	setp.lt.s32 	%p161, %r591, %r27;
	mov.u64 	%rd409, %rd384;
	mov.u32 	%r592, %r27;
	@%p161 bra 	$L__BB11_21;
	setp.lt.s32 	%p162, %r27, %r591;
	mov.u64 	%rd409, %rd408;
	mov.u32 	%r592, %r591;
	@%p162 bra 	$L__BB11_21;
	setp.lt.s64 	%p163, %rd408, %rd384;
	min.s64 	%rd409, %rd408, %rd384;
	selp.b32 	%r592, %r591, %r27, %p163;
$L__BB11_21:
	add.s64 	%rd387, %rd374, 12288;
	// begin inline asm
	ld.global.nc.u64 %rd386, [%rd387];
	// end inline asm
	add.s64 	%rd389, %rd374, 12296;
	// begin inline asm
	ld.global.nc.u64 %rd388, [%rd389];
	// end inline asm
	cvt.u32.u64 	%r30, %rd386;
	setp.lt.s32 	%p164, %r592, %r30;
	mov.u64 	%rd410, %rd388;
	mov.u32 	%r593, %r30;
	@%p164 bra 	$L__BB11_24;
	setp.lt.s32 	%p165, %r30, %r592;
	mov.u64 	%rd410, %rd409;
	mov.u32 	%r593, %r592;
	@%p165 bra 	$L__BB11_24;
	setp.lt.s64 	%p166, %rd409, %rd388;
	min.s64 	%rd410, %rd409, %rd388;
	selp.b32 	%r593, %r592, %r30, %p166;
$L__BB11_24:
	add.s32 	%r585, %r585, 1024;
	setp.lt.s32 	%p167, %r585, %r239;
	@%p167 bra 	$L__BB11_12;
$L__BB11_25:
	setp.lt.s32 	%p168, %r239, 256;
	@%p168 bra 	$L__BB11_70;
	// begin inline asm
	mov.u32 %r473, %laneid;
	// end inline asm
	mov.b32 	%r491, 1;
	mov.b32 	%r492, 31;
	mov.b32 	%r493, -1;
	// begin inline asm
	shfl.sync.down.b32 %r474, %r593, %r491, %r492, %r493;
	// end inline asm
	// begin inline asm
	shfl.sync.down.b32 %r479, %r480, %r491, %r492, %r493;
	// end inline asm
	mov.b64 	{%r485, %r490}, %rd410;
	// begin inline asm
	shfl.sync.down.b32 %r484, %r485, %r491, %r492, %r493;
	// end inline asm
	// begin inline asm
	shfl.sync.down.b32 %r489, %r490, %r491, %r492, %r493;
	// end inline asm
	mov.b64 	%rd28, {%r484, %r489};
	setp.gt.s32 	%p220, %r473, 30;
	mov.u64 	%rd412, %rd410;
	mov.u32 	%r595, %r593;
	@%p220 bra 	$L__BB11_30;
	setp.lt.s32 	%p221, %r593, %r474;
	mov.u64 	%rd412, %rd28;
	mov.u32 	%r595, %r474;
	@%p221 bra 	$L__BB11_30;
	setp.lt.s32 	%p222, %r474, %r593;
	mov.u64 	%rd412, %rd410;
	mov.u32 	%r595, %r593;
	@%p222 bra 	$L__BB11_30;
	setp.lt.s64 	%p223, %rd410, %rd28;
	min.s64 	%rd412, %rd410, %rd28;
	selp.b32 	%r595, %r593, %r474, %p223;
$L__BB11_30:
	mov.b32 	%r511, 2;
	mov.b32 	%r512, 31;
	mov.b32 	%r513, -1;
	// begin inline asm
	shfl.sync.down.b32 %r494, %r595, %r511, %r512, %r513;
	// end inline asm
	// begin inline asm
	shfl.sync.down.b32 %r499, %r500, %r511, %r512, %r513;
	// end inline asm
	mov.b64 	{%r505, %r510}, %rd412;
	// begin inline asm
	shfl.sync.down.b32 %r504, %r505, %r511, %r512, %r513;
	// end inline asm
	// begin inline asm
	shfl.sync.down.b32 %r509, %r510, %r511, %r512, %r513;
	// end inline asm
	mov.b64 	%rd31, {%r504, %r509};
	setp.gt.s32 	%p224, %r473, 29;
	mov.u64 	%rd413, %rd412;
	mov.u32 	%r596, %r595;
	@%p224 bra 	$L__BB11_34;
	setp.lt.s32 	%p225, %r595, %r494;
	mov.u64 	%rd413, %rd31;
	mov.u32 	%r596, %r494;
	@%p225 bra 	$L__BB11_34;
	setp.lt.s32 	%p226, %r494, %r595;
	mov.u64 	%rd413, %rd412;
	mov.u32 	%r596, %r595;
	@%p226 bra 	$L__BB11_34;
	setp.lt.s64 	%p227, %rd412, %rd31;
	min.s64 	%rd413, %rd412, %rd31;
	selp.b32 	%r596, %r595, %r494, %p227;
$L__BB11_34:
	mov.b32 	%r531, 4;
	mov.b32 	%r532, 31;
	mov.b32 	%r533, -1;
	// begin inline asm
	shfl.sync.down.b32 %r514, %r596, %r531, %r532, %r533;
	// end inline asm
	// begin inline asm
	shfl.sync.down.b32 %r519, %r520, %r531, %r532, %r533;
	// end inline asm
	mov.b64 	{%r525, %r530}, %rd413;
	// begin inline asm
	shfl.sync.down.b32 %r524, %r525, %r531, %r532, %r533;
	// end inline asm
	// begin inline asm
	shfl.sync.down.b32 %r529, %r530, %r531, %r532, %r533;
	// end inline asm
	mov.b64 	%rd34, {%r524, %r529};
	setp.gt.s32 	%p228, %r473, 27;
	mov.u64 	%rd414, %rd413;
	mov.u32 	%r597, %r596;
	@%p228 bra 	$L__BB11_38;
	setp.lt.s32 	%p229, %r596, %r514;
	mov.u64 	%rd414, %rd34;
	mov.u32 	%r597, %r514;
	@%p229 bra 	$L__BB11_38;
	setp.lt.s32 	%p230, %r514, %r596;
	mov.u64 	%rd414, %rd413;
	mov.u32 	%r597, %r596;
	@%p230 bra 	$L__BB11_38;
	setp.lt.s64 	%p231, %rd413, %rd34;
	min.s64 	%rd414, %rd413, %rd34;
	selp.b32 	%r597, %r596, %r514, %p231;
$L__BB11_38:
	mov.b32 	%r551, 8;
	mov.b32 	%r552, 31;
	mov.b32 	%r553, -1;
	// begin inline asm
	shfl.sync.down.b32 %r534, %r597, %r551, %r552, %r553;
	// end inline asm
	// begin inline asm
	shfl.sync.down.b32 %r539, %r540, %r551, %r552, %r553;
	// end inline asm
	mov.b64 	{%r545, %r550}, %rd414;
	// begin inline asm
	shfl.sync.down.b32 %r544, %r545, %r551, %r552, %r553;
	// end inline asm
	// begin inline asm
	shfl.sync.down.b32 %r549, %r550, %r551, %r552, %r553;
	// end inline asm
	mov.b64 	%rd37, {%r544, %r549};
	setp.gt.s32 	%p232, %r473, 23;
	mov.u64 	%rd415, %rd414;
	mov.u32 	%r598, %r597;
	@%p232 bra 	$L__BB11_42;
	setp.lt.s32 	%p233, %r597, %r534;
	mov.u64 	%rd415, %rd37;
	mov.u32 	%r598, %r534;
	@%p233 bra 	$L__BB11_42;
	setp.lt.s32 	%p234, %r534, %r597;
	mov.u64 	%rd415, %rd414;
	mov.u32 	%r598, %r597;
	@%p234 bra 	$L__BB11_42;
	setp.lt.s64 	%p235, %rd414, %rd37;
	min.s64 	%rd415, %rd414, %rd37;
	selp.b32 	%r598, %r597, %r534, %p235;
$L__BB11_42:
	mov.b32 	%r571, 16;
	mov.b32 	%r572, 31;
	mov.b32 	%r573, -1;
	// begin inline asm
	shfl.sync.down.b32 %r554, %r598, %r571, %r572, %r573;
	// end inline asm
	// begin inline asm
	shfl.sync.down.b32 %r559, %r560, %r571, %r572, %r573;
	// end inline asm
	mov.b64 	{%r565, %r570}, %rd415;
	// begin inline asm
	shfl.sync.down.b32 %r564, %r565, %r571, %r572, %r573;
	// end inline asm
	// begin inline asm
	shfl.sync.down.b32 %r569, %r570, %r571, %r572, %r573;
	// end inline asm
	mov.b64 	%rd40, {%r564, %r569};
	setp.gt.s32 	%p236, %r473, 15;
	mov.u64 	%rd486, %rd415;
	mov.u32 	%r665, %r598;
	@%p236 bra 	$L__BB11_46;
	setp.lt.s32 	%p237, %r598, %r554;
	mov.u64 	%rd486, %rd40;
	mov.u32 	%r665, %r554;
	@%p237 bra 	$L__BB11_46;
	setp.lt.s32 	%p238, %r554, %r598;
	mov.u64 	%rd486, %rd415;
	mov.u32 	%r665, %r598;
	@%p238 bra 	$L__BB11_46;
	setp.lt.s64 	%p239, %rd415, %rd40;
	min.s64 	%rd486, %rd415, %rd40;
	selp.b32 	%r665, %r598, %r554, %p239;
$L__BB11_46:
	setp.ne.s32 	%p240, %r473, 0;
	@%p240 bra 	$L__BB11_48;
	shr.u32 	%r574, %r1, 1;
	and.b32  	%r575, %r574, 496;
	mov.u32 	%r576, _ZN6thrust24THRUST_300001_SM_1000_NS8cuda_cub4core6detail5shmemE;
	add.s32 	%r577, %r576, %r575;
	st.shared.u32 	[%r577+8], %r665;
	st.shared.u64 	[%r577+16], %rd486;
$L__BB11_48:
	bar.sync 	0;
	setp.ne.s32 	%p241, %r1, 0;
	@%p241 bra 	$L__BB11_232;
	ld.shared.u32 	%r51, [_ZN6thrust24THRUST_300001_SM_1000_NS8cuda_cub4core6detail5shmemE+24];
	ld.shared.u64 	%rd43, [_ZN6thrust24THRUST_300001_SM_1000_NS8cuda_cub4core6detail5shmemE+32];
	setp.lt.s32 	%p242, %r665, %r51;
	mov.u64 	%rd417, %rd43;
	mov.u32 	%r600, %r51;
	@%p242 bra 	$L__BB11_52;
	setp.lt.s32 	%p243, %r51, %r665;
	mov.u64 	%rd417, %rd486;
	mov.u32 	%r600, %r665;
	@%p243 bra 	$L__BB11_52;
	setp.lt.s64 	%p244, %rd486, %rd43;
	min.s64 	%rd417, %rd486, %rd43;
	selp.b32 	%r600, %r665, %r51, %p244;
$L__BB11_52:
	ld.shared.u32 	%r54, [_ZN6thrust24THRUST_300001_SM_1000_NS8cuda_cub4core6detail5shmemE+40];
	ld.shared.u64 	%rd46, [_ZN6thrust24THRUST_300001_SM_1000_NS8cuda_cub4core6detail5shmemE+48];
	setp.lt.s32 	%p245, %r600, %r54;
	mov.u64 	%rd418, %rd46;
	mov.u32 	%r601, %r54;
	@%p245 bra 	$L__BB11_55;
	setp.lt.s32 	%p246, %r54, %r600;
	mov.u64 	%rd418, %rd417;
	mov.u32 	%r601, %r600;
	@%p246 bra 	$L__BB11_55;
	setp.lt.s64 	%p247, %rd417, %rd46;
	min.s64 	%rd418, %rd417, %rd46;
	selp.b32 	%r601, %r600, %r54, %p247;
$L__BB11_55:
	ld.shared.u32 	%r57, [_ZN6thrust24THRUST_300001_SM_1000_NS8cuda_cub4core6detail5shmemE+56];
	ld.shared.u64 	%rd49, [_ZN6thrust24THRUST_300001_SM_1000_NS8cuda_cub4core6detail5shmemE+64];
	setp.lt.s32 	%p248, %r601, %r57;
	mov.u64 	%rd419, %rd49;
	mov.u32 	%r602, %r57;
	@%p248 bra 	$L__BB11_58;
	setp.lt.s32 	%p249, %r57, %r601;
	mov.u64 	%rd419, %rd418;
	mov.u32 	%r602, %r601;
	@%p249 bra 	$L__BB11_58;
	setp.lt.s64 	%p250, %rd418, %rd49;
	min.s64 	%rd419, %rd418, %rd49;
	selp.b32 	%r602, %r601, %r57, %p250;
$L__BB11_58:
	ld.shared.u32 	%r60, [_ZN6thrust24THRUST_300001_SM_1000_NS8cuda_cub4core6detail5shmemE+72];
	ld.shared.u64 	%rd52, [_ZN6thrust24THRUST_300001_SM_1000_NS8cuda_cub4core6detail5shmemE+80];
	setp.lt.s32 	%p251, %r602, %r60;
	mov.u64 	%rd420, %rd52;
	mov.u32 	%r603, %r60;
	@%p251 bra 	$L__BB11_61;
	setp.lt.s32 	%p252, %r60, %r602;
	mov.u64 	%rd420, %rd419;
	mov.u32 	%r603, %r602;
	@%p252 bra 	$L__BB11_61;
	setp.lt.s64 	%p253, %rd419, %rd52;
	min.s64 	%rd420, %rd419, %rd52;
	selp.b32 	%r603, %r602, %r60, %p253;
$L__BB11_61:
	ld.shared.u32 	%r63, [_ZN6thrust24THRUST_300001_SM_1000_NS8cuda_cub4core6detail5shmemE+88];
	ld.shared.u64 	%rd55, [_ZN6thrust24THRUST_300001_SM_1000_NS8cuda_cub4core6detail5shmemE+96];
	setp.lt.s32 	%p254, %r603, %r63;
	mov.u64 	%rd421, %rd55;
	mov.u32 	%r604, %r63;
	@%p254 bra 	$L__BB11_64;
	setp.lt.s32 	%p255, %r63, %r603;
	mov.u64 	%rd421, %rd420;
	mov.u32 	%r604, %r603;
	@%p255 bra 	$L__BB11_64;
	setp.lt.s64 	%p256, %rd420, %rd55;
	min.s64 	%rd421, %rd420, %rd55;
	selp.b32 	%r604, %r603, %r63, %p256;
$L__BB11_64:
	ld.shared.u32 	%r66, [_ZN6thrust24THRUST_300001_SM_1000_NS8cuda_cub4core6detail5shmemE+104];
	ld.shared.u64 	%rd58, [_ZN6thrust24THRUST_300001_SM_1000_NS8cuda_cub4core6detail5shmemE+112];
	setp.lt.s32 	%p257, %r604, %r66;
	mov.u64 	%rd422, %rd58;
	mov.u32 	%r605, %r66;
	@%p257 bra 	$L__BB11_67;
	setp.lt.s32 	%p258, %r66, %r604;
	mov.u64 	%rd422, %rd421;
	mov.u32 	%r605, %r604;
	@%p258 bra 	$L__BB11_67;
	setp.lt.s64 	%p259, %rd421, %rd58;
	min.s64 	%rd422, %rd421, %rd58;
	selp.b32 	%r605, %r604, %r66, %p259;
$L__BB11_67:
	ld.shared.u32 	%r69, [_ZN6thrust24THRUST_300001_SM_1000_NS8cuda_cub4core6detail5shmemE+120];
	ld.shared.u64 	%rd61, [_ZN6thrust24THRUST_300001_SM_1000_NS8cuda_cub4core6detail5shmemE+128];
	setp.lt.s32 	%p260, %r605, %r69;
	mov.u32 	%r665, %r69;
	mov.u64 	%rd486, %rd61;
	@%p260 bra 	$L__BB11_232;
	setp.lt.s32 	%p261, %r69, %r605;
	mov.u32 	%r665, %r605;
	mov.u64 	%rd486, %rd422;
	@%p261 bra 	$L__BB11_232;
	setp.lt.s64 	%p262, %rd422, %rd61;
	min.s64 	%rd486, %rd422, %rd61;
	selp.b32 	%r665, %r605, %r69, %p262;
	bra.uni 	$L__BB11_232;
$L__BB11_70:
	// begin inline asm
	mov.u32 %r360, %laneid;
	// end inline asm
	and.b32  	%r381, %r1, 992;
	add.s32 	%r382, %r381, 32;
	setp.gt.s32 	%p169, %r382, %r239;
	not.b32 	%r383, %r381;
	add.s32 	%r384, %r239, %r383;
	selp.b32 	%r379, %r384, 31, %p169;
	mov.b32 	%r378, 1;
	mov.b32 	%r380, -1;
	// begin inline asm
	shfl.sync.down.b32 %r361, %r593, %r378, %r379, %r380;
	// end inline asm
	// begin inline asm
	shfl.sync.down.b32 %r366, %r367, %r378, %r379, %r380;
	// end inline asm
	mov.b64 	{%r372, %r377}, %rd410;
	// begin inline asm
	shfl.sync.down.b32 %r371, %r372, %r378, %r379, %r380;
	// end inline asm
	// begin inline asm
	shfl.sync.down.b32 %r376, %r377, %r378, %r379, %r380;
	// end inline asm
	mov.b64 	%rd63, {%r371, %r376};
	setp.ge.s32 	%p170, %r360, %r379;
	mov.u64 	%rd423, %rd410;
	mov.u32 	%r606, %r593;
	@%p170 bra 	$L__BB11_74;
	setp.lt.s32 	%p171, %r593, %r361;
	mov.u64 	%rd423, %rd63;
	mov.u32 	%r606, %r361;
	@%p171 bra 	$L__BB11_74;
	setp.lt.s32 	%p172, %r361, %r593;
	mov.u64 	%rd423, %rd410;
	mov.u32 	%r606, %r593;
	@%p172 bra 	$L__BB11_74;
	setp.lt.s64 	%p173, %rd410, %rd63;
	min.s64 	%rd423, %rd410, %rd63;
	selp.b32 	%r606, %r593, %r361, %p173;
$L__BB11_74:
	mov.b32 	%r402, 2;
	mov.b32 	%r404, -1;
	// begin inline asm
	shfl.sync.down.b32 %r385, %r606, %r402, %r379, %r404;
	// end inline asm
	// begin inline asm
	shfl.sync.down.b32 %r390, %r391, %r402, %r379, %r404;
	// end inline asm
	mov.b64 	{%r396, %r401}, %rd423;
	// begin inline asm
	shfl.sync.down.b32 %r395, %r396, %r402, %r379, %r404;
	// end inline asm
	// begin inline asm
	shfl.sync.down.b32 %r400, %r401, %r402, %r379, %r404;
	// end inline asm
	mov.b64 	%rd66, {%r395, %r400};
	add.s32 	%r405, %r360, 2;
	setp.gt.s32 	%p174, %r405, %r379;
	mov.u64 	%rd424, %rd423;
	mov.u32 	%r607, %r606;
	@%p174 bra 	$L__BB11_78;
	setp.lt.s32 	%p175, %r606, %r385;
	mov.u64 	%rd424, %rd66;
	mov.u32 	%r607, %r385;
	@%p175 bra 	$L__BB11_78;
	setp.lt.s32 	%p176, %r385, %r606;
	mov.u64 	%rd424, %rd423;
	mov.u32 	%r607, %r606;
	@%p176 bra 	$L__BB11_78;
	setp.lt.s64 	%p177, %rd423, %rd66;
	min.s64 	%rd424, %rd423, %rd66;
	selp.b32 	%r607, %r606, %r385, %p177;
$L__BB11_78:
	mov.b32 	%r423, 4;
	mov.b32 	%r425, -1;
	// begin inline asm
	shfl.sync.down.b32 %r406, %r607, %r423, %r379, %r425;
	// end inline asm
	// begin inline asm
	shfl.sync.down.b32 %r411, %r412, %r423, %r379, %r425;
	// end inline asm
	mov.b64 	{%r417, %r422}, %rd424;
	// begin inline asm
	shfl.sync.down.b32 %r416, %r417, %r423, %r379, %r425;
	// end inline asm
	// begin inline asm
	shfl.sync.down.b32 %r421, %r422, %r423, %r379, %r425;
	// end inline asm
	mov.b64 	%rd69, {%r416, %r421};
	add.s32 	%r426, %r360, 4;
	setp.gt.s32 	%p178, %r426, %r379;
	mov.u32 	%r608, %r607;
	mov.u64 	%rd425, %rd424;
	@%p178 bra 	$L__BB11_82;
	setp.lt.s32 	%p179, %r607, %r406;
	mov.u32 	%r608, %r406;
	mov.u64 	%rd425, %rd69;
	@%p179 bra 	$L__BB11_82;
	setp.lt.s32 	%p180, %r406, %r607;
	mov.u32 	%r608, %r607;
	mov.u64 	%rd425, %rd424;
	@%p180 bra 	$L__BB11_82;
	setp.lt.s64 	%p181, %rd424, %rd69;
	selp.b32 	%r608, %r607, %r406, %p181;
	min.s64 	%rd425, %rd424, %rd69;
$L__BB11_82:
	mov.b32 	%r444, 8;
	mov.b32 	%r446, -1;
	// begin inline asm
	shfl.sync.down.b32 %r427, %r608, %r444, %r379, %r446;
	// end inline asm
	// begin inline asm
	shfl.sync.down.b32 %r432, %r433, %r444, %r379, %r446;
	// end inline asm
	mov.b64 	{%r438, %r443}, %rd425;
	// begin inline asm
	shfl.sync.down.b32 %r437, %r438, %r444, %r379, %r446;
	// end inline asm
	// begin inline asm
	shfl.sync.down.b32 %r442, %r443, %r444, %r379, %r446;
	// end inline asm
	mov.b64 	%rd72, {%r437, %r442};
	add.s32 	%r447, %r360, 8;
	setp.gt.s32 	%p182, %r447, %r379;
	mov.u32 	%r609, %r608;
	mov.u64 	%rd426, %rd425;
	@%p182 bra 	$L__BB11_86;
	setp.lt.s32 	%p183, %r608, %r427;
	mov.u32 	%r609, %r427;
	mov.u64 	%rd426, %rd72;
	@%p183 bra 	$L__BB11_86;
	setp.lt.s32 	%p184, %r427, %r608;
	mov.u32 	%r609, %r608;
	mov.u64 	%rd426, %rd425;
	@%p184 bra 	$L__BB11_86;
	setp.lt.s64 	%p185, %rd425, %rd72;
	selp.b32 	%r609, %r608, %r427, %p185;
	min.s64 	%rd426, %rd425, %rd72;
$L__BB11_86:
	mov.b32 	%r465, 16;
	mov.b32 	%r467, -1;
	// begin inline asm
	shfl.sync.down.b32 %r448, %r609, %r465, %r379, %r467;
	// end inline asm
	// begin inline asm
	shfl.sync.down.b32 %r453, %r454, %r465, %r379, %r467;
	// end inline asm
	mov.b64 	{%r459, %r464}, %rd426;
	// begin inline asm
	shfl.sync.down.b32 %r458, %r459, %r465, %r379, %r467;
	// end inline asm
	// begin inline asm
	shfl.sync.down.b32 %r463, %r464, %r465, %r379, %r467;
	// end inline asm
	mov.b64 	%rd75, {%r458, %r463};
	add.s32 	%r468, %r360, 16;
	setp.gt.s32 	%p186, %r468, %r379;
	mov.u32 	%r665, %r609;
	mov.u64 	%rd486, %rd426;
	@%p186 bra 	$L__BB11_90;
	setp.lt.s32 	%p187, %r609, %r448;
	mov.u32 	%r665, %r448;
	mov.u64 	%rd486, %rd75;
	@%p187 bra 	$L__BB11_90;
	setp.lt.s32 	%p188, %r448, %r609;
	mov.u32 	%r665, %r609;
	mov.u64 	%rd486, %rd426;
	@%p188 bra 	$L__BB11_90;
	setp.lt.s64 	%p189, %rd426, %rd75;
	selp.b32 	%r665, %r609, %r448, %p189;
	min.s64 	%rd486, %rd426, %rd75;
$L__BB11_90:
	setp.ne.s32 	%p190, %r360, 0;
	@%p190 bra 	$L__BB11_92;
	shr.u32 	%r469, %r1, 1;
	and.b32  	%r470, %r469, 496;
	mov.u32 	%r471, _ZN6thrust24THRUST_300001_SM_1000_NS8cuda_cub4core6detail5shmemE;
	add.s32 	%r472, %r471, %r470;
	st.shared.u32 	[%r472+8], %r665;
	st.shared.u64 	[%r472+16], %rd486;
$L__BB11_92:
	bar.sync 	0;
	setp.ne.s32 	%p191, %r1, 0;
	@%p191 bra 	$L__BB11_232;
	setp.lt.s32 	%p192, %r239, 33;
	mov.u32 	%r611, %r665;
	mov.u64 	%rd428, %rd486;
	@%p192 bra 	$L__BB11_97;
	ld.shared.u32 	%r88, [_ZN6thrust24THRUST_300001_SM_1000_NS8cuda_cub4core6detail5shmemE+24];
	ld.shared.u64 	%rd78, [_ZN6thrust24THRUST_300001_SM_1000_NS8cuda_cub4core6detail5shmemE+32];
	setp.lt.s32 	%p193, %r665, %r88;
	mov.u32 	%r611, %r88;
	mov.u64 	%rd428, %rd78;
	@%p193 bra 	$L__BB11_97;
	setp.lt.s32 	%p194, %r88, %r665;
	mov.u32 	%r611, %r665;
	mov.u64 	%rd428, %rd486;
	@%p194 bra 	$L__BB11_97;
	setp.lt.s64 	%p195, %rd486, %rd78;
	selp.b32 	%r611, %r665, %r88, %p195;
	min.s64 	%rd428, %rd486, %rd78;
$L__BB11_97:
	setp.lt.s32 	%p196, %r239, 65;
	mov.u32 	%r612, %r611;
	mov.u64 	%rd429, %rd428;
	@%p196 bra 	$L__BB11_101;
	ld.shared.u32 	%r91, [_ZN6thrust24THRUST_300001_SM_1000_NS8cuda_cub4core6detail5shmemE+40];
	ld.shared.u64 	%rd81, [_ZN6thrust24THRUST_300001_SM_1000_NS8cuda_cub4core6detail5shmemE+48];
	setp.lt.s32 	%p197, %r611, %r91;
	mov.u32 	%r612, %r91;
	mov.u64 	%rd429, %rd81;
	@%p197 bra 	$L__BB11_101;
	setp.lt.s32 	%p198, %r91, %r611;
	mov.u32 	%r612, %r611;
	mov.u64 	%rd429, %rd428;
	@%p198 bra 	$L__BB11_101;
	setp.lt.s64 	%p199, %rd428, %rd81;
	selp.b32 	%r612, %r611, %r91, %p199;
	min.s64 	%rd429, %rd428, %rd81;
$L__BB11_101:
	setp.lt.s32 	%p200, %r239, 97;
	mov.u32 	%r613, %r612;
	mov.u64 	%rd430, %rd429;
	@%p200 bra 	$L__BB11_105;
	ld.shared.u32 	%r94, [_ZN6thrust24THRUST_300001_SM_1000_NS8cuda_cub4core6detail5shmemE+56];
	ld.shared.u64 	%rd84, [_ZN6thrust24THRUST_300001_SM_1000_NS8cuda_cub4core6detail5shmemE+64];
	setp.lt.s32 	%p201, %r612, %r94;
	mov.u32 	%r613, %r94;
	mov.u64 	%rd430, %rd84;
	@%p201 bra 	$L__BB11_105;
	setp.lt.s32 	%p202, %r94, %r612;
	mov.u32 	%r613, %r612;
	mov.u64 	%rd430, %rd429;
	@%p202 bra 	$L__BB11_105;
	setp.lt.s64 	%p203, %rd429, %rd84;
	selp.b32 	%r613, %r612, %r94, %p203;
	min.s64 	%rd430, %rd429, %rd84;
$L__BB11_105:
	setp.lt.s32 	%p204, %r239, 129;
	mov.u32 	%r614, %r613;
	mov.u64 	%rd431, %rd430;
	@%p204 bra 	$L__BB11_109;
	ld.shared.u32 	%r97, [_ZN6thrust24THRUST_300001_SM_1000_NS8cuda_cub4core6detail5shmemE+72];
	ld.shared.u64 	%rd87, [_ZN6thrust24THRUST_300001_SM_1000_NS8cuda_cub4core6detail5shmemE+80];
	setp.lt.s32 	%p205, %r613, %r97;
	mov.u32 	%r614, %r97;
	mov.u64 	%rd431, %rd87;
	@%p205 bra 	$L__BB11_109;
	setp.lt.s32 	%p206, %r97, %r613;
	mov.u32 	%r614, %r613;
	mov.u64 	%rd431, %rd430;
	@%p206 bra 	$L__BB11_109;
	setp.lt.s64 	%p207, %rd430, %rd87;
	selp.b32 	%r614, %r613, %r97, %p207;
	min.s64 	%rd431, %rd430, %rd87;
$L__BB11_109:
	setp.lt.s32 	%p208, %r239, 161;
	mov.u32 	%r615, %r614;
	mov.u64 	%rd432, %rd431;
	@%p208 bra 	$L__BB11_113;
	ld.shared.u32 	%r100, [_ZN6thrust24THRUST_300001_SM_1000_NS8cuda_cub4core6detail5shmemE+88];
	ld.shared.u64 	%rd90, [_ZN6thrust24THRUST_300001_SM_1000_NS8cuda_cub4core6detail5shmemE+96];
	setp.lt.s32 	%p209, %r614, %r100;
	mov.u32 	%r615, %r100;
	mov.u64 	%rd432, %rd90;
	@%p209 bra 	$L__BB11_113;
	setp.lt.s32 	%p210, %r100, %r614;
	mov.u32 	%r615, %r614;
	mov.u64 	%rd432, %rd431;
	@%p210 bra 	$L__BB11_113;
	setp.lt.s64 	%p211, %rd431, %rd90;
	selp.b32 	%r615, %r614, %r100, %p211;
	min.s64 	%rd432, %rd431, %rd90;
$L__BB11_113:
	setp.lt.s32 	%p212, %r239, 193;
	mov.u32 	%r616, %r615;
	mov.u64 	%rd433, %rd432;
	@%p212 bra 	$L__BB11_117;
	ld.shared.u32 	%r103, [_ZN6thrust24THRUST_300001_SM_1000_NS8cuda_cub4core6detail5shmemE+104];
	ld.shared.u64 	%rd93, [_ZN6thrust24THRUST_300001_SM_1000_NS8cuda_cub4core6detail5shmemE+112];
	setp.lt.s32 	%p213, %r615, %r103;
	mov.u32 	%r616, %r103;
	mov.u64 	%rd433, %rd93;
	@%p213 bra 	$L__BB11_117;
	setp.lt.s32 	%p214, %r103, %r615;
	mov.u32 	%r616, %r615;
	mov.u64 	%rd433, %rd432;
	@%p214 bra 	$L__BB11_117;
	setp.lt.s64 	%p215, %rd432, %rd93;
	selp.b32 	%r616, %r615, %r103, %p215;
	min.s64 	%rd433, %rd432, %rd93;
$L__BB11_117:
	setp.lt.s32 	%p216, %r239, 225;
	mov.u32 	%r665, %r616;
	mov.u64 	%rd486, %rd433;
	@%p216 bra 	$L__BB11_232;
	ld.shared.u32 	%r106, [_ZN6thrust24THRUST_300001_SM_1000_NS8cuda_cub4core6detail5shmemE+120];
	ld.shared.u64 	%rd96, [_ZN6thrust24THRUST_300001_SM_1000_NS8cuda_cub4core6detail5shmemE+128];
	setp.lt.s32 	%p217, %r616, %r106;
	mov.u32 	%r665, %r106;
	mov.u64 	%rd486, %rd96;
	@%p217 bra 	$L__BB11_232;
	setp.lt.s32 	%p218, %r106, %r616;
	mov.u32 	%r665, %r616;
	mov.u64 	%rd486, %rd433;
	@%p218 bra 	$L__BB11_232;
	setp.lt.s64 	%p219, %rd433, %rd96;
	selp.b32 	%r665, %r616, %r106, %p219;
	min.s64 	%rd486, %rd433, %rd96;
	bra.uni 	$L__BB11_232;
$L__BB11_121:
	ld.param.u64 	%rd391, [_ZN6thrust24THRUST_300001_SM_1000_NS8cuda_cub4core6detail13_kernel_agentINS1_8__reduce11ReduceAgentIPN4cuda3std3__45tupleIJilEEESC_SB_lNS1_9__extrema9arg_max_fIilNS9_4lessIiEEEEEEJSC_SC_iSH_EEEvDpT0__param_0];
	mov.u32 	%r108, %tid.x;
	cvt.u64.u32 	%rd98, %r108;
	mul.wide.u32 	%rd258, %r108, 16;
	add.s64 	%rd239, %rd391, %rd258;
	// begin inline asm
	ld.global.nc.u64 %rd238, [%rd239];
	// end inline asm
	add.s64 	%rd241, %rd239, 8;
	// begin inline asm
	ld.global.nc.u64 %rd240, [%rd241];
	// end inline asm
	cvt.u32.u64 	%r109, %rd238;
	add.s64 	%rd243, %rd239, 4096;
	// begin inline asm
	ld.global.nc.u64 %rd242, [%rd243];
	// end inline asm
	add.s64 	%rd245, %rd239, 4104;
	// begin inline asm
	ld.global.nc.u64 %rd434, [%rd245];
	// end inline asm
	cvt.u32.u64 	%r617, %rd242;
	add.s64 	%rd247, %rd239, 8192;
	// begin inline asm
	ld.global.nc.u64 %rd246, [%rd247];
	// end inline asm
	add.s64 	%rd249, %rd239, 8200;
	// begin inline asm
	ld.global.nc.u64 %rd435, [%rd249];
	// end inline asm
	cvt.u32.u64 	%r618, %rd246;
	add.s64 	%rd251, %rd239, 12288;
	// begin inline asm
	ld.global.nc.u64 %rd250, [%rd251];
	// end inline asm
	add.s64 	%rd253, %rd239, 12296;
	// begin inline asm
	ld.global.nc.u64 %rd436, [%rd253];
	// end inline asm
	cvt.u32.u64 	%r619, %rd250;
	add.s64 	%rd255, %rd239, 16384;
	// begin inline asm
	ld.global.nc.u64 %rd254, [%rd255];
	// end inline asm
	add.s64 	%rd257, %rd239, 16392;
	// begin inline asm
	ld.global.nc.u64 %rd473, [%rd257];
	// end inline asm
	cvt.u32.u64 	%r652, %rd254;
	setp.lt.s32 	%p3, %r109, %r617;
	@%p3 bra 	$L__BB11_123;
	setp.lt.s32 	%p4, %r617, %r109;
	setp.lt.s64 	%p5, %rd240, %rd434;
	or.pred  	%p6, %p4, %p5;
	selp.b32 	%r617, %r109, %r617, %p6;
	selp.b64 	%rd434, %rd240, %rd434, %p6;
$L__BB11_123:
	setp.lt.s32 	%p7, %r617, %r618;
	@%p7 bra 	$L__BB11_125;
	setp.lt.s32 	%p8, %r618, %r617;
	setp.lt.s64 	%p9, %rd434, %rd435;
	or.pred  	%p10, %p8, %p9;
	selp.b32 	%r618, %r617, %r618, %p10;
	selp.b64 	%rd435, %rd434, %rd435, %p10;
$L__BB11_125:
	setp.lt.s32 	%p11, %r618, %r619;
	@%p11 bra 	$L__BB11_127;
	setp.lt.s32 	%p12, %r619, %r618;
	setp.lt.s64 	%p13, %rd435, %rd436;
	or.pred  	%p14, %p12, %p13;
	selp.b32 	%r619, %r618, %r619, %p14;
	selp.b64 	%rd436, %rd435, %rd436, %p14;
$L__BB11_127:
	setp.lt.s32 	%p15, %r619, %r652;
	@%p15 bra 	$L__BB11_129;
	setp.lt.s32 	%p16, %r652, %r619;
	setp.lt.s64 	%p17, %rd436, %rd473;
	or.pred  	%p18, %p16, %p17;
	selp.b32 	%r652, %r619, %r652, %p18;
	selp.b64 	%rd473, %rd436, %rd473, %p18;
$L__BB11_129:
	setp.lt.u32 	%p19, %r239, 2560;
	mov.b64 	%rd452, 1280;
	@%p19 bra 	$L__BB11_165;
	add.s64 	%rd262, %rd1, -2560;
	mul.hi.u64 	%rd263, %rd262, -3689348814741910323;
	shr.u64 	%rd112, %rd263, 10;
	setp.lt.u64 	%p20, %rd262, 1280;
	mov.b64 	%rd452, 1280;
	@%p20 bra 	$L__BB11_153;
	ld.param.u64 	%rd392, [_ZN6thrust24THRUST_300001_SM_1000_NS8cuda_cub4core6detail13_kernel_agentINS1_8__reduce11ReduceAgentIPN4cuda3std3__45tupleIJilEEESC_SB_lNS1_9__extrema9arg_max_fIilNS9_4lessIiEEEEEEJSC_SC_iSH_EEEvDpT0__param_0];
	add.s64 	%rd265, %rd112, 1;
	and.b64  	%rd438, %rd265, 36028797018963966;
	shl.b64 	%rd266, %rd98, 4;
	add.s64 	%rd267, %rd266, %rd392;
	add.s64 	%rd439, %rd267, 57352;
	mov.b64 	%rd452, 1280;
$L__BB11_132:
	add.s64 	%rd269, %rd439, -36872;
	// begin inline asm
	ld.global.nc.u64 %rd268, [%rd269];
	// end inline asm
	add.s64 	%rd271, %rd439, -36864;
	// begin inline asm
	ld.global.nc.u64 %rd442, [%rd271];
	// end inline asm
	cvt.u32.u64 	%r622, %rd268;
	add.s64 	%rd273, %rd439, -32776;
	// begin inline asm
	ld.global.nc.u64 %rd272, [%rd273];
	// end inline asm
	add.s64 	%rd275, %rd439, -32768;
	// begin inline asm
	ld.global.nc.u64 %rd443, [%rd275];
	// end inline asm
	cvt.u32.u64 	%r623, %rd272;
	add.s64 	%rd277, %rd439, -28680;
	// begin inline asm
	ld.global.nc.u64 %rd276, [%rd277];
	// end inline asm
	add.s64 	%rd279, %rd439, -28672;
	// begin inline asm
	ld.global.nc.u64 %rd444, [%rd279];
	// end inline asm
	cvt.u32.u64 	%r624, %rd276;
	add.s64 	%rd281, %rd439, -24584;
	// begin inline asm
	ld.global.nc.u64 %rd280, [%rd281];
	// end inline asm
	add.s64 	%rd283, %rd439, -24576;
	// begin inline asm
	ld.global.nc.u64 %rd445, [%rd283];
	// end inline asm
	cvt.u32.u64 	%r625, %rd280;
	add.s64 	%rd285, %rd439, -20488;
	// begin inline asm
	ld.global.nc.u64 %rd284, [%rd285];
	// end inline asm
	add.s64 	%rd287, %rd439, -20480;
	// begin inline asm
	ld.global.nc.u64 %rd446, [%rd287];
	// end inline asm
	cvt.u32.u64 	%r626, %rd284;
	setp.lt.s32 	%p21, %r652, %r622;
	@%p21 bra 	$L__BB11_134;
	setp.lt.s32 	%p22, %r622, %r652;
	setp.lt.s64 	%p23, %rd473, %rd442;
	or.pred  	%p24, %p22, %p23;
	selp.b32 	%r622, %r652, %r622, %p24;
	selp.b64 	%rd442, %rd473, %rd442, %p24;
$L__BB11_134:
	setp.lt.s32 	%p25, %r622, %r623;
	@%p25 bra 	$L__BB11_136;
	setp.lt.s32 	%p26, %r623, %r622;
	setp.lt.s64 	%p27, %rd442, %rd443;
	or.pred  	%p28, %p26, %p27;
	selp.b32 	%r623, %r622, %r623, %p28;
	selp.b64 	%rd443, %rd442, %rd443, %p28;
$L__BB11_136:
	setp.lt.s32 	%p29, %r623, %r624;
	@%p29 bra 	$L__BB11_138;
	setp.lt.s32 	%p30, %r624, %r623;
	setp.lt.s64 	%p31, %rd443, %rd444;
	or.pred  	%p32, %p30, %p31;
	selp.b32 	%r624, %r623, %r624, %p32;
	selp.b64 	%rd444, %rd443, %rd444, %p32;
$L__BB11_138:
	setp.lt.s32 	%p33, %r624, %r625;
	@%p33 bra 	$L__BB11_140;
	setp.lt.s32 	%p34, %r625, %r624;
	setp.lt.s64 	%p35, %rd444, %rd445;
	or.pred  	%p36, %p34, %p35;
	selp.b32 	%r625, %r624, %r625, %p36;
	selp.b64 	%rd445, %rd444, %rd445, %p36;
$L__BB11_140:
	setp.lt.s32 	%p37, %r625, %r626;
	@%p37 bra 	$L__BB11_142;
	setp.lt.s32 	%p38, %r626, %r625;
	setp.lt.s64 	%p39, %rd445, %rd446;
	or.pred  	%p40, %p38, %p39;
	selp.b32 	%r626, %r625, %r626, %p40;
	selp.b64 	%rd446, %rd445, %rd446, %p40;
$L__BB11_142:
	add.s64 	%rd289, %rd439, -16392;
	// begin inline asm
	ld.global.nc.u64 %rd288, [%rd289];
	// end inline asm
	add.s64 	%rd291, %rd439, -16384;
	// begin inline asm
	ld.global.nc.u64 %rd447, [%rd291];
	// end inline asm
	cvt.u32.u64 	%r627, %rd288;
	add.s64 	%rd293, %rd439, -12296;
	// begin inline asm
	ld.global.nc.u64 %rd292, [%rd293];
	// end inline asm
	add.s64 	%rd295, %rd439, -12288;
	// begin inline asm
	ld.global.nc.u64 %rd448, [%rd295];
	// end inline asm
	cvt.u32.u64 	%r628, %rd292;
	add.s64 	%rd297, %rd439, -8200;
	// begin inline asm
	ld.global.nc.u64 %rd296, [%rd297];
	// end inline asm
	add.s64 	%rd299, %rd439, -8192;
	// begin inline asm
	ld.global.nc.u64 %rd449, [%rd299];
	// end inline asm
	cvt.u32.u64 	%r629, %rd296;
	add.s64 	%rd301, %rd439, -4104;
	// begin inline asm
	ld.global.nc.u64 %rd300, [%rd301];
	// end inline asm
	add.s64 	%rd303, %rd439, -4096;
	// begin inline asm
	ld.global.nc.u64 %rd450, [%rd303];
	// end inline asm
	cvt.u32.u64 	%r630, %rd300;
	add.s64 	%rd305, %rd439, -8;
	// begin inline asm
	ld.global.nc.u64 %rd304, [%rd305];
	// end inline asm
	// begin inline asm
	ld.global.nc.u64 %rd473, [%rd439];
	// end inline asm
	cvt.u32.u64 	%r652, %rd304;
	setp.lt.s32 	%p41, %r626, %r627;
	@%p41 bra 	$L__BB11_144;
	setp.lt.s32 	%p42, %r627, %r626;
	setp.lt.s64 	%p43, %rd446, %rd447;
	or.pred  	%p44, %p42, %p43;
	selp.b32 	%r627, %r626, %r627, %p44;
	selp.b64 	%rd447, %rd446, %rd447, %p44;
$L__BB11_144:
	setp.lt.s32 	%p45, %r627, %r628;
	@%p45 bra 	$L__BB11_146;
	setp.lt.s32 	%p46, %r628, %r627;
	setp.lt.s64 	%p47, %rd447, %rd448;
	or.pred  	%p48, %p46, %p47;
	selp.b32 	%r628, %r627, %r628, %p48;
	selp.b64 	%rd448, %rd447, %rd448, %p48;
$L__BB11_146:
	setp.lt.s32 	%p49, %r628, %r629;
	@%p49 bra 	$L__BB11_148;
	setp.lt.s32 	%p50, %r629, %r628;
	setp.lt.s64 	%p51, %rd448, %rd449;
	or.pred  	%p52, %p50, %p51;
	selp.b32 	%r629, %r628, %r629, %p52;
	selp.b64 	%rd449, %rd448, %rd449, %p52;
$L__BB11_148:
	setp.lt.s32 	%p53, %r629, %r630;
	@%p53 bra 	$L__BB11_150;
	setp.lt.s32 	%p54, %r630, %r629;
	setp.lt.s64 	%p55, %rd449, %rd450;
	or.pred  	%p56, %p54, %p55;
	selp.b32 	%r630, %r629, %r630, %p56;
	selp.b64 	%rd450, %rd449, %rd450, %p56;
$L__BB11_150:
	setp.lt.s32 	%p57, %r630, %r652;
	@%p57 bra 	$L__BB11_152;
	setp.lt.s32 	%p58, %r652, %r630;
	setp.lt.s64 	%p59, %rd450, %rd473;
	or.pred  	%p60, %p58, %p59;
	selp.b32 	%r652, %r630, %r652, %p60;
	selp.b64 	%rd473, %rd450, %rd473, %p60;
$L__BB11_152:
	add.s64 	%rd452, %rd452, 2560;
	add.s64 	%rd439, %rd439, 40960;
	add.s64 	%rd438, %rd438, -2;
	setp.ne.s64 	%p61, %rd438, 0;
	@%p61 bra 	$L__BB11_132;
$L__BB11_153:
	and.b64  	%rd308, %rd112, 1;
	setp.eq.b64 	%p62, %rd308, 1;
	@%p62 bra 	$L__BB11_165;
	ld.param.u64 	%rd393, [_ZN6thrust24THRUST_300001_SM_1000_NS8cuda_cub4core6detail13_kernel_agentINS1_8__reduce11ReduceAgentIPN4cuda3std3__45tupleIJilEEESC_SB_lNS1_9__extrema9arg_max_fIilNS9_4lessIiEEEEEEJSC_SC_iSH_EEEvDpT0__param_0];
	shl.b64 	%rd329, %rd452, 4;
	add.s64 	%rd331, %rd393, %rd258;
	add.s64 	%rd310, %rd331, %rd329;
	// begin inline asm
	ld.global.nc.u64 %rd309, [%rd310];
	// end inline asm
	add.s64 	%rd312, %rd310, 8;
	// begin inline asm
	ld.global.nc.u64 %rd456, [%rd312];
	// end inline asm
	cvt.u32.u64 	%r634, %rd309;
	add.s64 	%rd314, %rd310, 4096;
	// begin inline asm
	ld.global.nc.u64 %rd313, [%rd314];
	// end inline asm
	add.s64 	%rd316, %rd310, 4104;
	// begin inline asm
	ld.global.nc.u64 %rd457, [%rd316];
	// end inline asm
	cvt.u32.u64 	%r635, %rd313;
	add.s64 	%rd318, %rd310, 8192;
	// begin inline asm
	ld.global.nc.u64 %rd317, [%rd318];
	// end inline asm
	add.s64 	%rd320, %rd310, 8200;
	// begin inline asm
	ld.global.nc.u64 %rd458, [%rd320];
	// end inline asm
	cvt.u32.u64 	%r636, %rd317;
	add.s64 	%rd322, %rd310, 12288;
	// begin inline asm
	ld.global.nc.u64 %rd321, [%rd322];
	// end inline asm
	add.s64 	%rd324, %rd310, 12296;
	// begin inline asm
	ld.global.nc.u64 %rd459, [%rd324];
	// end inline asm
	cvt.u32.u64 	%r637, %rd321;
	add.s64 	%rd326, %rd310, 16384;
	// begin inline asm
	ld.global.nc.u64 %rd325, [%rd326];
	// end inline asm
	add.s64 	%rd328, %rd310, 16392;
	// begin inline asm
	ld.global.nc.u64 %rd460, [%rd328];
	// end inline asm
	cvt.u32.u64 	%r638, %rd325;
	setp.lt.s32 	%p63, %r652, %r634;
	@%p63 bra 	$L__BB11_156;
	setp.lt.s32 	%p64, %r634, %r652;
	setp.lt.s64 	%p65, %rd473, %rd456;
	or.pred  	%p66, %p64, %p65;
	selp.b32 	%r634, %r652, %r634, %p66;
	selp.b64 	%rd456, %rd473, %rd456, %p66;
$L__BB11_156:
	setp.lt.s32 	%p67, %r634, %r635;
	@%p67 bra 	$L__BB11_158;
	setp.lt.s32 	%p68, %r635, %r634;
	setp.lt.s64 	%p69, %rd456, %rd457;
	or.pred  	%p70, %p68, %p69;
	selp.b32 	%r635, %r634, %r635, %p70;
	selp.b64 	%rd457, %rd456, %rd457, %p70;
$L__BB11_158:
	setp.lt.s32 	%p71, %r635, %r636;
	@%p71 bra 	$L__BB11_160;
	setp.lt.s32 	%p72, %r636, %r635;
	setp.lt.s64 	%p73, %rd457, %rd458;
	or.pred  	%p74, %p72, %p73;
	selp.b32 	%r636, %r635, %r636, %p74;
	selp.b64 	%rd458, %rd457, %rd458, %p74;
$L__BB11_160:
	setp.lt.s32 	%p75, %r636, %r637;
	@%p75 bra 	$L__BB11_162;
	setp.lt.s32 	%p76, %r637, %r636;
	setp.lt.s64 	%p77, %rd458, %rd459;
	or.pred  	%p78, %p76, %p77;
	selp.b32 	%r637, %r636, %r637, %p78;
	selp.b64 	%rd459, %rd458, %rd459, %p78;
$L__BB11_162:
	setp.lt.s32 	%p79, %r637, %r638;
	@%p79 bra 	$L__BB11_164;
	setp.lt.s32 	%p80, %r638, %r637;
	setp.lt.s64 	%p81, %rd459, %rd460;
	or.pred  	%p82, %p80, %p81;
	selp.b32 	%r638, %r637, %r638, %p82;
	selp.b64 	%rd460, %rd459, %rd460, %p82;
$L__BB11_164:
	add.s64 	%rd452, %rd452, 1280;
	mov.u64 	%rd473, %rd460;
	mov.u32 	%r652, %r638;
$L__BB11_165:
	cvt.s64.s32 	%rd332, %r239;
	setp.ge.s64 	%p83, %rd452, %rd332;
	@%p83 bra 	$L__BB11_188;
	cvt.u32.u64 	%r171, %rd452;
	sub.s32 	%r172, %r239, %r171;
	setp.ge.s32 	%p84, %r108, %r172;
	@%p84 bra 	$L__BB11_188;
	not.b32 	%r242, %r108;
	add.s32 	%r243, %r239, %r242;
	sub.s32 	%r173, %r243, %r171;
	and.b32  	%r244, %r173, 768;
	setp.eq.s32 	%p85, %r244, 768;
	mov.u32 	%r644, %r108;
	@%p85 bra 	$L__BB11_173;
	ld.param.u64 	%rd394, [_ZN6thrust24THRUST_300001_SM_1000_NS8cuda_cub4core6detail13_kernel_agentINS1_8__reduce11ReduceAgentIPN4cuda3std3__45tupleIJilEEESC_SB_lNS1_9__extrema9arg_max_fIilNS9_4lessIiEEEEEEJSC_SC_iSH_EEEvDpT0__param_0];
	cvt.u64.u32 	%rd334, %r108;
	add.s64 	%rd335, %rd452, %rd334;
	shl.b64 	%rd336, %rd335, 4;
	add.s64 	%rd463, %rd394, %rd336;
	shr.u32 	%r245, %r173, 8;
	add.s32 	%r246, %r245, 1;
	and.b32  	%r247, %r246, 3;
	neg.s32 	%r640, %r247;
	mov.u32 	%r644, %r108;
$L__BB11_169:
	.pragma "nounroll";
	mov.u64 	%rd176, %rd473;
	mov.u32 	%r177, %r652;
	// begin inline asm
	ld.global.nc.u64 %rd337, [%rd463];
	// end inline asm
	add.s64 	%rd340, %rd463, 8;
	// begin inline asm
	ld.global.nc.u64 %rd339, [%rd340];
	// end inline asm
	cvt.u32.u64 	%r178, %rd337;
	setp.lt.s32 	%p86, %r177, %r178;
	mov.u32 	%r652, %r178;
	mov.u64 	%rd473, %rd339;
	@%p86 bra 	$L__BB11_172;
	setp.lt.s32 	%p87, %r178, %r177;
	mov.u32 	%r652, %r177;
	mov.u64 	%rd473, %rd176;
	@%p87 bra 	$L__BB11_172;
	setp.lt.s64 	%p88, %rd176, %rd339;
	selp.b32 	%r652, %r177, %r178, %p88;
	min.s64 	%rd473, %rd176, %rd339;
$L__BB11_172:
	add.s32 	%r644, %r644, 256;
	add.s64 	%rd463, %rd463, 4096;
	add.s32 	%r640, %r640, 1;
	setp.ne.s32 	%p89, %r640, 0;
	@%p89 bra 	$L__BB11_169;
$L__BB11_173:
	setp.lt.u32 	%p90, %r173, 768;
	@%p90 bra 	$L__BB11_188;
	ld.param.u64 	%rd395, [_ZN6thrust24THRUST_300001_SM_1000_NS8cuda_cub4core6detail13_kernel_agentINS1_8__reduce11ReduceAgentIPN4cuda3std3__45tupleIJilEEESC_SB_lNS1_9__extrema9arg_max_fIilNS9_4lessIiEEEEEEJSC_SC_iSH_EEEvDpT0__param_0];
	cvt.u64.u32 	%rd341, %r644;
	add.s64 	%rd342, %rd452, %rd341;
	shl.b64 	%rd343, %rd342, 4;
	add.s64 	%rd344, %rd343, %rd395;
	add.s64 	%rd468, %rd344, 12296;
$L__BB11_175:
	add.s64 	%rd346, %rd468, -12296;
	// begin inline asm
	ld.global.nc.u64 %rd345, [%rd346];
	// end inline asm
	add.s64 	%rd348, %rd468, -12288;
	// begin inline asm
	ld.global.nc.u64 %rd347, [%rd348];
	// end inline asm
	cvt.u32.u64 	%r188, %rd345;
	setp.lt.s32 	%p91, %r652, %r188;
	mov.u32 	%r649, %r188;
	mov.u64 	%rd470, %rd347;
	@%p91 bra 	$L__BB11_178;
	setp.lt.s32 	%p92, %r188, %r652;
	mov.u32 	%r649, %r652;
	mov.u64 	%rd470, %rd473;
	@%p92 bra 	$L__BB11_178;
	setp.lt.s64 	%p93, %rd473, %rd347;
	selp.b32 	%r649, %r652, %r188, %p93;
	min.s64 	%rd470, %rd473, %rd347;
$L__BB11_178:
	add.s64 	%rd350, %rd468, -8200;
	// begin inline asm
	ld.global.nc.u64 %rd349, [%rd350];
	// end inline asm
	add.s64 	%rd352, %rd468, -8192;
	// begin inline asm
	ld.global.nc.u64 %rd351, [%rd352];
	// end inline asm
	cvt.u32.u64 	%r191, %rd349;
	setp.lt.s32 	%p94, %r649, %r191;
	mov.u32 	%r650, %r191;
	mov.u64 	%rd471, %rd351;
	@%p94 bra 	$L__BB11_181;
	setp.lt.s32 	%p95, %r191, %r649;
	mov.u32 	%r650, %r649;
	mov.u64 	%rd471, %rd470;
	@%p95 bra 	$L__BB11_181;
	setp.lt.s64 	%p96, %rd470, %rd351;
	selp.b32 	%r650, %r649, %r191, %p96;
	min.s64 	%rd471, %rd470, %rd351;
$L__BB11_181:
	add.s64 	%rd354, %rd468, -4104;
	// begin inline asm
	ld.global.nc.u64 %rd353, [%rd354];
	// end inline asm
	add.s64 	%rd356, %rd468, -4096;
	// begin inline asm
	ld.global.nc.u64 %rd355, [%rd356];
	// end inline asm
	cvt.u32.u64 	%r194, %rd353;
	setp.lt.s32 	%p97, %r650, %r194;
	mov.u32 	%r651, %r194;
	mov.u64 	%rd472, %rd355;
	@%p97 bra 	$L__BB11_184;
	setp.lt.s32 	%p98, %r194, %r650;
	mov.u32 	%r651, %r650;
	mov.u64 	%rd472, %rd471;
	@%p98 bra 	$L__BB11_184;
	setp.lt.s64 	%p99, %rd471, %rd355;
	selp.b32 	%r651, %r650, %r194, %p99;
	min.s64 	%rd472, %rd471, %rd355;
$L__BB11_184:
	add.s64 	%rd358, %rd468, -8;
	// begin inline asm
	ld.global.nc.u64 %rd357, [%rd358];
	// end inline asm
	// begin inline asm
	ld.global.nc.u64 %rd359, [%rd468];
	// end inline asm
	cvt.u32.u64 	%r197, %rd357;
	setp.lt.s32 	%p100, %r651, %r197;
	mov.u32 	%r652, %r197;
	mov.u64 	%rd473, %rd359;
	@%p100 bra 	$L__BB11_187;
	setp.lt.s32 	%p101, %r197, %r651;
	mov.u32 	%r652, %r651;
	mov.u64 	%rd473, %rd472;
	@%p101 bra 	$L__BB11_187;
	setp.lt.s64 	%p102, %rd472, %rd359;
	selp.b32 	%r652, %r651, %r197, %p102;
	min.s64 	%rd473, %rd472, %rd359;
$L__BB11_187:
	add.s32 	%r644, %r644, 1024;
	add.s64 	%rd468, %rd468, 16384;
	setp.lt.s32 	%p103, %r644, %r172;
	@%p103 bra 	$L__BB11_175;
$L__BB11_188:
	// begin inline asm
	mov.u32 %r248, %laneid;
	// end inline asm
	mov.b32 	%r266, 1;
	mov.b32 	%r267, 31;
	mov.b32 	%r268, -1;
	// begin inline asm
	shfl.sync.down.b32 %r249, %r652, %r266, %r267, %r268;
	// end inline asm
	// begin inline asm
	shfl.sync.down.b32 %r254, %r255, %r266, %r267, %r268;
	// end inline asm
	mov.b64 	{%r260, %r265}, %rd473;
	// begin inline asm
	shfl.sync.down.b32 %r259, %r260, %r266, %r267, %r268;
	// end inline asm
	// begin inline asm
	shfl.sync.down.b32 %r264, %r265, %r266, %r267, %r268;
	// end inline asm
	mov.b64 	%rd200, {%r259, %r264};
	setp.gt.s32 	%p104, %r248, 30;
	mov.u32 	%r654, %r652;
	mov.u64 	%rd475, %rd473;
	@%p104 bra 	$L__BB11_192;
	setp.lt.s32 	%p105, %r652, %r249;
	mov.u32 	%r654, %r249;
	mov.u64 	%rd475, %rd200;
	@%p105 bra 	$L__BB11_192;
	setp.lt.s32 	%p106, %r249, %r652;
	mov.u32 	%r654, %r652;
	mov.u64 	%rd475, %rd473;
	@%p106 bra 	$L__BB11_192;
	setp.lt.s64 	%p107, %rd473, %rd200;
	selp.b32 	%r654, %r652, %r249, %p107;
	min.s64 	%rd475, %rd473, %rd200;
$L__BB11_192:
	mov.b32 	%r286, 2;
	mov.b32 	%r287, 31;
	mov.b32 	%r288, -1;
	// begin inline asm
	shfl.sync.down.b32 %r269, %r654, %r286, %r287, %r288;
	// end inline asm
	// begin inline asm
	shfl.sync.down.b32 %r274, %r275, %r286, %r287, %r288;
	// end inline asm
	mov.b64 	{%r280, %r285}, %rd475;
	// begin inline asm
	shfl.sync.down.b32 %r279, %r280, %r286, %r287, %r288;
	// end inline asm
	// begin inline asm
	shfl.sync.down.b32 %r284, %r285, %r286, %r287, %r288;
	// end inline asm
	mov.b64 	%rd203, {%r279, %r284};
	setp.gt.s32 	%p108, %r248, 29;
	mov.u32 	%r655, %r654;
	mov.u64 	%rd476, %rd475;
	@%p108 bra 	$L__BB11_196;
	setp.lt.s32 	%p109, %r654, %r269;
	mov.u32 	%r655, %r269;
	mov.u64 	%rd476, %rd203;
	@%p109 bra 	$L__BB11_196;
	setp.lt.s32 	%p110, %r269, %r654;
	mov.u32 	%r655, %r654;
	mov.u64 	%rd476, %rd475;
	@%p110 bra 	$L__BB11_196;
	setp.lt.s64 	%p111, %rd475, %rd203;
	selp.b32 	%r655, %r654, %r269, %p111;
	min.s64 	%rd476, %rd475, %rd203;
$L__BB11_196:
	mov.b32 	%r306, 4;
	mov.b32 	%r307, 31;
	mov.b32 	%r308, -1;
	// begin inline asm
	shfl.sync.down.b32 %r289, %r655, %r306, %r307, %r308;
	// end inline asm
	// begin inline asm
	shfl.sync.down.b32 %r294, %r295, %r306, %r307, %r308;
	// end inline asm
	mov.b64 	{%r300, %r305}, %rd476;
	// begin inline asm
	shfl.sync.down.b32 %r299, %r300, %r306, %r307, %r308;
	// end inline asm
	// begin inline asm
	shfl.sync.down.b32 %r304, %r305, %r306, %r307, %r308;
	// end inline asm
	mov.b64 	%rd206, {%r299, %r304};
	setp.gt.s32 	%p112, %r248, 27;
	mov.u32 	%r656, %r655;
	mov.u64 	%rd477, %rd476;
	@%p112 bra 	$L__BB11_200;
	setp.lt.s32 	%p113, %r655, %r289;
	mov.u32 	%r656, %r289;
	mov.u64 	%rd477, %rd206;
	@%p113 bra 	$L__BB11_200;
	setp.lt.s32 	%p114, %r289, %r655;
	mov.u32 	%r656, %r655;
	mov.u64 	%rd477, %rd476;
	@%p114 bra 	$L__BB11_200;
	setp.lt.s64 	%p115, %rd476, %rd206;
	selp.b32 	%r656, %r655, %r289, %p115;
	min.s64 	%rd477, %rd476, %rd206;
$L__BB11_200:
	mov.b32 	%r326, 8;
	mov.b32 	%r327, 31;
	mov.b32 	%r328, -1;
	// begin inline asm
	shfl.sync.down.b32 %r309, %r656, %r326, %r327, %r328;
	// end inline asm
	// begin inline asm
	shfl.sync.down.b32 %r314, %r315, %r326, %r327, %r328;
	// end inline asm
	mov.b64 	{%r320, %r325}, %rd477;
	// begin inline asm
	shfl.sync.down.b32 %r319, %r320, %r326, %r327, %r328;
	// end inline asm
	// begin inline asm
	shfl.sync.down.b32 %r324, %r325, %r326, %r327, %r328;
	// end inline asm
	mov.b64 	%rd209, {%r319, %r324};
	setp.gt.s32 	%p116, %r248, 23;
	mov.u32 	%r657, %r656;
	mov.u64 	%rd478, %rd477;
	@%p116 bra 	$L__BB11_204;
	setp.lt.s32 	%p117, %r656, %r309;
	mov.u32 	%r657, %r309;
	mov.u64 	%rd478, %rd209;
	@%p117 bra 	$L__BB11_204;
	setp.lt.s32 	%p118, %r309, %r656;
	mov.u32 	%r657, %r656;
	mov.u64 	%rd478, %rd477;
	@%p118 bra 	$L__BB11_204;
	setp.lt.s64 	%p119, %rd477, %rd209;
	selp.b32 	%r657, %r656, %r309, %p119;
	min.s64 	%rd478, %rd477, %rd209;
$L__BB11_204:
	mov.b32 	%r346, 16;
	mov.b32 	%r347, 31;
	mov.b32 	%r348, -1;
	// begin inline asm
	shfl.sync.down.b32 %r329, %r657, %r346, %r347, %r348;
	// end inline asm
	// begin inline asm
	shfl.sync.down.b32 %r334, %r335, %r346, %r347, %r348;
	// end inline asm
	mov.b64 	{%r340, %r345}, %rd478;
	// begin inline asm
	shfl.sync.down.b32 %r339, %r340, %r346, %r347, %r348;
	// end inline asm
	// begin inline asm
	shfl.sync.down.b32 %r344, %r345, %r346, %r347, %r348;
	// end inline asm
	mov.b64 	%rd212, {%r339, %r344};
	setp.gt.s32 	%p120, %r248, 15;
	mov.u32 	%r665, %r657;
	mov.u64 	%rd486, %rd478;
	@%p120 bra 	$L__BB11_208;
	setp.lt.s32 	%p121, %r657, %r329;
	mov.u32 	%r665, %r329;
	mov.u64 	%rd486, %rd212;
	@%p121 bra 	$L__BB11_208;
	setp.lt.s32 	%p122, %r329, %r657;
	mov.u32 	%r665, %r657;
	mov.u64 	%rd486, %rd478;
	@%p122 bra 	$L__BB11_208;
	setp.lt.s64 	%p123, %rd478, %rd212;
	selp.b32 	%r665, %r657, %r329, %p123;
	min.s64 	%rd486, %rd478, %rd212;
$L__BB11_208:
	setp.ne.s32 	%p124, %r248, 0;
	@%p124 bra 	$L__BB11_210;
	shr.u32 	%r349, %r108, 1;
	and.b32  	%r350, %r349, 496;
	mov.u32 	%r351, _ZN6thrust24THRUST_300001_SM_1000_NS8cuda_cub4core6detail5shmemE;
	add.s32 	%r352, %r351, %r350;
	st.shared.u32 	[%r352+8], %r665;
	st.shared.u64 	[%r352+16], %rd486;
$L__BB11_210:
	bar.sync 	0;
	setp.ne.s32 	%p125, %r108, 0;
	@%p125 bra 	$L__BB11_232;
	ld.shared.u32 	%r218, [_ZN6thrust24THRUST_300001_SM_1000_NS8cuda_cub4core6detail5shmemE+24];
	ld.shared.u64 	%rd215, [_ZN6thrust24THRUST_300001_SM_1000_NS8cuda_cub4core6detail5shmemE+32];
	setp.lt.s32 	%p126, %r665, %r218;
	mov.u32 	%r659, %r218;
	mov.u64 	%rd480, %rd215;
	@%p126 bra 	$L__BB11_214;
	setp.lt.s32 	%p127, %r218, %r665;
	mov.u32 	%r659, %r665;
	mov.u64 	%rd480, %rd486;
	@%p127 bra 	$L__BB11_214;
	setp.lt.s64 	%p128, %rd486, %rd215;
	selp.b32 	%r659, %r665, %r218, %p128;
	min.s64 	%rd480, %rd486, %rd215;
$L__BB11_214:
	ld.shared.u32 	%r221, [_ZN6thrust24THRUST_300001_SM_1000_NS8cuda_cub4core6detail5shmemE+40];
	ld.shared.u64 	%rd218, [_ZN6thrust24THRUST_300001_SM_1000_NS8cuda_cub4core6detail5shmemE+48];
	setp.lt.s32 	%p129, %r659, %r221;
	mov.u32 	%r660, %r221;
	mov.u64 	%rd481, %rd218;
	@%p129 bra 	$L__BB11_217;
	setp.lt.s32 	%p130, %r221, %r659;
	mov.u32 	%r660, %r659;
	mov.u64 	%rd481, %rd480;
	@%p130 bra 	$L__BB11_217;
	setp.lt.s64 	%p131, %rd480, %rd218;
	selp.b32 	%r660, %r659, %r221, %p131;
	min.s64 	%rd481, %rd480, %rd218;
$L__BB11_217:
	ld.shared.u32 	%r224, [_ZN6thrust24THRUST_300001_SM_1000_NS8cuda_cub4core6detail5shmemE+56];
	ld.shared.u64 	%rd221, [_ZN6thrust24THRUST_300001_SM_1000_NS8cuda_cub4core6detail5shmemE+64];
	setp.lt.s32 	%p132, %r660, %r224;
	mov.u32 	%r661, %r224;
	mov.u64 	%rd482, %rd221;
	@%p132 bra 	$L__BB11_220;
	setp.lt.s32 	%p133, %r224, %r660;
	mov.u32 	%r661, %r660;
	mov.u64 	%rd482, %rd481;
	@%p133 bra 	$L__BB11_220;
	setp.lt.s64 	%p134, %rd481, %rd221;
	selp.b32 	%r661, %r660, %r224, %p134;
	min.s64 	%rd482, %rd481, %rd221;
$L__BB11_220:
	ld.shared.u32 	%r227, [_ZN6thrust24THRUST_300001_SM_1000_NS8cuda_cub4core6detail5shmemE+72];
	ld.shared.u64 	%rd224, [_ZN6thrust24THRUST_300001_SM_1000_NS8cuda_cub4core6detail5shmemE+80];
	setp.lt.s32 	%p135, %r661, %r227;
	mov.u32 	%r662, %r227;
	mov.u64 	%rd483, %rd224;
	@%p135 bra 	$L__BB11_223;
	setp.lt.s32 	%p136, %r227, %r661;
	mov.u32 	%r662, %r661;
	mov.u64 	%rd483, %rd482;
	@%p136 bra 	$L__BB11_223;
	setp.lt.s64 	%p137, %rd482, %rd224;
	selp.b32 	%r662, %r661, %r227, %p137;
	min.s64 	%rd483, %rd482, %rd224;
$L__BB11_223:
	ld.shared.u32 	%r230, [_ZN6thrust24THRUST_300001_SM_1000_NS8cuda_cub4core6detail5shmemE+88];
	ld.shared.u64 	%rd227, [_ZN6thrust24THRUST_300001_SM_1000_NS8cuda_cub4core6detail5shmemE+96];
	setp.lt.s32 	%p138, %r662, %r230;
	mov.u32 	%r663, %r230;
	mov.u64 	%rd484, %rd227;
	@%p138 bra 	$L__BB11_226;
	setp.lt.s32 	%p139, %r230, %r662;
	mov.u32 	%r663, %r662;
	mov.u64 	%rd484, %rd483;
	@%p139 bra 	$L__BB11_226;
	setp.lt.s64 	%p140, %rd483, %rd227;
	selp.b32 	%r663, %r662, %r230, %p140;
	min.s64 	%rd484, %rd483, %rd227;
$L__BB11_226:
	ld.shared.u32 	%r233, [_ZN6thrust24THRUST_300001_SM_1000_NS8cuda_cub4core6detail5shmemE+104];
	ld.shared.u64 	%rd230, [_ZN6thrust24THRUST_300001_SM_1000_NS8cuda_cub4core6detail5shmemE+112];
	setp.lt.s32 	%p141, %r663, %r233;
	mov.u32 	%r664, %r233;
	mov.u64 	%rd485, %rd230;
	@%p141 bra 	$L__BB11_229;
	setp.lt.s32 	%p142, %r233, %r663;
	mov.u32 	%r664, %r663;
	mov.u64 	%rd485, %rd484;
	@%p142 bra 	$L__BB11_229;
	setp.lt.s64 	%p143, %rd484, %rd230;
	selp.b32 	%r664, %r663, %r233, %p143;
	min.s64 	%rd485, %rd484, %rd230;
$L__BB11_229:
	ld.shared.u32 	%r236, [_ZN6thrust24THRUST_300001_SM_1000_NS8cuda_cub4core6detail5shmemE+120];
	ld.shared.u64 	%rd233, [_ZN6thrust24THRUST_300001_SM_1000_NS8cuda_cub4core6detail5shmemE+128];
	setp.lt.s32 	%p144, %r664, %r236;
	mov.u32 	%r665, %r236;
	mov.u64 	%rd486, %rd233;
	@%p144 bra 	$L__BB11_232;
	setp.lt.s32 	%p145, %r236, %r664;
	mov.u32 	%r665, %r664;
	mov.u64 	%rd486, %rd485;
	@%p145 bra 	$L__BB11_232;
	setp.lt.s64 	%p146, %rd485, %rd233;
	selp.b32 	%r665, %r664, %r236, %p146;
	min.s64 	%rd486, %rd485, %rd233;
$L__BB11_232:
	mov.u32 	%r578, %tid.x;
	setp.ne.s32 	%p263, %r578, 0;
	@%p263 bra 	$L__BB11_234;
	ld.param.u64 	%rd399, [_ZN6thrust24THRUST_300001_SM_1000_NS8cuda_cub4core6detail13_kernel_agentINS1_8__reduce11ReduceAgentIPN4cuda3std3__45tupleIJilEEESC_SB_lNS1_9__extrema9arg_max_fIilNS9_4lessIiEEEEEEJSC_SC_iSH_EEEvDpT0__param_1];
	cvta.to.global.u64 	%rd390, %rd399;
	st.global.u32 	[%rd390], %r665;
	st.global.u64 	[%rd390+8], %rd486;
$L__BB11_234:
	ret;

}
	// .globl	_ZN3cub18CUB_300001_SM_10006detail11EmptyKernelIvEEvv
.visible .entry _ZN3cub18CUB_300001_SM_10006detail11EmptyKernelIvEEvv()
{


	ret;

}


// ===== COMPILED SASS (sm_100) =====

	.target	sm_100

	.elftype	@"ET_EXEC"


//--------------------- .note.nv.tkinfo           --------------------------
	.section	.note.nv.tkinfo,"",@"SHT_NOTE"
	.sectionflags	@"SHF_NOTE_NV_TKINFO"
	.tkinfo
        /*0018*/ 	.word	0x00000002
        /*0030*/ 	.string	""
        /*0030*/ 	.string	"ptxas"
        /*0030*/ 	.string	"Cuda compilation tools, release 13.0, V13.0.88"
        /*0030*/ 	.string	"Build cuda_13.0.r13.0/compiler.36424714_0"
        /*0030*/ 	.string	"-arch sm_100 -m 64 "



//--------------------- .note.nv.cuinfo           --------------------------
	.section	.note.nv.cuinfo,"",@"SHT_NOTE"
	.sectionflags	@"SHF_NOTE_NV_CUINFO"
        /*0018*/ 	.short	0x0002
        /*001a*/ 	.short	0x0064
        /*001c*/ 	.short	0x0082
	.zero		2


//--------------------- .nv.info                  --------------------------
	.section	.nv.info,"",@"SHT_CUDA_INFO"
	.align	4


	//----- nvinfo : EIATTR_REGCOUNT
	.align		4
        /*0000*/ 	.byte	0x04, 0x2f
        /*0002*/ 	.short	(.L_56 - .L_55)
	.align		4
.L_55:
        /*0004*/ 	.word	index@(_Z9colourMaxPiS_S_iiS_i)
        /*0008*/ 	.word	0x00000014


	//----- nvinfo : EIATTR_FRAME_SIZE
	.align		4
.L_56:
        /*000c*/ 	.byte	0x04, 0x11
        /*000e*/ 	.short	(.L_58 - .L_57)
	.align		4
.L_57:
        /*0010*/ 	.word	index@(_Z9colourMaxPiS_S_iiS_i)
        /*0014*/ 	.word	0x00000000


	//----- nvinfo : EIATTR_REGCOUNT
	.align		4
.L_58:
        /*0018*/ 	.byte	0x04, 0x2f
        /*001a*/ 	.short	(.L_60 - .L_59)
	.align		4
.L_59:
        /*001c*/ 	.word	index@(_Z12setup_kernelP17curandStateXORWOWm)
        /*0020*/ 	.word	0x0000001f


	//----- nvinfo : EIATTR_FRAME_SIZE
	.align		4
.L_60:
        /*0024*/ 	.byte	0x04, 0x11
        /*0026*/ 	.short	(.L_62 - .L_61)
	.align		4
.L_61:
        /*0028*/ 	.word	index@(_Z12setup_kernelP17curandStateXORWOWm)
        /*002c*/ 	.word	0x00000000


	//----- nvinfo : EIATTR_REGCOUNT
	.align		4
.L_62:
        /*0030*/ 	.byte	0x04, 0x2f
        /*0032*/ 	.short	(.L_64 - .L_63)
	.align		4
.L_63:
        /*0034*/ 	.word	index@(_Z15randomNumberingP17curandStateXORWOWPiii)
        /*0038*/ 	.word	0x00000016


	//----- nvinfo : EIATTR_FRAME_SIZE
	.align		4
.L_64:
        /*003c*/ 	.byte	0x04, 0x11
        /*003e*/ 	.short	(.L_66 - .L_65)
	.align		4
.L_65:
        /*0040*/ 	.word	index@(_Z15randomNumberingP17curandStateXORWOWPiii)
        /*0044*/ 	.word	0x00000000


	//----- nvinfo : EIATTR_REGCOUNT
	.align		4
.L_66:
        /*0048*/ 	.byte	0x04, 0x2f
        /*004a*/ 	.short	(.L_68 - .L_67)
	.align		4
.L_67:
        /*004c*/ 	.word	index@(_Z10degreeCalcPiS_S_ii)
        /*0050*/ 	.word	0x0000000c


	//----- nvinfo : EIATTR_FRAME_SIZE
	.align		4
.L_68:
        /*0054*/ 	.byte	0x04, 0x11
        /*0056*/ 	.short	(.L_70 - .L_69)
	.align		4
.L_69:
        /*0058*/ 	.word	index@(_Z10degreeCalcPiS_S_ii)
        /*005c*/ 	.word	0x00000000


	//----- nvinfo : EIATTR_REGCOUNT
	.align		4
.L_70:
        /*0060*/ 	.byte	0x04, 0x2f
        /*0062*/ 	.short	(.L_72 - .L_71)
	.align		4
.L_71:
        /*0064*/ 	.word	index@(_ZN6thrust24THRUST_300001_SM_1000_NS8cuda_cub4core6detail13_kernel_agentINS1_8__reduce11ReduceAgentINS0_12zip_iteratorIN4cuda3std3__45tupleIJNS0_10device_ptrIiEENS0_17counting_iteratorIlNS0_11use_defaultESF_SF_EEEEEEEPNSB_IJilEEESJ_iNS1_9__extrema9arg_max_fIilNSA_4lessIiEEEEEEJSI_SK_iSP_EEEvDpT0_)
        /*0068*/ 	.word	0x0000001c


	//----- nvinfo : EIATTR_FRAME_SIZE
	.align		4
.L_72:
        /*006c*/ 	.byte	0x04, 0x11
        /*006e*/ 	.short	(.L_74 - .L_73)
	.align		4
.L_73:
        /*0070*/ 	.word	index@(_ZN6thrust24THRUST_300001_SM_1000_NS8cuda_cub4core6detail13_kernel_agentINS1_8__reduce11ReduceAgentINS0_12zip_iteratorIN4cuda3std3__45tupleIJNS0_10device_ptrIiEENS0_17counting_iteratorIlNS0_11use_defaultESF_SF_EEEEEEEPNSB_IJilEEESJ_iNS1_9__extrema9arg_max_fIilNSA_4lessIiEEEEEEJSI_SK_iSP_EEEvDpT0_)
        /*0074*/ 	.word	0x00000000


	//----- nvinfo : EIATTR_REGCOUNT
	.align		4
.L_74:
        /*0078*/ 	.byte	0x04, 0x2f
        /*007a*/ 	.short	(.L_76 - .L_75)
	.align		4
.L_75:
        /*007c*/ 	.word	index@(_ZN6thrust24THRUST_300001_SM_1000_NS8cuda_cub4core6detail13_kernel_agentINS1_8__reduce11ReduceAgentINS0_12zip_iteratorIN4cuda3std3__45tupleIJNS0_10device_ptrIiEENS0_17counting_iteratorIlNS0_11use_defaultESF_SF_EEEEEEEPNSB_IJilEEESJ_iNS1_9__extrema9arg_max_fIilNSA_4lessIiEEEEEEJSI_SK_iN3cub18CUB_300001_SM_100013GridEvenShareIiEENSS_9GridQueueIjEESP_EEEvDpT0_)
        /*0080*/ 	.word	0x0000001d


	//----- nvinfo : EIATTR_FRAME_SIZE
	.align		4
.L_76:
        /*0084*/ 	.byte	0x04, 0x11
        /*0086*/ 	.short	(.L_78 - .L_77)
	.align		4
.L_77:
        /*0088*/ 	.word	index@(_ZN6thrust24THRUST_300001_SM_1000_NS8cuda_cub4core6detail13_kernel_agentINS1_8__reduce11ReduceAgentINS0_12zip_iteratorIN4cuda3std3__45tupleIJNS0_10device_ptrIiEENS0_17counting_iteratorIlNS0_11use_defaultESF_SF_EEEEEEEPNSB_IJilEEESJ_iNS1_9__extrema9arg_max_fIilNSA_4lessIiEEEEEEJSI_SK_iN3cub18CUB_300001_SM_100013GridEvenShareIiEENSS_9GridQueueIjEESP_EEEvDpT0_)
        /*008c*/ 	.word	0x00000000


	//----- nvinfo : EIATTR_REGCOUNT
	.align		4
.L_78:
        /*0090*/ 	.byte	0x04, 0x2f
        /*0092*/ 	.short	(.L_80 - .L_79)
	.align		4
.L_79:
        /*0094*/ 	.word	index@(_ZN6thrust24THRUST_300001_SM_1000_NS8cuda_cub4core6detail13_kernel_agentINS1_8__reduce10DrainAgentIiEEJN3cub18CUB_300001_SM_10009GridQueueIjEEiEEEvDpT0_)
        /*0098*/ 	.word	0x00000008


	//----- nvinfo : EIATTR_FRAME_SIZE
	.align		4
.L_80:
        /*009c*/ 	.byte	0x04, 0x11
        /*009e*/ 	.short	(.L_82 - .L_81)
	.align		4
.L_81:
        /*00a0*/ 	.word	index@(_ZN6thrust24THRUST_300001_SM_1000_NS8cuda_cub4core6detail13_kernel_agentINS1_8__reduce10DrainAgentIiEEJN3cub18CUB_300001_SM_10009GridQueueIjEEiEEEvDpT0_)
        /*00a4*/ 	.word	0x00000000


	//----- nvinfo : EIATTR_REGCOUNT
	.align		4
.L_82:
        /*00a8*/ 	.byte	0x04, 0x2f
        /*00aa*/ 	.short	(.L_84 - .L_83)
	.align		4
.L_83:
        /*00ac*/ 	.word	index@(_ZN6thrust24THRUST_300001_SM_1000_NS8cuda_cub4core6detail13_kernel_agentINS1_8__reduce11ReduceAgentIPN4cuda3std3__45tupleIJilEEESC_SB_iNS1_9__extrema9arg_max_fIilNS9_4lessIiEEEEEEJSC_SC_iSH_EEEvDpT0_)
        /*00b0*/ 	.word	0x00000020


	//----- nvinfo : EIATTR_FRAME_SIZE
	.align		4
.L_84:
        /*00b4*/ 	.byte	0x04, 0x11
        /*00b6*/ 	.short	(.L_86 - .L_85)
	.align		4
.L_85:
        /*00b8*/ 	.word	index@(_ZN6thrust24THRUST_300001_SM_1000_NS8cuda_cub4core6detail13_kernel_agentINS1_8__reduce11ReduceAgentIPN4cuda3std3__45tupleIJilEEESC_SB_iNS1_9__extrema9arg_max_fIilNS9_4lessIiEEEEEEJSC_SC_iSH_EEEvDpT0_)
        /*00bc*/ 	.word	0x00000000


	//----- nvinfo : EIATTR_REGCOUNT
	.align		4
.L_86:
        /*00c0*/ 	.byte	0x04, 0x2f
        /*00c2*/ 	.short	(.L_88 - .L_87)
	.align		4
.L_87:
        /*00c4*/ 	.word	index@(_ZN6thrust24THRUST_300001_SM_1000_NS8cuda_cub4core6detail13_kernel_agentINS1_8__reduce11ReduceAgentINS0_12zip_iteratorIN4cuda3std3__45tupleIJNS0_10device_ptrIiEENS0_17counting_iteratorIlNS0_11use_defaultESF_SF_EEEEEEEPNSB_IJilEEESJ_lNS1_9__extrema9arg_max_fIilNSA_4lessIiEEEEEEJSI_SK_lSP_EEEvDpT0_)
        /*00c8*/ 	.word	0x0000001c


	//----- nvinfo : EIATTR_FRAME_SIZE
	.align		4
.L_88:
        /*00cc*/ 	.byte	0x04, 0x11
        /*00ce*/ 	.short	(.L_90 - .L_89)
	.align		4
.L_89:
        /*00d0*/ 	.word	index@(_ZN6thrust24THRUST_300001_SM_1000_NS8cuda_cub4core6detail13_kernel_agentINS1_8__reduce11ReduceAgentINS0_12zip_iteratorIN4cuda3std3__45tupleIJNS0_10device_ptrIiEENS0_17counting_iteratorIlNS0_11use_defaultESF_SF_EEEEEEEPNSB_IJilEEESJ_lNS1_9__extrema9arg_max_fIilNSA_4lessIiEEEEEEJSI_SK_lSP_EEEvDpT0_)
        /*00d4*/ 	.word	0x00000000


	//----- nvinfo : EIATTR_REGCOUNT
	.align		4
.L_90:
        /*00d8*/ 	.byte	0x04, 0x2f
        /*00da*/ 	.short	(.L_92 - .L_91)
	.align		4
.L_91:
        /*00dc*/ 	.word	index@(_ZN6thrust24THRUST_300001_SM_1000_NS8cuda_cub4core6detail13_kernel_agentINS1_8__reduce11ReduceAgentINS0_12zip_iteratorIN4cuda3std3__45tupleIJNS0_10device_ptrIiEENS0_17counting_iteratorIlNS0_11use_defaultESF_SF_EEEEEEEPNSB_IJilEEESJ_lNS1_9__extrema9arg_max_fIilNSA_4lessIiEEEEEEJSI_SK_lN3cub18CUB_300001_SM_100013GridEvenShareIlEENSS_9GridQueueIyEESP_EEEvDpT0_)
        /*00e0*/ 	.word	0x0000001e


	//----- nvinfo : EIATTR_FRAME_SIZE
	.align		4
.L_92:
        /*00e4*/ 	.byte	0x04, 0x11
        /*00e6*/ 	.short	(.L_94 - .L_93)
	.align		4
.L_93:
        /*00e8*/ 	.word	index@(_ZN6thrust24THRUST_300001_SM_1000_NS8cuda_cub4core6detail13_kernel_agentINS1_8__reduce11ReduceAgentINS0_12zip_iteratorIN4cuda3std3__45tupleIJNS0_10device_ptrIiEENS0_17counting_iteratorIlNS0_11use_defaultESF_SF_EEEEEEEPNSB_IJilEEESJ_lNS1_9__extrema9arg_max_fIilNSA_4lessIiEEEEEEJSI_SK_lN3cub18CUB_300001_SM_100013GridEvenShareIlEENSS_9GridQueueIyEESP_EEEvDpT0_)
        /*00ec*/ 	.word	0x00000000


	//----- nvinfo : EIATTR_REGCOUNT
	.align		4
.L_94:
        /*00f0*/ 	.byte	0x04, 0x2f
        /*00f2*/ 	.short	(.L_96 - .L_95)
	.align		4
.L_95:
        /*00f4*/ 	.word	index@(_ZN6thrust24THRUST_300001_SM_1000_NS8cuda_cub4core6detail13_kernel_agentINS1_8__reduce10DrainAgentIlEEJN3cub18CUB_300001_SM_10009GridQueueIyEElEEEvDpT0_)
        /*00f8*/ 	.word	0x00000008


	//----- nvinfo : EIATTR_FRAME_SIZE
	.align		4
.L_96:
        /*00fc*/ 	.byte	0x04, 0x11
        /*00fe*/ 	.short	(.L_98 - .L_97)
	.align		4
.L_97:
        /*0100*/ 	.word	index@(_ZN6thrust24THRUST_300001_SM_1000_NS8cuda_cub4core6detail13_kernel_agentINS1_8__reduce10DrainAgentIlEEJN3cub18CUB_300001_SM_10009GridQueueIyEElEEEvDpT0_)
        /*0104*/ 	.word	0x00000000


	//----- nvinfo : EIATTR_REGCOUNT
	.align		4
.L_98:
        /*0108*/ 	.byte	0x04, 0x2f
        /*010a*/ 	.short	(.L_100 - .L_99)
	.align		4
.L_99:
        /*010c*/ 	.word	index@(_ZN6thrust24THRUST_300001_SM_1000_NS8cuda_cub4core6detail13_kernel_agentINS1_8__reduce11ReduceAgentIPN4cuda3std3__45tupleIJilEEESC_SB_lNS1_9__extrema9arg_max_fIilNS9_4lessIiEEEEEEJSC_SC_iSH_EEEvDpT0_)
        /*0110*/ 	.word	0x00000020


	//----- nvinfo : EIATTR_FRAME_SIZE
	.align		4
.L_100:
        /*0114*/ 	.byte	0x04, 0x11
        /*0116*/ 	.short	(.L_102 - .L_101)
	.align		4
.L_101:
        /*0118*/ 	.word	index@(_ZN6thrust24THRUST_300001_SM_1000_NS8cuda_cub4core6detail13_kernel_agentINS1_8__reduce11ReduceAgentIPN4cuda3std3__45tupleIJilEEESC_SB_lNS1_9__extrema9arg_max_fIilNS9_4lessIiEEEEEEJSC_SC_iSH_EEEvDpT0_)
        /*011c*/ 	.word	0x00000000


	//----- nvinfo : EIATTR_REGCOUNT
	.align		4
.L_102:
        /*0120*/ 	.byte	0x04, 0x2f
        /*0122*/ 	.short	(.L_104 - .L_103)
	.align		4
.L_103:
        /*0124*/ 	.word	index@(_ZN3cub18CUB_300001_SM_10006detail11EmptyKernelIvEEvv)
        /*0128*/ 	.word	0x00000004


	//----- nvinfo : EIATTR_FRAME_SIZE
	.align		4
.L_104:
        /*012c*/ 	.byte	0x04, 0x11
        /*012e*/ 	.short	(.L_106 - .L_105)
	.align		4
.L_105:
        /*0130*/ 	.word	index@(_ZN3cub18CUB_300001_SM_10006detail11EmptyKernelIvEEvv)
        /*0134*/ 	.word	0x00000000


	//----- nvinfo : EIATTR_MIN_STACK_SIZE
	.align		4
.L_106:
        /*0138*/ 	.byte	0x04, 0x12
        /*013a*/ 	.short	(.L_108 - .L_107)
	.align		4
.L_107:
        /*013c*/ 	.word	index@(_ZN3cub18CUB_300001_SM_10006detail11EmptyKernelIvEEvv)
        /*0140*/ 	.word	0x00000000


	//----- nvinfo : EIATTR_MIN_STACK_SIZE
	.align		4
.L_108:
        /*0144*/ 	.byte	0x04, 0x12
        /*0146*/ 	.short	(.L_110 - .L_109)
	.align		4
.L_109:
        /*0148*/ 	.word	index@(_ZN6thrust24THRUST_300001_SM_1000_NS8cuda_cub4core6detail13_kernel_agentINS1_8__reduce11ReduceAgentIPN4cuda3std3__45tupleIJilEEESC_SB_lNS1_9__extrema9arg_max_fIilNS9_4lessIiEEEEEEJSC_SC_iSH_EEEvDpT0_)
        /*014c*/ 	.word	0x00000000


	//----- nvinfo : EIATTR_MIN_STACK_SIZE
	.align		4
.L_110:
        /*0150*/ 	.byte	0x04, 0x12
        /*0152*/ 	.short	(.L_112 - .L_111)
	.align		4
.L_111:
        /*0154*/ 	.word	index@(_ZN6thrust24THRUST_300001_SM_1000_NS8cuda_cub4core6detail13_kernel_agentINS1_8__reduce10DrainAgentIlEEJN3cub18CUB_300001_SM_10009GridQueueIyEElEEEvDpT0_)
        /*0158*/ 	.word	0x00000000


	//----- nvinfo : EIATTR_MIN_STACK_SIZE
	.align		4
.L_112:
        /*015c*/ 	.byte	0x04, 0x12
        /*015e*/ 	.short	(.L_114 - .L_113)
	.align		4
.L_113:
        /*0160*/ 	.word	index@(_ZN6thrust24THRUST_300001_SM_1000_NS8cuda_cub4core6detail13_kernel_agentINS1_8__reduce11ReduceAgentINS0_12zip_iteratorIN4cuda3std3__45tupleIJNS0_10device_ptrIiEENS0_17counting_iteratorIlNS0_11use_defaultESF_SF_EEEEEEEPNSB_IJilEEESJ_lNS1_9__extrema9arg_max_fIilNSA_4lessIiEEEEEEJSI_SK_lN3cub18CUB_300001_SM_100013GridEvenShareIlEENSS_9GridQueueIyEESP_EEEvDpT0_)
        /*0164*/ 	.word	0x00000000


	//----- nvinfo : EIATTR_MIN_STACK_SIZE
	.align		4
.L_114:
        /*0168*/ 	.byte	0x04, 0x12
        /*016a*/ 	.short	(.L_116 - .L_115)
	.align		4
.L_115:
        /*016c*/ 	.word	index@(_ZN6thrust24THRUST_300001_SM_1000_NS8cuda_cub4core6detail13_kernel_agentINS1_8__reduce11ReduceAgentINS0_12zip_iteratorIN4cuda3std3__45tupleIJNS0_10device_ptrIiEENS0_17counting_iteratorIlNS0_11use_defaultESF_SF_EEEEEEEPNSB_IJilEEESJ_lNS1_9__extrema9arg_max_fIilNSA_4lessIiEEEEEEJSI_SK_lSP_EEEvDpT0_)
        /*0170*/ 	.word	0x00000000


	//----- nvinfo : EIATTR_MIN_STACK_SIZE
	.align		4
.L_116:
        /*0174*/ 	.byte	0x04, 0x12
        /*0176*/ 	.short	(.L_118 - .L_117)
	.align		4
.L_117:
        /*0178*/ 	.word	index@(_ZN6thrust24THRUST_300001_SM_1000_NS8cuda_cub4core6detail13_kernel_agentINS1_8__reduce11ReduceAgentIPN4cuda3std3__45tupleIJilEEESC_SB_iNS1_9__extrema9arg_max_fIilNS9_4lessIiEEEEEEJSC_SC_iSH_EEEvDpT0_)
        /*017c*/ 	.word	0x00000000


	//----- nvinfo : EIATTR_MIN_STACK_SIZE
	.align		4
.L_118:
        /*0180*/ 	.byte	0x04, 0x12
        /*0182*/ 	.short	(.L_120 - .L_119)
	.align		4
.L_119:
        /*0184*/ 	.word	index@(_ZN6thrust24THRUST_300001_SM_1000_NS8cuda_cub4core6detail13_kernel_agentINS1_8__reduce10DrainAgentIiEEJN3cub18CUB_300001_SM_10009GridQueueIjEEiEEEvDpT0_)
        /*0188*/ 	.word	0x00000000


	//----- nvinfo : EIATTR_MIN_STACK_SIZE
	.align		4
.L_120:
        /*018c*/ 	.byte	0x04, 0x12
        /*018e*/ 	.short	(.L_122 - .L_121)
	.align		4
.L_121:
        /*0190*/ 	.word	index@(_ZN6thrust24THRUST_300001_SM_1000_NS8cuda_cub4core6detail13_kernel_agentINS1_8__reduce11ReduceAgentINS0_12zip_iteratorIN4cuda3std3__45tupleIJNS0_10device_ptrIiEENS0_17counting_iteratorIlNS0_11use_defaultESF_SF_EEEEEEEPNSB_IJilEEESJ_iNS1_9__extrema9arg_max_fIilNSA_4lessIiEEEEEEJSI_SK_iN3cub18CUB_300001_SM_100013GridEvenShareIiEENSS_9GridQueueIjEESP_EEEvDpT0_)
        /*0194*/ 	.word	0x00000000


	//----- nvinfo : EIATTR_MIN_STACK_SIZE
	.align		4
.L_122:
        /*0198*/ 	.byte	0x04, 0x12
        /*019a*/ 	.short	(.L_124 - .L_123)
	.align		4
.L_123:
        /*019c*/ 	.word	index@(_ZN6thrust24THRUST_300001_SM_1000_NS8cuda_cub4core6detail13_kernel_agentINS1_8__reduce11ReduceAgentINS0_12zip_iteratorIN4cuda3std3__45tupleIJNS0_10device_ptrIiEENS0_17counting_iteratorIlNS0_11use_defaultESF_SF_EEEEEEEPNSB_IJilEEESJ_iNS1_9__extrema9arg_max_fIilNSA_4lessIiEEEEEEJSI_SK_iSP_EEEvDpT0_)
        /*01a0*/ 	.word	0x00000000


	//----- nvinfo : EIATTR_MIN_STACK_SIZE
	.align		4
.L_124:
        /*01a4*/ 	.byte	0x04, 0x12
        /*01a6*/ 	.short	(.L_126 - .L_125)
	.align		4
.L_125:
        /*01a8*/ 	.word	index@(_Z10degreeCalcPiS_S_ii)
        /*01ac*/ 	.word	0x00000000


	//----- nvinfo : EIATTR_MIN_STACK_SIZE
	.align		4
.L_126:
        /*01b0*/ 	.byte	0x04, 0x12
        /*01b2*/ 	.short	(.L_128 - .L_127)
	.align		4
.L_127:
        /*01b4*/ 	.word	index@(_Z15randomNumberingP17curandStateXORWOWPiii)
        /*01b8*/ 	.word	0x00000000


	//----- nvinfo : EIATTR_MIN_STACK_SIZE
	.align		4
.L_128:
        /*01bc*/ 	.byte	0x04, 0x12
        /*01be*/ 	.short	(.L_130 - .L_129)
	.align		4
.L_129:
        /*01c0*/ 	.word	index@(_Z12setup_kernelP17curandStateXORWOWm)
        /*01c4*/ 	.word	0x00000000


	//----- nvinfo : EIATTR_MIN_STACK_SIZE
	.align		4
.L_130:
        /*01c8*/ 	.byte	0x04, 0x12
        /*01ca*/ 	.short	(.L_132 - .L_131)
	.align		4
.L_131:
        /*01cc*/ 	.word	index@(_Z9colourMaxPiS_S_iiS_i)
        /*01d0*/ 	.word	0x00000000
.L_132:


//--------------------- .nv.compat                --------------------------
	.section	.nv.compat,"",@"SHT_CUDA_COMPAT_INFO"
	.align	4
        /*0000*/ 	.byte	0x02, 0x09, 0x00, 0x00, 0x02, 0x02, 0x01, 0x00, 0x02, 0x05, 0x05, 0x00, 0x03, 0x07, 0x01, 0x01
        /*0010*/ 	.byte	0x02, 0x03, 0x00, 0x00, 0x02, 0x06, 0x01, 0x00, 0x04, 0x0b, 0x08, 0x00, 0x01, 0x00, 0x00, 0x00
        /*0020*/ 	.byte	0x00, 0x00, 0x00, 0x00


//--------------------- .nv.info._ZN3cub18CUB_300001_SM_10006detail11EmptyKernelIvEEvv --------------------------
	.section	.nv.info._ZN3cub18CUB_300001_SM_10006detail11EmptyKernelIvEEvv,"",@"SHT_CUDA_INFO"
	.sectionflags	@""
	.align	4


	//----- nvinfo : EIATTR_CUDA_API_VERSION
	.align		4
        /*0000*/ 	.byte	0x04, 0x37
        /*0002*/ 	.short	(.L_134 - .L_133)
.L_133:
        /*0004*/ 	.word	0x00000082


	//----- nvinfo : EIATTR_SPARSE_MMA_MASK
	.align		4
.L_134:
        /*0008*/ 	.byte	0x03, 0x50
        /*000a*/ 	.short	0x0000


	//----- nvinfo : EIATTR_MAXREG_COUNT
	.align		4
        /*000c*/ 	.byte	0x03, 0x1b
        /*000e*/ 	.short	0x00ff


	//----- nvinfo : EIATTR_MERCURY_ISA_VERSION
	.align		4
        /*0010*/ 	.byte	0x03, 0x5f
        /*0012*/ 	.short	0x0101


	//----- nvinfo : EIATTR_VRC_CTA_INIT_COUNT
	.align		4
        /*0014*/ 	.byte	0x02, 0x4a
	.zero		1
	.zero		1


	//----- nvinfo : EIATTR_EXIT_INSTR_OFFSETS
	.align		4
        /*0018*/ 	.byte	0x04, 0x1c
        /*001a*/ 	.short	(.L_136 - .L_135)


	//   ....[0]....
.L_135:
        /*001c*/ 	.word	0x00000010


	//----- nvinfo : EIATTR_SW_WAR
	.align		4
.L_136:
        /*0020*/ 	.byte	0x04, 0x36
        /*0022*/ 	.short	(.L_138 - .L_137)
.L_137:
        /*0024*/ 	.word	0x00000008
.L_138:


//--------------------- .nv.info._ZN6thrust24THRUST_300001_SM_1000_NS8cuda_cub4core6detail13_kernel_agentINS1_8__reduce11ReduceAgentIPN4cuda3std3__45tupleIJilEEESC_SB_lNS1_9__extrema9arg_max_fIilNS9_4lessIiEEEEEEJSC_SC_iSH_EEEvDpT0_ --------------------------
	.section	.nv.info._ZN6thrust24THRUST_300001_SM_1000_NS8cuda_cub4core6detail13_kernel_agentINS1_8__reduce11ReduceAgentIPN4cuda3std3__45tupleIJilEEESC_SB_lNS1_9__extrema9arg_max_fIilNS9_4lessIiEEEEEEJSC_SC_iSH_EEEvDpT0_,"",@"SHT_CUDA_INFO"
	.sectionflags	@""
	.align	4


	//----- nvinfo : EIATTR_CUDA_API_VERSION
	.align		4
        /*0000*/ 	.byte	0x04, 0x37
        /*0002*/ 	.short	(.L_140 - .L_139)
.L_139:
        /*0004*/ 	.word	0x00000082


	//----- nvinfo : EIATTR_KPARAM_INFO
	.align		4
.L_140:
        /*0008*/ 	.byte	0x04, 0x17
        /*000a*/ 	.short	(.L_142 - .L_141)
.L_141:
        /*000c*/ 	.word	0x00000000
        /*0010*/ 	.short	0x0003
        /*0012*/ 	.short	0x0014
        /*0014*/ 	.byte	0x00, 0xf0, 0x05, 0x00


	//----- nvinfo : EIATTR_KPARAM_INFO
	.align		4
.L_142:
        /*0018*/ 	.byte	0x04, 0x17
        /*001a*/ 	.short	(.L_144 - .L_143)
.L_143:
        /*001c*/ 	.word	0x00000000
        /*0020*/ 	.short	0x0002
        /*0022*/ 	.short	0x0010
        /*0024*/ 	.byte	0x00, 0xf0, 0x11, 0x00


	//----- nvinfo : EIATTR_KPARAM_INFO
	.align		4
.L_144:
        /*0028*/ 	.byte	0x04, 0x17
        /*002a*/ 	.short	(.L_146 - .L_145)
.L_145:
        /*002c*/ 	.word	0x00000000
        /*0030*/ 	.short	0x0001
        /*0032*/ 	.short	0x0008
        /*0034*/ 	.byte	0x00, 0xf5, 0x21, 0x00


	//----- nvinfo : EIATTR_KPARAM_INFO
	.align		4
.L_146:
        /*0038*/ 	.byte	0x04, 0x17
        /*003a*/ 	.short	(.L_148 - .L_147)
.L_147:
        /*003c*/ 	.word	0x00000000
        /*0040*/ 	.short	0x0000
        /*0042*/ 	.short	0x0000
        /*0044*/ 	.byte	0x00, 0xf5, 0x21, 0x00


	//----- nvinfo : EIATTR_SPARSE_MMA_MASK
	.align		4
.L_148:
        /*0048*/ 	.byte	0x03, 0x50
        /*004a*/ 	.short	0x0000


	//----- nvinfo : EIATTR_MAXREG_COUNT
	.align		4
        /*004c*/ 	.byte	0x03, 0x1b
        /*004e*/ 	.short	0x00ff


	//----- nvinfo : EIATTR_NUM_BARRIERS
	.align		4
        /*0050*/ 	.byte	0x02, 0x4c
        /*0052*/ 	.byte	0x01
	.zero		1


	//----- nvinfo : EIATTR_MERCURY_ISA_VERSION
	.align		4
        /*0054*/ 	.byte	0x03, 0x5f
        /*0056*/ 	.short	0x0101


	//----- nvinfo : EIATTR_COOP_GROUP_MASK_REGIDS
	.align		4
        /*0058*/ 	.byte	0x04, 0x29
        /*005a*/ 	.short	(.L_150 - .L_149)


	//   ....[0]....
.L_149:
        /*005c*/ 	.word	0xffffffff


	//   ....[1]....
        /*0060*/ 	.word	0xffffffff


	//   ....[2]....
        /*0064*/ 	.word	0xffffffff


	//   ....[3]....
        /*0068*/ 	.word	0xffffffff


	//   ....[4]....
        /*006c*/ 	.word	0xffffffff


	//   ....[5]....
        /*0070*/ 	.word	0xffffffff


	//   ....[6]....
        /*0074*/ 	.word	0xffffffff


	//   ....[7]....
        /*0078*/ 	.word	0xffffffff


	//   ....[8]....
        /*007c*/ 	.word	0xffffffff


	//   ....[9]....
        /*0080*/ 	.word	0xffffffff


	//   ....[10]....
        /*0084*/ 	.word	0xffffffff


	//   ....[11]....
        /*0088*/ 	.word	0xffffffff


	//   ....[12]....
        /*008c*/ 	.word	0xffffffff


	//   ....[13]....
        /*0090*/ 	.word	0xffffffff


	//   ....[14]....
        /*0094*/ 	.word	0xffffffff


	//   ....[15]....
        /*0098*/ 	.word	0xffffffff


	//   ....[16]....
        /*009c*/ 	.word	0xffffffff


	//   ....[17]....
        /*00a0*/ 	.word	0xffffffff


	//   ....[18]....
        /*00a4*/ 	.word	0xffffffff


	//   ....[19]....
        /*00a8*/ 	.word	0xffffffff


	//   ....[20]....
        /*00ac*/ 	.word	0xffffffff


	//   ....[21]....
        /*00b0*/ 	.word	0xffffffff


	//   ....[22]....
        /*00b4*/ 	.word	0xffffffff


	//   ....[23]....
        /*00b8*/ 	.word	0xffffffff


	//   ....[24]....
        /*00bc*/ 	.word	0xffffffff


	//   ....[25]....
        /*00c0*/ 	.word	0xffffffff


	//   ....[26]....
        /*00c4*/ 	.word	0xffffffff


	//   ....[27]....
        /*00c8*/ 	.word	0xffffffff


	//   ....[28]....
        /*00cc*/ 	.word	0xffffffff


	//   ....[29]....
        /*00d0*/ 	.word	0xffffffff


	//   ....[30]....
        /*00d4*/ 	.word	0xffffffff


	//   ....[31]....
        /*00d8*/ 	.word	0xffffffff


	//   ....[32]....
        /*00dc*/ 	.word	0xffffffff


	//   ....[33]....
        /*00e0*/ 	.word	0xffffffff


	//   ....[34]....
        /*00e4*/ 	.word	0xffffffff


	//   ....[35]....
        /*00e8*/ 	.word	0xffffffff


	//   ....[36]....
        /*00ec*/ 	.word	0xffffffff


	//   ....[37]....
        /*00f0*/ 	.word	0xffffffff


	//   ....[38]....
        /*00f4*/ 	.word	0xffffffff


	//   ....[39]....
        /*00f8*/ 	.word	0xffffffff


	//   ....[40]....
        /*00fc*/ 	.word	0xffffffff


	//   ....[41]....
        /*0100*/ 	.word	0xffffffff


	//   ....[42]....
        /*0104*/ 	.word	0xffffffff


	//   ....[43]....
        /*0108*/ 	.word	0xffffffff


	//   ....[44]....
        /*010c*/ 	.word	0xffffffff


	//----- nvinfo : EIATTR_COOP_GROUP_INSTR_OFFSETS
	.align		4
.L_150:
        /*0110*/ 	.byte	0x04, 0x28
        /*0112*/ 	.short	(.L_152 - .L_151)


	//   ....[0]....
.L_151:
        /*0114*/ 	.word	0x00000a60


	//   ....[1]....
        /*0118*/ 	.word	0x00000a90


	//   ....[2]....
        /*011c*/ 	.word	0x00000aa0


	//   ....[3]....
        /*0120*/ 	.word	0x00000c00


	//   ....[4]....
        /*0124*/ 	.word	0x00000c40


	//   ....[5]....
        /*0128*/ 	.word	0x00000c80


	//   ....[6]....
        /*012c*/ 	.word	0x00000dc0


	//   ....[7]....
        /*0130*/ 	.word	0x00000df0


	//   ....[8]....
        /*0134*/ 	.word	0x00000e20


	//   ....[9]....
        /*0138*/ 	.word	0x00000f50


	//   ....[10]....
        /*013c*/ 	.word	0x00000f80


	//   ....[11]....
        /*0140*/ 	.word	0x00000fb0


	//   ....[12]....
        /*0144*/ 	.word	0x000010e0


	//   ....[13]....
        /*0148*/ 	.word	0x00001110


	//   ....[14]....
        /*014c*/ 	.word	0x00001140


	//   ....[15]....
        /*0150*/ 	.word	0x00001d00


	//   ....[16]....
        /*0154*/ 	.word	0x00001d10


	//   ....[17]....
        /*0158*/ 	.word	0x00001d20


	//   ....[18]....
        /*015c*/ 	.word	0x00001ef0


	//   ....[19]....
        /*0160*/ 	.word	0x00001f30


	//   ....[20]....
        /*0164*/ 	.word	0x00001f60


	//   ....[21]....
        /*0168*/ 	.word	0x00002090


	//   ....[22]....
        /*016c*/ 	.word	0x000020c0


	//   ....[23]....
        /*0170*/ 	.word	0x000020f0


	//   ....[24]....
        /*0174*/ 	.word	0x00002220


	//   ....[25]....
        /*0178*/ 	.word	0x00002250


	//   ....[26]....
        /*017c*/ 	.word	0x00002280


	//   ....[27]....
        /*0180*/ 	.word	0x000023b0


	//   ....[28]....
        /*0184*/ 	.word	0x000023e0


	//   ....[29]....
        /*0188*/ 	.word	0x00002410


	//   ....[30]....
        /*018c*/ 	.word	0x00004a60


	//   ....[31]....
        /*0190*/ 	.word	0x00004a80


	//   ....[32]....
        /*0194*/ 	.word	0x00004a90


	//   ....[33]....
        /*0198*/ 	.word	0x00004c30


	//   ....[34]....
        /*019c*/ 	.word	0x00004c60


	//   ....[35]....
        /*01a0*/ 	.word	0x00004c90


	//   ....[36]....
        /*01a4*/ 	.word	0x00004dc0


	//   ....[37]....
        /*01a8*/ 	.word	0x00004df0


	//   ....[38]....
        /*01ac*/ 	.word	0x00004e20


	//   ....[39]....
        /*01b0*/ 	.word	0x00004f50


	//   ....[40]....
        /*01b4*/ 	.word	0x00004f80


	//   ....[41]....
        /*01b8*/ 	.word	0x00004fb0


	//   ....[42]....
        /*01bc*/ 	.word	0x000050e0


	//   ....[43]....
        /*01c0*/ 	.word	0x00005110


	//   ....[44]....
        /*01c4*/ 	.word	0x00005140


	//----- nvinfo : EIATTR_VRC_CTA_INIT_COUNT
	.align		4
.L_152:
        /*01c8*/ 	.byte	0x02, 0x4a
	.zero		1
	.zero		1


	//----- nvinfo : EIATTR_EXIT_INSTR_OFFSETS
	.align		4
        /*01cc*/ 	.byte	0x04, 0x1c
        /*01ce*/ 	.short	(.L_154 - .L_153)


	//   ....[0]....
.L_153:
        /*01d0*/ 	.word	0x00000030


	//   ....[1]....
        /*01d4*/ 	.word	0x00005c50


	//   ....[2]....
        /*01d8*/ 	.word	0x00005cc0


	//----- nvinfo : EIATTR_MAX_THREADS
	.align		4
.L_154:
        /*01dc*/ 	.byte	0x04, 0x05
        /*01de*/ 	.short	(.L_156 - .L_155)
.L_155:
        /*01e0*/ 	.word	0x00000100
        /*01e4*/ 	.word	0x00000001
        /*01e8*/ 	.word	0x00000001


	//----- nvinfo : EIATTR_CRS_STACK_SIZE
	.align		4
.L_156:
        /*01ec*/ 	.byte	0x04, 0x1e
        /*01ee*/ 	.short	(.L_158 - .L_157)
.L_157:
        /*01f0*/ 	.word	0x00000000


	//----- nvinfo : EIATTR_CBANK_PARAM_SIZE
	.align		4
.L_158:
        /*01f4*/ 	.byte	0x03, 0x19
        /*01f6*/ 	.short	0x0015


	//----- nvinfo : EIATTR_PARAM_CBANK
	.align		4
        /*01f8*/ 	.byte	0x04, 0x0a
        /*01fa*/ 	.short	(.L_160 - .L_159)
	.align		4
.L_159:
        /*01fc*/ 	.word	index@(.nv.constant0._ZN6thrust24THRUST_300001_SM_1000_NS8cuda_cub4core6detail13_kernel_agentINS1_8__reduce11ReduceAgentIPN4cuda3std3__45tupleIJilEEESC_SB_lNS1_9__extrema9arg_max_fIilNS9_4lessIiEEEEEEJSC_SC_iSH_EEEvDpT0_)
        /*0200*/ 	.short	0x0380
        /*0202*/ 	.short	0x0015


	//----- nvinfo : EIATTR_SW_WAR
	.align		4
.L_160:
        /*0204*/ 	.byte	0x04, 0x36
        /*0206*/ 	.short	(.L_162 - .L_161)
.L_161:
        /*0208*/ 	.word	0x00000008
.L_162:


//--------------------- .nv.info._ZN6thrust24THRUST_300001_SM_1000_NS8cuda_cub4core6detail13_kernel_agentINS1_8__reduce10DrainAgentIlEEJN3cub18CUB_300001_SM_10009GridQueueIyEElEEEvDpT0_ --------------------------
	.section	.nv.info._ZN6thrust24THRUST_300001_SM_1000_NS8cuda_cub4core6detail13_kernel_agentINS1_8__reduce10DrainAgentIlEEJN3cub18CUB_300001_SM_10009GridQueueIyEElEEEvDpT0_,"",@"SHT_CUDA_INFO"
	.sectionflags	@""
	.align	4


	//----- nvinfo : EIATTR_CUDA_API_VERSION
	.align		4
        /*0000*/ 	.byte	0x04, 0x37
        /*0002*/ 	.short	(.L_164 - .L_163)
.L_163:
        /*0004*/ 	.word	0x00000082


	//----- nvinfo : EIATTR_KPARAM_INFO
	.align		4
.L_164:
        /*0008*/ 	.byte	0x04, 0x17
        /*000a*/ 	.short	(.L_166 - .L_165)
.L_165:
        /*000c*/ 	.word	0x00000000
        /*0010*/ 	.short	0x0001
        /*0012*/ 	.short	0x0008
        /*0014*/ 	.byte	0x00, 0xf0, 0x21, 0x00


	//----- nvinfo : EIATTR_KPARAM_INFO
	.align		4
.L_166:
        /*0018*/ 	.byte	0x04, 0x17
        /*001a*/ 	.short	(.L_168 - .L_167)
.L_167:
        /*001c*/ 	.word	0x00000000
        /*0020*/ 	.short	0x0000
        /*0022*/ 	.short	0x0000
        /*0024*/ 	.byte	0x00, 0xf0, 0x21, 0x00


	//----- nvinfo : EIATTR_SPARSE_MMA_MASK
	.align		4
.L_168:
        /*0028*/ 	.byte	0x03, 0x50
        /*002a*/ 	.short	0x0000


	//----- nvinfo : EIATTR_MAXREG_COUNT
	.align		4
        /*002c*/ 	.byte	0x03, 0x1b
        /*002e*/ 	.short	0x00ff


	//----- nvinfo : EIATTR_MERCURY_ISA_VERSION
	.align		4
        /*0030*/ 	.byte	0x03, 0x5f
        /*0032*/ 	.short	0x0101


	//----- nvinfo : EIATTR_VRC_CTA_INIT_COUNT
	.align		4
        /*0034*/ 	.byte	0x02, 0x4a
	.zero		1
	.zero		1


	//----- nvinfo : EIATTR_EXIT_INSTR_OFFSETS
	.align		4
        /*0038*/ 	.byte	0x04, 0x1c
        /*003a*/ 	.short	(.L_170 - .L_169)


	//   ....[0]....
.L_169:
        /*003c*/ 	.word	0x00000060


	//----- nvinfo : EIATTR_MAX_THREADS
	.align		4
.L_170:
        /*0040*/ 	.byte	0x04, 0x05
        /*0042*/ 	.short	(.L_172 - .L_171)
.L_171:
        /*0044*/ 	.word	0x00000001
        /*0048*/ 	.word	0x00000001
        /*004c*/ 	.word	0x00000001


	//----- nvinfo : EIATTR_CBANK_PARAM_SIZE
	.align		4
.L_172:
        /*0050*/ 	.byte	0x03, 0x19
        /*0052*/ 	.short	0x0010


	//----- nvinfo : EIATTR_PARAM_CBANK
	.align		4
        /*0054*/ 	.byte	0x04, 0x0a
        /*0056*/ 	.short	(.L_174 - .L_173)
	.align		4
.L_173:
        /*0058*/ 	.word	index@(.nv.constant0._ZN6thrust24THRUST_300001_SM_1000_NS8cuda_cub4core6detail13_kernel_agentINS1_8__reduce10DrainAgentIlEEJN3cub18CUB_300001_SM_10009GridQueueIyEElEEEvDpT0_)
        /*005c*/ 	.short	0x0380
        /*005e*/ 	.short	0x0010


	//----- nvinfo : EIATTR_SW_WAR
	.align		4
.L_174:
        /*0060*/ 	.byte	0x04, 0x36
        /*0062*/ 	.short	(.L_176 - .L_175)
.L_175:
        /*0064*/ 	.word	0x00000008
.L_176:


//--------------------- .nv.info._ZN6thrust24THRUST_300001_SM_1000_NS8cuda_cub4core6detail13_kernel_agentINS1_8__reduce11ReduceAgentINS0_12zip_iteratorIN4cuda3std3__45tupleIJNS0_10device_ptrIiEENS0_17counting_iteratorIlNS0_11use_defaultESF_SF_EEEEEEEPNSB_IJilEEESJ_lNS1_9__extrema9arg_max_fIilNSA_4lessIiEEEEEEJSI_SK_lN3cub18CUB_300001_SM_100013GridEvenShareIlEENSS_9GridQueueIyEESP_EEEvDpT0_ --------------------------
	.section	.nv.info._ZN6thrust24THRUST_300001_SM_1000_NS8cuda_cub4core6detail13_kernel_agentINS1_8__reduce11ReduceAgentINS0_12zip_iteratorIN4cuda3std3__45tupleIJNS0_10device_ptrIiEENS0_17counting_iteratorIlNS0_11use_defaultESF_SF_EEEEEEEPNSB_IJilEEESJ_lNS1_9__extrema9arg_max_fIilNSA_4lessIiEEEEEEJSI_SK_lN3cub18CUB_300001_SM_100013GridEvenShareIlEENSS_9GridQueueIyEESP_EEEvDpT0_,"",@"SHT_CUDA_INFO"
	.sectionflags	@""
	.align	4


	//----- nvinfo : EIATTR_CUDA_API_VERSION
	.align		4
        /*0000*/ 	.byte	0x04, 0x37
        /*0002*/ 	.short	(.L_178 - .L_177)
.L_177:
        /*0004*/ 	.word	0x00000082


	//----- nvinfo : EIATTR_KPARAM_INFO
	.align		4
.L_178:
        /*0008*/ 	.byte	0x04, 0x17
        /*000a*/ 	.short	(.L_180 - .L_179)
.L_179:
        /*000c*/ 	.word	0x00000000
        /*0010*/ 	.short	0x0005
        /*0012*/ 	.short	0x0070
        /*0014*/ 	.byte	0x00, 0xf0, 0x05, 0x00


	//----- nvinfo : EIATTR_KPARAM_INFO
	.align		4
.L_180:
        /*0018*/ 	.byte	0x04, 0x17
        /*001a*/ 	.short	(.L_182 - .L_181)
.L_181:
        /*001c*/ 	.word	0x00000000
        /*0020*/ 	.short	0x0004
        /*0022*/ 	.short	0x0068
        /*0024*/ 	.byte	0x00, 0xf0, 0x21, 0x00


	//----- nvinfo : EIATTR_KPARAM_INFO
	.align		4
.L_182:
        /*0028*/ 	.byte	0x04, 0x17
        /*002a*/ 	.short	(.L_184 - .L_183)
.L_183:
        /*002c*/ 	.word	0x00000000
        /*0030*/ 	.short	0x0003
        /*0032*/ 	.short	0x0020
        /*0034*/ 	.byte	0x00, 0xf0, 0x21, 0x01


	//----- nvinfo : EIATTR_KPARAM_INFO
	.align		4
.L_184:
        /*0038*/ 	.byte	0x04, 0x17
        /*003a*/ 	.short	(.L_186 - .L_185)
.L_185:
        /*003c*/ 	.word	0x00000000
        /*0040*/ 	.short	0x0002
        /*0042*/ 	.short	0x0018
        /*0044*/ 	.byte	0x00, 0xf0, 0x21, 0x00


	//----- nvinfo : EIATTR_KPARAM_INFO
	.align		4
.L_186:
        /*0048*/ 	.byte	0x04, 0x17
        /*004a*/ 	.short	(.L_188 - .L_187)
.L_187:
        /*004c*/ 	.word	0x00000000
        /*0050*/ 	.short	0x0001
        /*0052*/ 	.short	0x0010
        /*0054*/ 	.byte	0x00, 0xf5, 0x21, 0x00


	//----- nvinfo : EIATTR_KPARAM_INFO
	.align		4
.L_188:
        /*0058*/ 	.byte	0x04, 0x17
        /*005a*/ 	.short	(.L_190 - .L_189)
.L_189:
        /*005c*/ 	.word	0x00000000
        /*0060*/ 	.short	0x0000
        /*0062*/ 	.short	0x0000
        /*0064*/ 	.byte	0x00, 0xf0, 0x41, 0x00


	//----- nvinfo : EIATTR_SPARSE_MMA_MASK
	.align		4
.L_190:
        /*0068*/ 	.byte	0x03, 0x50
        /*006a*/ 	.short	0x0000


	//----- nvinfo : EIATTR_MAXREG_COUNT
	.align		4
        /*006c*/ 	.byte	0x03, 0x1b
        /*006e*/ 	.short	0x00ff


	//----- nvinfo : EIATTR_NUM_BARRIERS
	.align		4
        /*0070*/ 	.byte	0x02, 0x4c
        /*0072*/ 	.byte	0x01
	.zero		1


	//----- nvinfo : EIATTR_MERCURY_ISA_VERSION
	.align		4
        /*0074*/ 	.byte	0x03, 0x5f
        /*0076*/ 	.short	0x0101


	//----- nvinfo : EIATTR_COOP_GROUP_MASK_REGIDS
	.align		4
        /*0078*/ 	.byte	0x04, 0x29
        /*007a*/ 	.short	(.L_192 - .L_191)


	//   ....[0]....
.L_191:
        /*007c*/ 	.word	0xffffffff


	//   ....[1]....
        /*0080*/ 	.word	0xffffffff


	//   ....[2]....
        /*0084*/ 	.word	0xffffffff


	//   ....[3]....
        /*0088*/ 	.word	0xffffffff


	//   ....[4]....
        /*008c*/ 	.word	0xffffffff


	//   ....[5]....
        /*0090*/ 	.word	0xffffffff


	//   ....[6]....
        /*0094*/ 	.word	0xffffffff


	//   ....[7]....
        /*0098*/ 	.word	0xffffffff


	//   ....[8]....
        /*009c*/ 	.word	0xffffffff


	//   ....[9]....
        /*00a0*/ 	.word	0xffffffff


	//   ....[10]....
        /*00a4*/ 	.word	0xffffffff


	//   ....[11]....
        /*00a8*/ 	.word	0xffffffff


	//   ....[12]....
        /*00ac*/ 	.word	0xffffffff


	//   ....[13]....
        /*00b0*/ 	.word	0xffffffff


	//   ....[14]....
        /*00b4*/ 	.word	0xffffffff


	//   ....[15]....
        /*00b8*/ 	.word	0xffffffff


	//   ....[16]....
        /*00bc*/ 	.word	0xffffffff


	//   ....[17]....
        /*00c0*/ 	.word	0xffffffff


	//   ....[18]....
        /*00c4*/ 	.word	0xffffffff


	//   ....[19]....
        /*00c8*/ 	.word	0xffffffff


	//   ....[20]....
        /*00cc*/ 	.word	0xffffffff


	//   ....[21]....
        /*00d0*/ 	.word	0xffffffff


	//   ....[22]....
        /*00d4*/ 	.word	0xffffffff


	//   ....[23]....
        /*00d8*/ 	.word	0xffffffff


	//   ....[24]....
        /*00dc*/ 	.word	0xffffffff


	//   ....[25]....
        /*00e0*/ 	.word	0xffffffff


	//   ....[26]....
        /*00e4*/ 	.word	0xffffffff


	//   ....[27]....
        /*00e8*/ 	.word	0xffffffff


	//   ....[28]....
        /*00ec*/ 	.word	0xffffffff


	//   ....[29]....
        /*00f0*/ 	.word	0xffffffff


	//   ....[30]....
        /*00f4*/ 	.word	0xffffffff


	//   ....[31]....
        /*00f8*/ 	.word	0xffffffff


	//   ....[32]....
        /*00fc*/ 	.word	0xffffffff


	//   ....[33]....
        /*0100*/ 	.word	0xffffffff


	//   ....[34]....
        /*0104*/ 	.word	0xffffffff


	//   ....[35]....
        /*0108*/ 	.word	0xffffffff


	//   ....[36]....
        /*010c*/ 	.word	0xffffffff


	//   ....[37]....
        /*0110*/ 	.word	0xffffffff


	//   ....[38]....
        /*0114*/ 	.word	0xffffffff


	//   ....[39]....
        /*0118*/ 	.word	0xffffffff


	//   ....[40]....
        /*011c*/ 	.word	0xffffffff


	//   ....[41]....
        /*0120*/ 	.word	0xffffffff


	//   ....[42]....
        /*0124*/ 	.word	0xffffffff


	//   ....[43]....
        /*0128*/ 	.word	0xffffffff


	//   ....[44]....
        /*012c*/ 	.word	0xffffffff


	//----- nvinfo : EIATTR_COOP_GROUP_INSTR_OFFSETS
	.align		4
.L_192:
        /*0130*/ 	.byte	0x04, 0x28
        /*0132*/ 	.short	(.L_194 - .L_193)


	//   ....[0]....
.L_193:
        /*0134*/ 	.word	0x00000c20


	//   ....[1]....
        /*0138*/ 	.word	0x00000c50


	//   ....[2]....
        /*013c*/ 	.word	0x00000c60


	//   ....[3]....
        /*0140*/ 	.word	0x00000dc0


	//   ....[4]....
        /*0144*/ 	.word	0x00000e00


	//   ....[5]....
        /*0148*/ 	.word	0x00000e40


	//   ....[6]....
        /*014c*/ 	.word	0x00000f80


	//   ....[7]....
        /*0150*/ 	.word	0x00000fb0


	//   ....[8]....
        /*0154*/ 	.word	0x00000fe0


	//   ....[9]....
        /*0158*/ 	.word	0x00001110


	//   ....[10]....
        /*015c*/ 	.word	0x00001140


	//   ....[11]....
        /*0160*/ 	.word	0x00001170


	//   ....[12]....
        /*0164*/ 	.word	0x000012a0


	//   ....[13]....
        /*0168*/ 	.word	0x000012d0


	//   ....[14]....
        /*016c*/ 	.word	0x00001300


	//   ....[15]....
        /*0170*/ 	.word	0x00001eb0


	//   ....[16]....
        /*0174*/ 	.word	0x00001ec0


	//   ....[17]....
        /*0178*/ 	.word	0x00001f40


	//   ....[18]....
        /*017c*/ 	.word	0x000020c0


	//   ....[19]....
        /*0180*/ 	.word	0x000020f0


	//   ....[20]....
        /*0184*/ 	.word	0x00002120


	//   ....[21]....
        /*0188*/ 	.word	0x00002250


	//   ....[22]....
        /*018c*/ 	.word	0x00002280


	//   ....[23]....
        /*0190*/ 	.word	0x000022b0


	//   ....[24]....
        /*0194*/ 	.word	0x000023e0


	//   ....[25]....
        /*0198*/ 	.word	0x00002410


	//   ....[26]....
        /*019c*/ 	.word	0x00002440


	//   ....[27]....
        /*01a0*/ 	.word	0x00002570


	//   ....[28]....
        /*01a4*/ 	.word	0x000025a0


	//   ....[29]....
        /*01a8*/ 	.word	0x000025d0


	//   ....[30]....
        /*01ac*/ 	.word	0x000048a0


	//   ....[31]....
        /*01b0*/ 	.word	0x000048c0


	//   ....[32]....
        /*01b4*/ 	.word	0x000048d0


	//   ....[33]....
        /*01b8*/ 	.word	0x00004a70


	//   ....[34]....
        /*01bc*/ 	.word	0x00004aa0


	//   ....[35]....
        /*01c0*/ 	.word	0x00004ad0


	//   ....[36]....
        /*01c4*/ 	.word	0x00004c00


	//   ....[37]....
        /*01c8*/ 	.word	0x00004c30


	//   ....[38]....
        /*01cc*/ 	.word	0x00004c60


	//   ....[39]....
        /*01d0*/ 	.word	0x00004d90


	//   ....[40]....
        /*01d4*/ 	.word	0x00004dc0


	//   ....[41]....
        /*01d8*/ 	.word	0x00004df0


	//   ....[42]....
        /*01dc*/ 	.word	0x00004f20


	//   ....[43]....
        /*01e0*/ 	.word	0x00004f50


	//   ....[44]....
        /*01e4*/ 	.word	0x00004f80


	//----- nvinfo : EIATTR_VRC_CTA_INIT_COUNT
	.align		4
.L_194:
        /*01e8*/ 	.byte	0x02, 0x4a
	.zero		1
	.zero		1


	//----- nvinfo : EIATTR_EXIT_INSTR_OFFSETS
	.align		4
        /*01ec*/ 	.byte	0x04, 0x1c
        /*01ee*/ 	.short	(.L_196 - .L_195)


	//   ....[0]....
.L_195:
        /*01f0*/ 	.word	0x00005a90


	//   ....[1]....
        /*01f4*/ 	.word	0x00005b00


	//----- nvinfo : EIATTR_MAX_THREADS
	.align		4
.L_196:
        /*01f8*/ 	.byte	0x04, 0x05
        /*01fa*/ 	.short	(.L_198 - .L_197)
.L_197:
        /*01fc*/ 	.word	0x00000100
        /*0200*/ 	.word	0x00000001
        /*0204*/ 	.word	0x00000001


	//----- nvinfo : EIATTR_CRS_STACK_SIZE
	.align		4
.L_198:
        /*0208*/ 	.byte	0x04, 0x1e
        /*020a*/ 	.short	(.L_200 - .L_199)
.L_199:
        /*020c*/ 	.word	0x00000000


	//----- nvinfo : EIATTR_CBANK_PARAM_SIZE
	.align		4
.L_200:
        /*0210*/ 	.byte	0x03, 0x19
        /*0212*/ 	.short	0x0071


	//----- nvinfo : EIATTR_PARAM_CBANK
	.align		4
        /*0214*/ 	.byte	0x04, 0x0a
        /*0216*/ 	.short	(.L_202 - .L_201)
	.align		4
.L_201:
        /*0218*/ 	.word	index@(.nv.constant0._ZN6thrust24THRUST_300001_SM_1000_NS8cuda_cub4core6detail13_kernel_agentINS1_8__reduce11ReduceAgentINS0_12zip_iteratorIN4cuda3std3__45tupleIJNS0_10device_ptrIiEENS0_17counting_iteratorIlNS0_11use_defaultESF_SF_EEEEEEEPNSB_IJilEEESJ_lNS1_9__extrema9arg_max_fIilNSA_4lessIiEEEEEEJSI_SK_lN3cub18CUB_300001_SM_100013GridEvenShareIlEENSS_9GridQueueIyEESP_EEEvDpT0_)
        /*021c*/ 	.short	0x0380
        /*021e*/ 	.short	0x0071


	//----- nvinfo : EIATTR_SW_WAR
	.align		4
.L_202:
        /*0220*/ 	.byte	0x04, 0x36
        /*0222*/ 	.short	(.L_204 - .L_203)
.L_203:
        /*0224*/ 	.word	0x00000008
.L_204:


//--------------------- .nv.info._ZN6thrust24THRUST_300001_SM_1000_NS8cuda_cub4core6detail13_kernel_agentINS1_8__reduce11ReduceAgentINS0_12zip_iteratorIN4cuda3std3__45tupleIJNS0_10device_ptrIiEENS0_17counting_iteratorIlNS0_11use_defaultESF_SF_EEEEEEEPNSB_IJilEEESJ_lNS1_9__extrema9arg_max_fIilNSA_4lessIiEEEEEEJSI_SK_lSP_EEEvDpT0_ --------------------------
	.section	.nv.info._ZN6thrust24THRUST_300001_SM_1000_NS8cuda_cub4core6detail13_kernel_agentINS1_8__reduce11ReduceAgentINS0_12zip_iteratorIN4cuda3std3__45tupleIJNS0_10device_ptrIiEENS0_17counting_iteratorIlNS0_11use_defaultESF_SF_EEEEEEEPNSB_IJilEEESJ_lNS1_9__extrema9arg_max_fIilNSA_4lessIiEEEEEEJSI_SK_lSP_EEEvDpT0_,"",@"SHT_CUDA_INFO"
	.sectionflags	@""
	.align	4


	//----- nvinfo : EIATTR_CUDA_API_VERSION
	.align		4
        /*0000*/ 	.byte	0x04, 0x37
        /*0002*/ 	.short	(.L_206 - .L_205)
.L_205:
        /*0004*/ 	.word	0x00000082


	//----- nvinfo : EIATTR_KPARAM_INFO
	.align		4
.L_206:
        /*0008*/ 	.byte	0x04, 0x17
        /*000a*/ 	.short	(.L_208 - .L_207)
.L_207:
        /*000c*/ 	.word	0x00000000
        /*0010*/ 	.short	0x0003
        /*0012*/ 	.short	0x0020
        /*0014*/ 	.byte	0x00, 0xf0, 0x05, 0x00


	//----- nvinfo : EIATTR_KPARAM_INFO
	.align		4
.L_208:
        /*0018*/ 	.byte	0x04, 0x17
        /*001a*/ 	.short	(.L_210 - .L_209)
.L_209:
        /*001c*/ 	.word	0x00000000
        /*0020*/ 	.short	0x0002
        /*0022*/ 	.short	0x0018
        /*0024*/ 	.byte	0x00, 0xf0, 0x21, 0x00


	//----- nvinfo : EIATTR_KPARAM_INFO
	.align		4
.L_210:
        /*0028*/ 	.byte	0x04, 0x17
        /*002a*/ 	.short	(.L_212 - .L_211)
.L_211:
        /*002c*/ 	.word	0x00000000
        /*0030*/ 	.short	0x0001
        /*0032*/ 	.short	0x0010
        /*0034*/ 	.byte	0x00, 0xf5, 0x21, 0x00


	//----- nvinfo : EIATTR_KPARAM_INFO
	.align		4
.L_212:
        /*0038*/ 	.byte	0x04, 0x17
        /*003a*/ 	.short	(.L_214 - .L_213)
.L_213:
        /*003c*/ 	.word	0x00000000
        /*0040*/ 	.short	0x0000
        /*0042*/ 	.short	0x0000
        /*0044*/ 	.byte	0x00, 0xf0, 0x41, 0x00


	//----- nvinfo : EIATTR_SPARSE_MMA_MASK
	.align		4
.L_214:
        /*0048*/ 	.byte	0x03, 0x50
        /*004a*/ 	.short	0x0000


	//----- nvinfo : EIATTR_MAXREG_COUNT
	.align		4
        /*004c*/ 	.byte	0x03, 0x1b
        /*004e*/ 	.short	0x00ff


	//----- nvinfo : EIATTR_NUM_BARRIERS
	.align		4
        /*0050*/ 	.byte	0x02, 0x4c
        /*0052*/ 	.byte	0x01
	.zero		1


	//----- nvinfo : EIATTR_MERCURY_ISA_VERSION
	.align		4
        /*0054*/ 	.byte	0x03, 0x5f
        /*0056*/ 	.short	0x0101


	//----- nvinfo : EIATTR_COOP_GROUP_MASK_REGIDS
	.align		4
        /*0058*/ 	.byte	0x04, 0x29
        /*005a*/ 	.short	(.L_216 - .L_215)


	//   ....[0]....
.L_215:
        /*005c*/ 	.word	0xffffffff


	//   ....[1]....
        /*0060*/ 	.word	0xffffffff


	//   ....[2]....
        /*0064*/ 	.word	0xffffffff


	//   ....[3]....
        /*0068*/ 	.word	0xffffffff


	//   ....[4]....
        /*006c*/ 	.word	0xffffffff


	//   ....[5]....
        /*0070*/ 	.word	0xffffffff


	//   ....[6]....
        /*0074*/ 	.word	0xffffffff


	//   ....[7]....
        /*0078*/ 	.word	0xffffffff


	//   ....[8]....
        /*007c*/ 	.word	0xffffffff


	//   ....[9]....
        /*0080*/ 	.word	0xffffffff


	//   ....[10]....
        /*0084*/ 	.word	0xffffffff


	//   ....[11]....
        /*0088*/ 	.word	0xffffffff


	//   ....[12]....
        /*008c*/ 	.word	0xffffffff


	//   ....[13]....
        /*0090*/ 	.word	0xffffffff


	//   ....[14]....
        /*0094*/ 	.word	0xffffffff


	//   ....[15]....
        /*0098*/ 	.word	0xffffffff


	//   ....[16]....
        /*009c*/ 	.word	0xffffffff


	//   ....[17]....
        /*00a0*/ 	.word	0xffffffff


	//   ....[18]....
        /*00a4*/ 	.word	0xffffffff


	//   ....[19]....
        /*00a8*/ 	.word	0xffffffff


	//   ....[20]....
        /*00ac*/ 	.word	0xffffffff


	//   ....[21]....
        /*00b0*/ 	.word	0xffffffff


	//   ....[22]....
        /*00b4*/ 	.word	0xffffffff


	//   ....[23]....
        /*00b8*/ 	.word	0xffffffff


	//   ....[24]....
        /*00bc*/ 	.word	0xffffffff


	//   ....[25]....
        /*00c0*/ 	.word	0xffffffff


	//   ....[26]....
        /*00c4*/ 	.word	0xffffffff


	//   ....[27]....
        /*00c8*/ 	.word	0xffffffff


	//   ....[28]....
        /*00cc*/ 	.word	0xffffffff


	//   ....[29]....
        /*00d0*/ 	.word	0xffffffff


	//   ....[30]....
        /*00d4*/ 	.word	0xffffffff


	//   ....[31]....
        /*00d8*/ 	.word	0xffffffff


	//   ....[32]....
        /*00dc*/ 	.word	0xffffffff


	//   ....[33]....
        /*00e0*/ 	.word	0xffffffff


	//   ....[34]....
        /*00e4*/ 	.word	0xffffffff


	//   ....[35]....
        /*00e8*/ 	.word	0xffffffff


	//   ....[36]....
        /*00ec*/ 	.word	0xffffffff


	//   ....[37]....
        /*00f0*/ 	.word	0xffffffff


	//   ....[38]....
        /*00f4*/ 	.word	0xffffffff


	//   ....[39]....
        /*00f8*/ 	.word	0xffffffff


	//   ....[40]....
        /*00fc*/ 	.word	0xffffffff


	//   ....[41]....
        /*0100*/ 	.word	0xffffffff


	//   ....[42]....
        /*0104*/ 	.word	0xffffffff


	//   ....[43]....
        /*0108*/ 	.word	0xffffffff


	//   ....[44]....
        /*010c*/ 	.word	0xffffffff


	//----- nvinfo : EIATTR_COOP_GROUP_INSTR_OFFSETS
	.align		4
.L_216:
        /*0110*/ 	.byte	0x04, 0x28
        /*0112*/ 	.short	(.L_218 - .L_217)


	//   ....[0]....
.L_217:
        /*0114*/ 	.word	0x00000b20


	//   ....[1]....
        /*0118*/ 	.word	0x00000b50


	//   ....[2]....
        /*011c*/ 	.word	0x00000b60


	//   ....[3]....
        /*0120*/ 	.word	0x00000cd0


	//   ....[4]....
        /*0124*/ 	.word	0x00000d10


	//   ....[5]....
        /*0128*/ 	.word	0x00000d40


	//   ....[6]....
        /*012c*/ 	.word	0x00000e80


	//   ....[7]....
        /*0130*/ 	.word	0x00000eb0


	//   ....[8]....
        /*0134*/ 	.word	0x00000ee0


	//   ....[9]....
        /*0138*/ 	.word	0x00001010


	//   ....[10]....
        /*013c*/ 	.word	0x00001040


	//   ....[11]....
        /*0140*/ 	.word	0x00001070


	//   ....[12]....
        /*0144*/ 	.word	0x000011a0


	//   ....[13]....
        /*0148*/ 	.word	0x000011d0


	//   ....[14]....
        /*014c*/ 	.word	0x00001200


	//   ....[15]....
        /*0150*/ 	.word	0x00001dc0


	//   ....[16]....
        /*0154*/ 	.word	0x00001dd0


	//   ....[17]....
        /*0158*/ 	.word	0x00001e50


	//   ....[18]....
        /*015c*/ 	.word	0x00001fc0


	//   ....[19]....
        /*0160*/ 	.word	0x00001ff0


	//   ....[20]....
        /*0164*/ 	.word	0x00002020


	//   ....[21]....
        /*0168*/ 	.word	0x00002150


	//   ....[22]....
        /*016c*/ 	.word	0x00002180


	//   ....[23]....
        /*0170*/ 	.word	0x000021b0


	//   ....[24]....
        /*0174*/ 	.word	0x000022e0


	//   ....[25]....
        /*0178*/ 	.word	0x00002310


	//   ....[26]....
        /*017c*/ 	.word	0x00002340


	//   ....[27]....
        /*0180*/ 	.word	0x00002470


	//   ....[28]....
        /*0184*/ 	.word	0x000024a0


	//   ....[29]....
        /*0188*/ 	.word	0x000024d0


	//   ....[30]....
        /*018c*/ 	.word	0x00004400


	//   ....[31]....
        /*0190*/ 	.word	0x00004420


	//   ....[32]....
        /*0194*/ 	.word	0x00004430


	//   ....[33]....
        /*0198*/ 	.word	0x000045d0


	//   ....[34]....
        /*019c*/ 	.word	0x00004600


	//   ....[35]....
        /*01a0*/ 	.word	0x00004630


	//   ....[36]....
        /*01a4*/ 	.word	0x00004760


	//   ....[37]....
        /*01a8*/ 	.word	0x00004790


	//   ....[38]....
        /*01ac*/ 	.word	0x000047c0


	//   ....[39]....
        /*01b0*/ 	.word	0x000048f0


	//   ....[40]....
        /*01b4*/ 	.word	0x00004920


	//   ....[41]....
        /*01b8*/ 	.word	0x00004950


	//   ....[42]....
        /*01bc*/ 	.word	0x00004a80


	//   ....[43]....
        /*01c0*/ 	.word	0x00004ab0


	//   ....[44]....
        /*01c4*/ 	.word	0x00004ae0


	//----- nvinfo : EIATTR_VRC_CTA_INIT_COUNT
	.align		4
.L_218:
        /*01c8*/ 	.byte	0x02, 0x4a
	.zero		1
	.zero		1


	//----- nvinfo : EIATTR_EXIT_INSTR_OFFSETS
	.align		4
        /*01cc*/ 	.byte	0x04, 0x1c
        /*01ce*/ 	.short	(.L_220 - .L_219)


	//   ....[0]....
.L_219:
        /*01d0*/ 	.word	0x00000040


	//   ....[1]....
        /*01d4*/ 	.word	0x000055f0


	//   ....[2]....
        /*01d8*/ 	.word	0x00005660


	//----- nvinfo : EIATTR_MAX_THREADS
	.align		4
.L_220:
        /*01dc*/ 	.byte	0x04, 0x05
        /*01de*/ 	.short	(.L_222 - .L_221)
.L_221:
        /*01e0*/ 	.word	0x00000100
        /*01e4*/ 	.word	0x00000001
        /*01e8*/ 	.word	0x00000001


	//----- nvinfo : EIATTR_CRS_STACK_SIZE
	.align		4
.L_222:
        /*01ec*/ 	.byte	0x04, 0x1e
        /*01ee*/ 	.short	(.L_224 - .L_223)
.L_223:
        /*01f0*/ 	.word	0x00000000


	//----- nvinfo : EIATTR_CBANK_PARAM_SIZE
	.align		4
.L_224:
        /*01f4*/ 	.byte	0x03, 0x19
        /*01f6*/ 	.short	0x0021


	//----- nvinfo : EIATTR_PARAM_CBANK
	.align		4
        /*01f8*/ 	.byte	0x04, 0x0a
        /*01fa*/ 	.short	(.L_226 - .L_225)
	.align		4
.L_225:
        /*01fc*/ 	.word	index@(.nv.constant0._ZN6thrust24THRUST_300001_SM_1000_NS8cuda_cub4core6detail13_kernel_agentINS1_8__reduce11ReduceAgentINS0_12zip_iteratorIN4cuda3std3__45tupleIJNS0_10device_ptrIiEENS0_17counting_iteratorIlNS0_11use_defaultESF_SF_EEEEEEEPNSB_IJilEEESJ_lNS1_9__extrema9arg_max_fIilNSA_4lessIiEEEEEEJSI_SK_lSP_EEEvDpT0_)
        /*0200*/ 	.short	0x0380
        /*0202*/ 	.short	0x0021


	//----- nvinfo : EIATTR_SW_WAR
	.align		4
.L_226:
        /*0204*/ 	.byte	0x04, 0x36
        /*0206*/ 	.short	(.L_228 - .L_227)
.L_227:
        /*0208*/ 	.word	0x00000008
.L_228:


//--------------------- .nv.info._ZN6thrust24THRUST_300001_SM_1000_NS8cuda_cub4core6detail13_kernel_agentINS1_8__reduce11ReduceAgentIPN4cuda3std3__45tupleIJilEEESC_SB_iNS1_9__extrema9arg_max_fIilNS9_4lessIiEEEEEEJSC_SC_iSH_EEEvDpT0_ --------------------------
	.section	.nv.info._ZN6thrust24THRUST_300001_SM_1000_NS8cuda_cub4core6detail13_kernel_agentINS1_8__reduce11ReduceAgentIPN4cuda3std3__45tupleIJilEEESC_SB_iNS1_9__extrema9arg_max_fIilNS9_4lessIiEEEEEEJSC_SC_iSH_EEEvDpT0_,"",@"SHT_CUDA_INFO"
	.sectionflags	@""
	.align	4


	//----- nvinfo : EIATTR_CUDA_API_VERSION
	.align		4
        /*0000*/ 	.byte	0x04, 0x37
        /*0002*/ 	.short	(.L_230 - .L_229)
.L_229:
        /*0004*/ 	.word	0x00000082


	//----- nvinfo : EIATTR_KPARAM_INFO
	.align		4
.L_230:
        /*0008*/ 	.byte	0x04, 0x17
        /*000a*/ 	.short	(.L_232 - .L_231)
.L_231:
        /*000c*/ 	.word	0x00000000
        /*0010*/ 	.short	0x0003
        /*0012*/ 	.short	0x0014
        /*0014*/ 	.byte	0x00, 0xf0, 0x05, 0x00


	//----- nvinfo : EIATTR_KPARAM_INFO
	.align		4
.L_232:
        /*0018*/ 	.byte	0x04, 0x17
        /*001a*/ 	.short	(.L_234 - .L_233)
.L_233:
        /*001c*/ 	.word	0x00000000
        /*0020*/ 	.short	0x0002
        /*0022*/ 	.short	0x0010
        /*0024*/ 	.byte	0x00, 0xf0, 0x11, 0x00


	//----- nvinfo : EIATTR_KPARAM_INFO
	.align		4
.L_234:
        /*0028*/ 	.byte	0x04, 0x17
        /*002a*/ 	.short	(.L_236 - .L_235)
.L_235:
        /*002c*/ 	.word	0x00000000
        /*0030*/ 	.short	0x0001
        /*0032*/ 	.short	0x0008
        /*0034*/ 	.byte	0x00, 0xf5, 0x21, 0x00


	//----- nvinfo : EIATTR_KPARAM_INFO
	.align		4
.L_236:
        /*0038*/ 	.byte	0x04, 0x17
        /*003a*/ 	.short	(.L_238 - .L_237)
.L_237:
        /*003c*/ 	.word	0x00000000
        /*0040*/ 	.short	0x0000
        /*0042*/ 	.short	0x0000
        /*0044*/ 	.byte	0x00, 0xf5, 0x21, 0x00


	//----- nvinfo : EIATTR_SPARSE_MMA_MASK
	.align		4
.L_238:
        /*0048*/ 	.byte	0x03, 0x50
        /*004a*/ 	.short	0x0000


	//----- nvinfo : EIATTR_MAXREG_COUNT
	.align		4
        /*004c*/ 	.byte	0x03, 0x1b
        /*004e*/ 	.short	0x00ff


	//----- nvinfo : EIATTR_NUM_BARRIERS
	.align		4
        /*0050*/ 	.byte	0x02, 0x4c
        /*0052*/ 	.byte	0x01
	.zero		1


	//----- nvinfo : EIATTR_MERCURY_ISA_VERSION
	.align		4
        /*0054*/ 	.byte	0x03, 0x5f
        /*0056*/ 	.short	0x0101


	//----- nvinfo : EIATTR_COOP_GROUP_MASK_REGIDS
	.align		4
        /*0058*/ 	.byte	0x04, 0x29
        /*005a*/ 	.short	(.L_240 - .L_239)


	//   ....[0]....
.L_239:
        /*005c*/ 	.word	0xffffffff


	//   ....[1]....
        /*0060*/ 	.word	0xffffffff


	//   ....[2]....
        /*0064*/ 	.word	0xffffffff


	//   ....[3]....
        /*0068*/ 	.word	0xffffffff


	//   ....[4]....
        /*006c*/ 	.word	0xffffffff


	//   ....[5]....
        /*0070*/ 	.word	0xffffffff


	//   ....[6]....
        /*0074*/ 	.word	0xffffffff


	//   ....[7]....
        /*0078*/ 	.word	0xffffffff


	//   ....[8]....
        /*007c*/ 	.word	0xffffffff


	//   ....[9]....
        /*0080*/ 	.word	0xffffffff


	//   ....[10]....
        /*0084*/ 	.word	0xffffffff


	//   ....[11]....
        /*0088*/ 	.word	0xffffffff


	//   ....[12]....
        /*008c*/ 	.word	0xffffffff


	//   ....[13]....
        /*0090*/ 	.word	0xffffffff


	//   ....[14]....
        /*0094*/ 	.word	0xffffffff


	//   ....[15]....
        /*0098*/ 	.word	0xffffffff


	//   ....[16]....
        /*009c*/ 	.word	0xffffffff


	//   ....[17]....
        /*00a0*/ 	.word	0xffffffff


	//   ....[18]....
        /*00a4*/ 	.word	0xffffffff


	//   ....[19]....
        /*00a8*/ 	.word	0xffffffff


	//   ....[20]....
        /*00ac*/ 	.word	0xffffffff


	//   ....[21]....
        /*00b0*/ 	.word	0xffffffff


	//   ....[22]....
        /*00b4*/ 	.word	0xffffffff


	//   ....[23]....
        /*00b8*/ 	.word	0xffffffff


	//   ....[24]....
        /*00bc*/ 	.word	0xffffffff


	//   ....[25]....
        /*00c0*/ 	.word	0xffffffff


	//   ....[26]....
        /*00c4*/ 	.word	0xffffffff


	//   ....[27]....
        /*00c8*/ 	.word	0xffffffff


	//   ....[28]....
        /*00cc*/ 	.word	0xffffffff


	//   ....[29]....
        /*00d0*/ 	.word	0xffffffff


	//   ....[30]....
        /*00d4*/ 	.word	0xffffffff


	//   ....[31]....
        /*00d8*/ 	.word	0xffffffff


	//   ....[32]....
        /*00dc*/ 	.word	0xffffffff


	//   ....[33]....
        /*00e0*/ 	.word	0xffffffff


	//   ....[34]....
        /*00e4*/ 	.word	0xffffffff


	//   ....[35]....
        /*00e8*/ 	.word	0xffffffff


	//   ....[36]....
        /*00ec*/ 	.word	0xffffffff


	//   ....[37]....
        /*00f0*/ 	.word	0xffffffff


	//   ....[38]....
        /*00f4*/ 	.word	0xffffffff


	//   ....[39]....
        /*00f8*/ 	.word	0xffffffff


	//   ....[40]....
        /*00fc*/ 	.word	0xffffffff


	//   ....[41]....
        /*0100*/ 	.word	0xffffffff


	//   ....[42]....
        /*0104*/ 	.word	0xffffffff


	//   ....[43]....
        /*0108*/ 	.word	0xffffffff


	//   ....[44]....
        /*010c*/ 	.word	0xffffffff


	//----- nvinfo : EIATTR_COOP_GROUP_INSTR_OFFSETS
	.align		4
.L_240:
        /*0110*/ 	.byte	0x04, 0x28
        /*0112*/ 	.short	(.L_242 - .L_241)


	//   ....[0]....
.L_241:
        /*0114*/ 	.word	0x00000a60


	//   ....[1]....
        /*0118*/ 	.word	0x00000a90


	//   ....[2]....
        /*011c*/ 	.word	0x00000aa0


	//   ....[3]....
        /*0120*/ 	.word	0x00000c00


	//   ....[4]....
        /*0124*/ 	.word	0x00000c40


	//   ....[5]....
        /*0128*/ 	.word	0x00000c80


	//   ....[6]....
        /*012c*/ 	.word	0x00000dc0


	//   ....[7]....
        /*0130*/ 	.word	0x00000df0


	//   ....[8]....
        /*0134*/ 	.word	0x00000e20


	//   ....[9]....
        /*0138*/ 	.word	0x00000f50


	//   ....[10]....
        /*013c*/ 	.word	0x00000f80


	//   ....[11]....
        /*0140*/ 	.word	0x00000fb0


	//   ....[12]....
        /*0144*/ 	.word	0x000010e0


	//   ....[13]....
        /*0148*/ 	.word	0x00001110


	//   ....[14]....
        /*014c*/ 	.word	0x00001140


	//   ....[15]....
        /*0150*/ 	.word	0x00001d00


	//   ....[16]....
        /*0154*/ 	.word	0x00001d10


	//   ....[17]....
        /*0158*/ 	.word	0x00001d20


	//   ....[18]....
        /*015c*/ 	.word	0x00001ef0


	//   ....[19]....
        /*0160*/ 	.word	0x00001f30


	//   ....[20]....
        /*0164*/ 	.word	0x00001f60


	//   ....[21]....
        /*0168*/ 	.word	0x00002090


	//   ....[22]....
        /*016c*/ 	.word	0x000020c0


	//   ....[23]....
        /*0170*/ 	.word	0x000020f0


	//   ....[24]....
        /*0174*/ 	.word	0x00002220


	//   ....[25]....
        /*0178*/ 	.word	0x00002250


	//   ....[26]....
        /*017c*/ 	.word	0x00002280


	//   ....[27]....
        /*0180*/ 	.word	0x000023b0


	//   ....[28]....
        /*0184*/ 	.word	0x000023e0


	//   ....[29]....
        /*0188*/ 	.word	0x00002410


	//   ....[30]....
        /*018c*/ 	.word	0x000042a0


	//   ....[31]....
        /*0190*/ 	.word	0x000042c0


	//   ....[32]....
        /*0194*/ 	.word	0x000042d0


	//   ....[33]....
        /*0198*/ 	.word	0x00004470


	//   ....[34]....
        /*019c*/ 	.word	0x000044a0


	//   ....[35]....
        /*01a0*/ 	.word	0x000044d0


	//   ....[36]....
        /*01a4*/ 	.word	0x00004600


	//   ....[37]....
        /*01a8*/ 	.word	0x00004630


	//   ....[38]....
        /*01ac*/ 	.word	0x00004660


	//   ....[39]....
        /*01b0*/ 	.word	0x00004790


	//   ....[40]....
        /*01b4*/ 	.word	0x000047c0


	//   ....[41]....
        /*01b8*/ 	.word	0x000047f0


	//   ....[42]....
        /*01bc*/ 	.word	0x00004920


	//   ....[43]....
        /*01c0*/ 	.word	0x00004950


	//   ....[44]....
        /*01c4*/ 	.word	0x00004980


	//----- nvinfo : EIATTR_VRC_CTA_INIT_COUNT
	.align		4
.L_242:
        /*01c8*/ 	.byte	0x02, 0x4a
	.zero		1
	.zero		1


	//----- nvinfo : EIATTR_EXIT_INSTR_OFFSETS
	.align		4
        /*01cc*/ 	.byte	0x04, 0x1c
        /*01ce*/ 	.short	(.L_244 - .L_243)


	//   ....[0]....
.L_243:
        /*01d0*/ 	.word	0x00000030


	//   ....[1]....
        /*01d4*/ 	.word	0x00005490


	//   ....[2]....
        /*01d8*/ 	.word	0x00005500


	//----- nvinfo : EIATTR_MAX_THREADS
	.align		4
.L_244:
        /*01dc*/ 	.byte	0x04, 0x05
        /*01de*/ 	.short	(.L_246 - .L_245)
.L_245:
        /*01e0*/ 	.word	0x00000100
        /*01e4*/ 	.word	0x00000001
        /*01e8*/ 	.word	0x00000001


	//----- nvinfo : EIATTR_CRS_STACK_SIZE
	.align		4
.L_246:
        /*01ec*/ 	.byte	0x04, 0x1e
        /*01ee*/ 	.short	(.L_248 - .L_247)
.L_247:
        /*01f0*/ 	.word	0x00000000


	//----- nvinfo : EIATTR_CBANK_PARAM_SIZE
	.align		4
.L_248:
        /*01f4*/ 	.byte	0x03, 0x19
        /*01f6*/ 	.short	0x0015


	//----- nvinfo : EIATTR_PARAM_CBANK
	.align		4
        /*01f8*/ 	.byte	0x04, 0x0a
        /*01fa*/ 	.short	(.L_250 - .L_249)
	.align		4
.L_249:
        /*01fc*/ 	.word	index@(.nv.constant0._ZN6thrust24THRUST_300001_SM_1000_NS8cuda_cub4core6detail13_kernel_agentINS1_8__reduce11ReduceAgentIPN4cuda3std3__45tupleIJilEEESC_SB_iNS1_9__extrema9arg_max_fIilNS9_4lessIiEEEEEEJSC_SC_iSH_EEEvDpT0_)
        /*0200*/ 	.short	0x0380
        /*0202*/ 	.short	0x0015


	//----- nvinfo : EIATTR_SW_WAR
	.align		4
.L_250:
        /*0204*/ 	.byte	0x04, 0x36
        /*0206*/ 	.short	(.L_252 - .L_251)
.L_251:
        /*0208*/ 	.word	0x00000008
.L_252:


//--------------------- .nv.info._ZN6thrust24THRUST_300001_SM_1000_NS8cuda_cub4core6detail13_kernel_agentINS1_8__reduce10DrainAgentIiEEJN3cub18CUB_300001_SM_10009GridQueueIjEEiEEEvDpT0_ --------------------------
	.section	.nv.info._ZN6thrust24THRUST_300001_SM_1000_NS8cuda_cub4core6detail13_kernel_agentINS1_8__reduce10DrainAgentIiEEJN3cub18CUB_300001_SM_10009GridQueueIjEEiEEEvDpT0_,"",@"SHT_CUDA_INFO"
	.sectionflags	@""
	.align	4


	//----- nvinfo : EIATTR_CUDA_API_VERSION
	.align		4
        /*0000*/ 	.byte	0x04, 0x37
        /*0002*/ 	.short	(.L_254 - .L_253)
.L_253:
        /*0004*/ 	.word	0x00000082


	//----- nvinfo : EIATTR_KPARAM_INFO
	.align		4
.L_254:
        /*0008*/ 	.byte	0x04, 0x17
        /*000a*/ 	.short	(.L_256 - .L_255)
.L_255:
        /*000c*/ 	.word	0x00000000
        /*0010*/ 	.short	0x0001
        /*0012*/ 	.short	0x0008
        /*0014*/ 	.byte	0x00, 0xf0, 0x11, 0x00


	//----- nvinfo : EIATTR_KPARAM_INFO
	.align		4
.L_256:
        /*0018*/ 	.byte	0x04, 0x17
        /*001a*/ 	.short	(.L_258 - .L_257)
.L_257:
        /*001c*/ 	.word	0x00000000
        /*0020*/ 	.short	0x0000
        /*0022*/ 	.short	0x0000
        /*0024*/ 	.byte	0x00, 0xf0, 0x21, 0x00


	//----- nvinfo : EIATTR_SPARSE_MMA_MASK
	.align		4
.L_258:
        /*0028*/ 	.byte	0x03, 0x50
        /*002a*/ 	.short	0x0000


	//----- nvinfo : EIATTR_MAXREG_COUNT
	.align		4
        /*002c*/ 	.byte	0x03, 0x1b
        /*002e*/ 	.short	0x00ff


	//----- nvinfo : EIATTR_MERCURY_ISA_VERSION
	.align		4
        /*0030*/ 	.byte	0x03, 0x5f
        /*0032*/ 	.short	0x0101


	//----- nvinfo : EIATTR_VRC_CTA_INIT_COUNT
	.align		4
        /*0034*/ 	.byte	0x02, 0x4a
	.zero		1
	.zero		1


	//----- nvinfo : EIATTR_EXIT_INSTR_OFFSETS
	.align		4
        /*0038*/ 	.byte	0x04, 0x1c
        /*003a*/ 	.short	(.L_260 - .L_259)


	//   ....[0]....
.L_259:
        /*003c*/ 	.word	0x00000060


	//----- nvinfo : EIATTR_MAX_THREADS
	.align		4
.L_260:
        /*0040*/ 	.byte	0x04, 0x05
        /*0042*/ 	.short	(.L_262 - .L_261)
.L_261:
        /*0044*/ 	.word	0x00000001
        /*0048*/ 	.word	0x00000001
        /*004c*/ 	.word	0x00000001


	//----- nvinfo : EIATTR_CBANK_PARAM_SIZE
	.align		4
.L_262:
        /*0050*/ 	.byte	0x03, 0x19
        /*0052*/ 	.short	0x000c


	//----- nvinfo : EIATTR_PARAM_CBANK
	.align		4
        /*0054*/ 	.byte	0x04, 0x0a
        /*0056*/ 	.short	(.L_264 - .L_263)
	.align		4
.L_263:
        /*0058*/ 	.word	index@(.nv.constant0._ZN6thrust24THRUST_300001_SM_1000_NS8cuda_cub4core6detail13_kernel_agentINS1_8__reduce10DrainAgentIiEEJN3cub18CUB_300001_SM_10009GridQueueIjEEiEEEvDpT0_)
        /*005c*/ 	.short	0x0380
        /*005e*/ 	.short	0x000c


	//----- nvinfo : EIATTR_SW_WAR
	.align		4
.L_264:
        /*0060*/ 	.byte	0x04, 0x36
        /*0062*/ 	.short	(.L_266 - .L_265)
.L_265:
        /*0064*/ 	.word	0x00000008
.L_266:


//--------------------- .nv.info._ZN6thrust24THRUST_300001_SM_1000_NS8cuda_cub4core6detail13_kernel_agentINS1_8__reduce11ReduceAgentINS0_12zip_iteratorIN4cuda3std3__45tupleIJNS0_10device_ptrIiEENS0_17counting_iteratorIlNS0_11use_defaultESF_SF_EEEEEEEPNSB_IJilEEESJ_iNS1_9__extrema9arg_max_fIilNSA_4lessIiEEEEEEJSI_SK_iN3cub18CUB_300001_SM_100013GridEvenShareIiEENSS_9GridQueueIjEESP_EEEvDpT0_ --------------------------
	.section	.nv.info._ZN6thrust24THRUST_300001_SM_1000_NS8cuda_cub4core6detail13_kernel_agentINS1_8__reduce11ReduceAgentINS0_12zip_iteratorIN4cuda3std3__45tupleIJNS0_10device_ptrIiEENS0_17counting_iteratorIlNS0_11use_defaultESF_SF_EEEEEEEPNSB_IJilEEESJ_iNS1_9__extrema9arg_max_fIilNSA_4lessIiEEEEEEJSI_SK_iN3cub18CUB_300001_SM_100013GridEvenShareIiEENSS_9GridQueueIjEESP_EEEvDpT0_,"",@"SHT_CUDA_INFO"
	.sectionflags	@""
	.align	4


	//----- nvinfo : EIATTR_CUDA_API_VERSION
	.align		4
        /*0000*/ 	.byte	0x04, 0x37
        /*0002*/ 	.short	(.L_268 - .L_267)
.L_267:
        /*0004*/ 	.word	0x00000082


	//----- nvinfo : EIATTR_KPARAM_INFO
	.align		4
.L_268:
        /*0008*/ 	.byte	0x04, 0x17
        /*000a*/ 	.short	(.L_270 - .L_269)
.L_269:
        /*000c*/ 	.word	0x00000000
        /*0010*/ 	.short	0x0005
        /*0012*/ 	.short	0x0050
        /*0014*/ 	.byte	0x00, 0xf0, 0x05, 0x00


	//----- nvinfo : EIATTR_KPARAM_INFO
	.align		4
.L_270:
        /*0018*/ 	.byte	0x04, 0x17
        /*001a*/ 	.short	(.L_272 - .L_271)
.L_271:
        /*001c*/ 	.word	0x00000000
        /*0020*/ 	.short	0x0004
        /*0022*/ 	.short	0x0048
        /*0024*/ 	.byte	0x00, 0xf0, 0x21, 0x00


	//----- nvinfo : EIATTR_KPARAM_INFO
	.align		4
.L_272:
        /*0028*/ 	.byte	0x04, 0x17
        /*002a*/ 	.short	(.L_274 - .L_273)
.L_273:
        /*002c*/ 	.word	0x00000000
        /*0030*/ 	.short	0x0003
        /*0032*/ 	.short	0x001c
        /*0034*/ 	.byte	0x00, 0xf0, 0xa1, 0x00


	//----- nvinfo : EIATTR_KPARAM_INFO
	.align		4
.L_274:
        /*0038*/ 	.byte	0x04, 0x17
        /*003a*/ 	.short	(.L_276 - .L_275)
.L_275:
        /*003c*/ 	.word	0x00000000
        /*0040*/ 	.short	0x0002
        /*0042*/ 	.short	0x0018
        /*0044*/ 	.byte	0x00, 0xf0, 0x11, 0x00


	//----- nvinfo : EIATTR_KPARAM_INFO
	.align		4
.L_276:
        /*0048*/ 	.byte	0x04, 0x17
        /*004a*/ 	.short	(.L_278 - .L_277)
.L_277:
        /*004c*/ 	.word	0x00000000
        /*0050*/ 	.short	0x0001
        /*0052*/ 	.short	0x0010
        /*0054*/ 	.byte	0x00, 0xf5, 0x21, 0x00


	//----- nvinfo : EIATTR_KPARAM_INFO
	.align		4
.L_278:
        /*0058*/ 	.byte	0x04, 0x17
        /*005a*/ 	.short	(.L_280 - .L_279)
.L_279:
        /*005c*/ 	.word	0x00000000
        /*0060*/ 	.short	0x0000
        /*0062*/ 	.short	0x0000
        /*0064*/ 	.byte	0x00, 0xf0, 0x41, 0x00


	//----- nvinfo : EIATTR_SPARSE_MMA_MASK
	.align		4
.L_280:
        /*0068*/ 	.byte	0x03, 0x50
        /*006a*/ 	.short	0x0000


	//----- nvinfo : EIATTR_MAXREG_COUNT
	.align		4
        /*006c*/ 	.byte	0x03, 0x1b
        /*006e*/ 	.short	0x00ff


	//----- nvinfo : EIATTR_NUM_BARRIERS
	.align		4
        /*0070*/ 	.byte	0x02, 0x4c
        /*0072*/ 	.byte	0x01
	.zero		1


	//----- nvinfo : EIATTR_MERCURY_ISA_VERSION
	.align		4
        /*0074*/ 	.byte	0x03, 0x5f
        /*0076*/ 	.short	0x0101


	//----- nvinfo : EIATTR_COOP_GROUP_MASK_REGIDS
	.align		4
        /*0078*/ 	.byte	0x04, 0x29
        /*007a*/ 	.short	(.L_282 - .L_281)


	//   ....[0]....
.L_281:
        /*007c*/ 	.word	0xffffffff


	//   ....[1]....
        /*0080*/ 	.word	0xffffffff


	//   ....[2]....
        /*0084*/ 	.word	0xffffffff


	//   ....[3]....
        /*0088*/ 	.word	0xffffffff


	//   ....[4]....
        /*008c*/ 	.word	0xffffffff


	//   ....[5]....
        /*0090*/ 	.word	0xffffffff


	//   ....[6]....
        /*0094*/ 	.word	0xffffffff


	//   ....[7]....
        /*0098*/ 	.word	0xffffffff


	//   ....[8]....
        /*009c*/ 	.word	0xffffffff


	//   ....[9]....
        /*00a0*/ 	.word	0xffffffff


	//   ....[10]....
        /*00a4*/ 	.word	0xffffffff


	//   ....[11]....
        /*00a8*/ 	.word	0xffffffff


	//   ....[12]....
        /*00ac*/ 	.word	0xffffffff


	//   ....[13]....
        /*00b0*/ 	.word	0xffffffff


	//   ....[14]....
        /*00b4*/ 	.word	0xffffffff


	//   ....[15]....
        /*00b8*/ 	.word	0xffffffff


	//   ....[16]....
        /*00bc*/ 	.word	0xffffffff


	//   ....[17]....
        /*00c0*/ 	.word	0xffffffff


	//   ....[18]....
        /*00c4*/ 	.word	0xffffffff


	//   ....[19]....
        /*00c8*/ 	.word	0xffffffff


	//   ....[20]....
        /*00cc*/ 	.word	0xffffffff


	//   ....[21]....
        /*00d0*/ 	.word	0xffffffff


	//   ....[22]....
        /*00d4*/ 	.word	0xffffffff


	//   ....[23]....
        /*00d8*/ 	.word	0xffffffff


	//   ....[24]....
        /*00dc*/ 	.word	0xffffffff


	//   ....[25]....
        /*00e0*/ 	.word	0xffffffff


	//   ....[26]....
        /*00e4*/ 	.word	0xffffffff


	//   ....[27]....
        /*00e8*/ 	.word	0xffffffff


	//   ....[28]....
        /*00ec*/ 	.word	0xffffffff


	//   ....[29]....
        /*00f0*/ 	.word	0xffffffff


	//   ....[30]....
        /*00f4*/ 	.word	0xffffffff


	//   ....[31]....
        /*00f8*/ 	.word	0xffffffff


	//   ....[32]....
        /*00fc*/ 	.word	0xffffffff


	//   ....[33]....
        /*0100*/ 	.word	0xffffffff


	//   ....[34]....
        /*0104*/ 	.word	0xffffffff


	//   ....[35]....
        /*0108*/ 	.word	0xffffffff


	//   ....[36]....
        /*010c*/ 	.word	0xffffffff


	//   ....[37]....
        /*0110*/ 	.word	0xffffffff


	//   ....[38]....
        /*0114*/ 	.word	0xffffffff


	//   ....[39]....
        /*0118*/ 	.word	0xffffffff


	//   ....[40]....
        /*011c*/ 	.word	0xffffffff


	//   ....[41]....
        /*0120*/ 	.word	0xffffffff


	//   ....[42]....
        /*0124*/ 	.word	0xffffffff


	//   ....[43]....
        /*0128*/ 	.word	0xffffffff


	//   ....[44]....
        /*012c*/ 	.word	0xffffffff


	//----- nvinfo : EIATTR_COOP_GROUP_INSTR_OFFSETS
	.align		4
.L_282:
        /*0130*/ 	.byte	0x04, 0x28
        /*0132*/ 	.short	(.L_284 - .L_283)


	//   ....[0]....
.L_283:
        /*0134*/ 	.word	0x00000b70


	//   ....[1]....
        /*0138*/ 	.word	0x00000ba0


	//   ....[2]....
        /*013c*/ 	.word	0x00000bb0


	//   ....[3]....
        /*0140*/ 	.word	0x00000d20


	//   ....[4]....
        /*0144*/ 	.word	0x00000d60


	//   ....[5]....
        /*0148*/ 	.word	0x00000d90


	//   ....[6]....
        /*014c*/ 	.word	0x00000ed0


	//   ....[7]....
        /*0150*/ 	.word	0x00000f00


	//   ....[8]....
        /*0154*/ 	.word	0x00000f30


	//   ....[9]....
        /*0158*/ 	.word	0x00001060


	//   ....[10]....
        /*015c*/ 	.word	0x00001090


	//   ....[11]....
        /*0160*/ 	.word	0x000010c0


	//   ....[12]....
        /*0164*/ 	.word	0x000011f0


	//   ....[13]....
        /*0168*/ 	.word	0x00001220


	//   ....[14]....
        /*016c*/ 	.word	0x00001250


	//   ....[15]....
        /*0170*/ 	.word	0x00001e00


	//   ....[16]....
        /*0174*/ 	.word	0x00001e10


	//   ....[17]....
        /*0178*/ 	.word	0x00001e90


	//   ....[18]....
        /*017c*/ 	.word	0x00002010


	//   ....[19]....
        /*0180*/ 	.word	0x00002040


	//   ....[20]....
        /*0184*/ 	.word	0x00002070


	//   ....[21]....
        /*0188*/ 	.word	0x000021a0


	//   ....[22]....
        /*018c*/ 	.word	0x000021d0


	//   ....[23]....
        /*0190*/ 	.word	0x00002200


	//   ....[24]....
        /*0194*/ 	.word	0x00002330


	//   ....[25]....
        /*0198*/ 	.word	0x00002360


	//   ....[26]....
        /*019c*/ 	.word	0x00002390


	//   ....[27]....
        /*01a0*/ 	.word	0x000024c0


	//   ....[28]....
        /*01a4*/ 	.word	0x000024f0


	//   ....[29]....
        /*01a8*/ 	.word	0x00002520


	//   ....[30]....
        /*01ac*/ 	.word	0x000046b0


	//   ....[31]....
        /*01b0*/ 	.word	0x000046d0


	//   ....[32]....
        /*01b4*/ 	.word	0x000046e0


	//   ....[33]....
        /*01b8*/ 	.word	0x00004880


	//   ....[34]....
        /*01bc*/ 	.word	0x000048b0


	//   ....[35]....
        /*01c0*/ 	.word	0x000048e0


	//   ....[36]....
        /*01c4*/ 	.word	0x00004a10


	//   ....[37]....
        /*01c8*/ 	.word	0x00004a40


	//   ....[38]....
        /*01cc*/ 	.word	0x00004a70


	//   ....[39]....
        /*01d0*/ 	.word	0x00004ba0


	//   ....[40]....
        /*01d4*/ 	.word	0x00004bd0


	//   ....[41]....
        /*01d8*/ 	.word	0x00004c00


	//   ....[42]....
        /*01dc*/ 	.word	0x00004d30


	//   ....[43]....
        /*01e0*/ 	.word	0x00004d60


	//   ....[44]....
        /*01e4*/ 	.word	0x00004d90


	//----- nvinfo : EIATTR_VRC_CTA_INIT_COUNT
	.align		4
.L_284:
        /*01e8*/ 	.byte	0x02, 0x4a
	.zero		1
	.zero		1


	//----- nvinfo : EIATTR_EXIT_INSTR_OFFSETS
	.align		4
        /*01ec*/ 	.byte	0x04, 0x1c
        /*01ee*/ 	.short	(.L_286 - .L_285)


	//   ....[0]....
.L_285:
        /*01f0*/ 	.word	0x000058a0


	//   ....[1]....
        /*01f4*/ 	.word	0x00005910


	//----- nvinfo : EIATTR_MAX_THREADS
	.align		4
.L_286:
        /*01f8*/ 	.byte	0x04, 0x05
        /*01fa*/ 	.short	(.L_288 - .L_287)
.L_287:
        /*01fc*/ 	.word	0x00000100
        /*0200*/ 	.word	0x00000001
        /*0204*/ 	.word	0x00000001


	//----- nvinfo : EIATTR_CRS_STACK_SIZE
	.align		4
.L_288:
        /*0208*/ 	.byte	0x04, 0x1e
        /*020a*/ 	.short	(.L_290 - .L_289)
.L_289:
        /*020c*/ 	.word	0x00000000


	//----- nvinfo : EIATTR_CBANK_PARAM_SIZE
	.align		4
.L_290:
        /*0210*/ 	.byte	0x03, 0x19
        /*0212*/ 	.short	0x0051


	//----- nvinfo : EIATTR_PARAM_CBANK
	.align		4
        /*0214*/ 	.byte	0x04, 0x0a
        /*0216*/ 	.short	(.L_292 - .L_291)
	.align		4
.L_291:
        /*0218*/ 	.word	index@(.nv.constant0._ZN6thrust24THRUST_300001_SM_1000_NS8cuda_cub4core6detail13_kernel_agentINS1_8__reduce11ReduceAgentINS0_12zip_iteratorIN4cuda3std3__45tupleIJNS0_10device_ptrIiEENS0_17counting_iteratorIlNS0_11use_defaultESF_SF_EEEEEEEPNSB_IJilEEESJ_iNS1_9__extrema9arg_max_fIilNSA_4lessIiEEEEEEJSI_SK_iN3cub18CUB_300001_SM_100013GridEvenShareIiEENSS_9GridQueueIjEESP_EEEvDpT0_)
        /*021c*/ 	.short	0x0380
        /*021e*/ 	.short	0x0051


	//----- nvinfo : EIATTR_SW_WAR
	.align		4
.L_292:
        /*0220*/ 	.byte	0x04, 0x36
        /*0222*/ 	.short	(.L_294 - .L_293)
.L_293:
        /*0224*/ 	.word	0x00000008
.L_294:


//--------------------- .nv.info._ZN6thrust24THRUST_300001_SM_1000_NS8cuda_cub4core6detail13_kernel_agentINS1_8__reduce11ReduceAgentINS0_12zip_iteratorIN4cuda3std3__45tupleIJNS0_10device_ptrIiEENS0_17counting_iteratorIlNS0_11use_defaultESF_SF_EEEEEEEPNSB_IJilEEESJ_iNS1_9__extrema9arg_max_fIilNSA_4lessIiEEEEEEJSI_SK_iSP_EEEvDpT0_ --------------------------
	.section	.nv.info._ZN6thrust24THRUST_300001_SM_1000_NS8cuda_cub4core6detail13_kernel_agentINS1_8__reduce11ReduceAgentINS0_12zip_iteratorIN4cuda3std3__45tupleIJNS0_10device_ptrIiEENS0_17counting_iteratorIlNS0_11use_defaultESF_SF_EEEEEEEPNSB_IJilEEESJ_iNS1_9__extrema9arg_max_fIilNSA_4lessIiEEEEEEJSI_SK_iSP_EEEvDpT0_,"",@"SHT_CUDA_INFO"
	.sectionflags	@""
	.align	4


	//----- nvinfo : EIATTR_CUDA_API_VERSION
	.align		4
        /*0000*/ 	.byte	0x04, 0x37
        /*0002*/ 	.short	(.L_296 - .L_295)
.L_295:
        /*0004*/ 	.word	0x00000082


	//----- nvinfo : EIATTR_KPARAM_INFO
	.align		4
.L_296:
        /*0008*/ 	.byte	0x04, 0x17
        /*000a*/ 	.short	(.L_298 - .L_297)
.L_297:
        /*000c*/ 	.word	0x00000000
        /*0010*/ 	.short	0x0003
        /*0012*/ 	.short	0x001c
        /*0014*/ 	.byte	0x00, 0xf0, 0x05, 0x00


	//----- nvinfo : EIATTR_KPARAM_INFO
	.align		4
.L_298:
        /*0018*/ 	.byte	0x04, 0x17
        /*001a*/ 	.short	(.L_300 - .L_299)
.L_299:
        /*001c*/ 	.word	0x00000000
        /*0020*/ 	.short	0x0002
        /*0022*/ 	.short	0x0018
        /*0024*/ 	.byte	0x00, 0xf0, 0x11, 0x00


	//----- nvinfo : EIATTR_KPARAM_INFO
	.align		4
.L_300:
        /*0028*/ 	.byte	0x04, 0x17
        /*002a*/ 	.short	(.L_302 - .L_301)
.L_301:
        /*002c*/ 	.word	0x00000000
        /*0030*/ 	.short	0x0001
        /*0032*/ 	.short	0x0010
        /*0034*/ 	.byte	0x00, 0xf5, 0x21, 0x00


	//----- nvinfo : EIATTR_KPARAM_INFO
	.align		4
.L_302:
        /*0038*/ 	.byte	0x04, 0x17
        /*003a*/ 	.short	(.L_304 - .L_303)
.L_303:
        /*003c*/ 	.word	0x00000000
        /*0040*/ 	.short	0x0000
        /*0042*/ 	.short	0x0000
        /*0044*/ 	.byte	0x00, 0xf0, 0x41, 0x00


	//----- nvinfo : EIATTR_SPARSE_MMA_MASK
	.align		4
.L_304:
        /*0048*/ 	.byte	0x03, 0x50
        /*004a*/ 	.short	0x0000


	//----- nvinfo : EIATTR_MAXREG_COUNT
	.align		4
        /*004c*/ 	.byte	0x03, 0x1b
        /*004e*/ 	.short	0x00ff


	//----- nvinfo : EIATTR_NUM_BARRIERS
	.align		4
        /*0050*/ 	.byte	0x02, 0x4c
        /*0052*/ 	.byte	0x01
	.zero		1


	//----- nvinfo : EIATTR_MERCURY_ISA_VERSION
	.align		4
        /*0054*/ 	.byte	0x03, 0x5f
        /*0056*/ 	.short	0x0101


	//----- nvinfo : EIATTR_COOP_GROUP_MASK_REGIDS
	.align		4
        /*0058*/ 	.byte	0x04, 0x29
        /*005a*/ 	.short	(.L_306 - .L_305)


	//   ....[0]....
.L_305:
        /*005c*/ 	.word	0xffffffff


	//   ....[1]....
        /*0060*/ 	.word	0xffffffff


	//   ....[2]....
        /*0064*/ 	.word	0xffffffff


	//   ....[3]....
        /*0068*/ 	.word	0xffffffff


	//   ....[4]....
        /*006c*/ 	.word	0xffffffff


	//   ....[5]....
        /*0070*/ 	.word	0xffffffff


	//   ....[6]....
        /*0074*/ 	.word	0xffffffff


	//   ....[7]....
        /*0078*/ 	.word	0xffffffff


	//   ....[8]....
        /*007c*/ 	.word	0xffffffff


	//   ....[9]....
        /*0080*/ 	.word	0xffffffff


	//   ....[10]....
        /*0084*/ 	.word	0xffffffff


	//   ....[11]....
        /*0088*/ 	.word	0xffffffff


	//   ....[12]....
        /*008c*/ 	.word	0xffffffff


	//   ....[13]....
        /*0090*/ 	.word	0xffffffff


	//   ....[14]....
        /*0094*/ 	.word	0xffffffff


	//   ....[15]....
        /*0098*/ 	.word	0xffffffff


	//   ....[16]....
        /*009c*/ 	.word	0xffffffff


	//   ....[17]....
        /*00a0*/ 	.word	0xffffffff


	//   ....[18]....
        /*00a4*/ 	.word	0xffffffff


	//   ....[19]....
        /*00a8*/ 	.word	0xffffffff


	//   ....[20]....
        /*00ac*/ 	.word	0xffffffff


	//   ....[21]....
        /*00b0*/ 	.word	0xffffffff


	//   ....[22]....
        /*00b4*/ 	.word	0xffffffff


	//   ....[23]....
        /*00b8*/ 	.word	0xffffffff


	//   ....[24]....
        /*00bc*/ 	.word	0xffffffff


	//   ....[25]....
        /*00c0*/ 	.word	0xffffffff


	//   ....[26]....
        /*00c4*/ 	.word	0xffffffff


	//   ....[27]....
        /*00c8*/ 	.word	0xffffffff


	//   ....[28]....
        /*00cc*/ 	.word	0xffffffff


	//   ....[29]....
        /*00d0*/ 	.word	0xffffffff


	//   ....[30]....
        /*00d4*/ 	.word	0xffffffff


	//   ....[31]....
        /*00d8*/ 	.word	0xffffffff


	//   ....[32]....
        /*00dc*/ 	.word	0xffffffff


	//   ....[33]....
        /*00e0*/ 	.word	0xffffffff


	//   ....[34]....
        /*00e4*/ 	.word	0xffffffff


	//   ....[35]....
        /*00e8*/ 	.word	0xffffffff


	//   ....[36]....
        /*00ec*/ 	.word	0xffffffff


	//   ....[37]....
        /*00f0*/ 	.word	0xffffffff


	//   ....[38]....
        /*00f4*/ 	.word	0xffffffff


	//   ....[39]....
        /*00f8*/ 	.word	0xffffffff


	//   ....[40]....
        /*00fc*/ 	.word	0xffffffff


	//   ....[41]....
        /*0100*/ 	.word	0xffffffff


	//   ....[42]....
        /*0104*/ 	.word	0xffffffff


	//   ....[43]....
        /*0108*/ 	.word	0xffffffff


	//   ....[44]....
        /*010c*/ 	.word	0xffffffff


	//----- nvinfo : EIATTR_COOP_GROUP_INSTR_OFFSETS
	.align		4
.L_306:
        /*0110*/ 	.byte	0x04, 0x28
        /*0112*/ 	.short	(.L_308 - .L_307)


	//   ....[0]....
.L_307:
        /*0114*/ 	.word	0x00000b00


	//   ....[1]....
        /*0118*/ 	.word	0x00000b30


	//   ....[2]....
        /*011c*/ 	.word	0x00000b40


	//   ....[3]....
        /*0120*/ 	.word	0x00000cb0


	//   ....[4]....
        /*0124*/ 	.word	0x00000cf0


	//   ....[5]....
        /*0128*/ 	.word	0x00000d20


	//   ....[6]....
        /*012c*/ 	.word	0x00000e60


	//   ....[7]....
        /*0130*/ 	.word	0x00000e90


	//   ....[8]....
        /*0134*/ 	.word	0x00000ec0


	//   ....[9]....
        /*0138*/ 	.word	0x00000ff0


	//   ....[10]....
        /*013c*/ 	.word	0x00001020


	//   ....[11]....
        /*0140*/ 	.word	0x00001050


	//   ....[12]....
        /*0144*/ 	.word	0x00001180


	//   ....[13]....
        /*0148*/ 	.word	0x000011b0


	//   ....[14]....
        /*014c*/ 	.word	0x000011e0


	//   ....[15]....
        /*0150*/ 	.word	0x00001da0


	//   ....[16]....
        /*0154*/ 	.word	0x00001db0


	//   ....[17]....
        /*0158*/ 	.word	0x00001e30


	//   ....[18]....
        /*015c*/ 	.word	0x00001fa0


	//   ....[19]....
        /*0160*/ 	.word	0x00001fd0


	//   ....[20]....
        /*0164*/ 	.word	0x00002000


	//   ....[21]....
        /*0168*/ 	.word	0x00002130


	//   ....[22]....
        /*016c*/ 	.word	0x00002160


	//   ....[23]....
        /*0170*/ 	.word	0x00002190


	//   ....[24]....
        /*0174*/ 	.word	0x000022c0


	//   ....[25]....
        /*0178*/ 	.word	0x000022f0


	//   ....[26]....
        /*017c*/ 	.word	0x00002320


	//   ....[27]....
        /*0180*/ 	.word	0x00002450


	//   ....[28]....
        /*0184*/ 	.word	0x00002480


	//   ....[29]....
        /*0188*/ 	.word	0x000024b0


	//   ....[30]....
        /*018c*/ 	.word	0x000043f0


	//   ....[31]....
        /*0190*/ 	.word	0x00004410


	//   ....[32]....
        /*0194*/ 	.word	0x00004420


	//   ....[33]....
        /*0198*/ 	.word	0x000045c0


	//   ....[34]....
        /*019c*/ 	.word	0x000045f0


	//   ....[35]....
        /*01a0*/ 	.word	0x00004620


	//   ....[36]....
        /*01a4*/ 	.word	0x00004750


	//   ....[37]....
        /*01a8*/ 	.word	0x00004780


	//   ....[38]....
        /*01ac*/ 	.word	0x000047b0


	//   ....[39]....
        /*01b0*/ 	.word	0x000048e0


	//   ....[40]....
        /*01b4*/ 	.word	0x00004910


	//   ....[41]....
        /*01b8*/ 	.word	0x00004940


	//   ....[42]....
        /*01bc*/ 	.word	0x00004a70


	//   ....[43]....
        /*01c0*/ 	.word	0x00004aa0


	//   ....[44]....
        /*01c4*/ 	.word	0x00004ad0


	//----- nvinfo : EIATTR_VRC_CTA_INIT_COUNT
	.align		4
.L_308:
        /*01c8*/ 	.byte	0x02, 0x4a
	.zero		1
	.zero		1


	//----- nvinfo : EIATTR_EXIT_INSTR_OFFSETS
	.align		4
        /*01cc*/ 	.byte	0x04, 0x1c
        /*01ce*/ 	.short	(.L_310 - .L_309)


	//   ....[0]....
.L_309:
        /*01d0*/ 	.word	0x00000030


	//   ....[1]....
        /*01d4*/ 	.word	0x000055e0


	//   ....[2]....
        /*01d8*/ 	.word	0x00005650


	//----- nvinfo : EIATTR_MAX_THREADS
	.align		4
.L_310:
        /*01dc*/ 	.byte	0x04, 0x05
        /*01de*/ 	.short	(.L_312 - .L_311)
.L_311:
        /*01e0*/ 	.word	0x00000100
        /*01e4*/ 	.word	0x00000001
        /*01e8*/ 	.word	0x00000001


	//----- nvinfo : EIATTR_CRS_STACK_SIZE
	.align		4
.L_312:
        /*01ec*/ 	.byte	0x04, 0x1e
        /*01ee*/ 	.short	(.L_314 - .L_313)
.L_313:
        /*01f0*/ 	.word	0x00000000


	//----- nvinfo : EIATTR_CBANK_PARAM_SIZE
	.align		4
.L_314:
        /*01f4*/ 	.byte	0x03, 0x19
        /*01f6*/ 	.short	0x001d


	//----- nvinfo : EIATTR_PARAM_CBANK
	.align		4
        /*01f8*/ 	.byte	0x04, 0x0a
        /*01fa*/ 	.short	(.L_316 - .L_315)
	.align		4
.L_315:
        /*01fc*/ 	.word	index@(.nv.constant0._ZN6thrust24THRUST_300001_SM_1000_NS8cuda_cub4core6detail13_kernel_agentINS1_8__reduce11ReduceAgentINS0_12zip_iteratorIN4cuda3std3__45tupleIJNS0_10device_ptrIiEENS0_17counting_iteratorIlNS0_11use_defaultESF_SF_EEEEEEEPNSB_IJilEEESJ_iNS1_9__extrema9arg_max_fIilNSA_4lessIiEEEEEEJSI_SK_iSP_EEEvDpT0_)
        /*0200*/ 	.short	0x0380
        /*0202*/ 	.short	0x001d


	//----- nvinfo : EIATTR_SW_WAR
	.align		4
.L_316:
        /*0204*/ 	.byte	0x04, 0x36
        /*0206*/ 	.short	(.L_318 - .L_317)
.L_317:
        /*0208*/ 	.word	0x00000008
.L_318:


//--------------------- .nv.info._Z10degreeCalcPiS_S_ii --------------------------
	.section	.nv.info._Z10degreeCalcPiS_S_ii,"",@"SHT_CUDA_INFO"
	.sectionflags	@""
	.align	4


	//----- nvinfo : EIATTR_CUDA_API_VERSION
	.align		4
        /*0000*/ 	.byte	0x04, 0x37
        /*0002*/ 	.short	(.L_320 - .L_319)
.L_319:
        /*0004*/ 	.word	0x00000082


	//----- nvinfo : EIATTR_KPARAM_INFO
	.align		4
.L_320:
        /*0008*/ 	.byte	0x04, 0x17
        /*000a*/ 	.short	(.L_322 - .L_321)
.L_321:
        /*000c*/ 	.word	0x00000000
        /*0010*/ 	.short	0x0004
        /*0012*/ 	.short	0x001c
        /*0014*/ 	.byte	0x00, 0xf0, 0x11, 0x00


	//----- nvinfo : EIATTR_KPARAM_INFO
	.align		4
.L_322:
        /*0018*/ 	.byte	0x04, 0x17
        /*001a*/ 	.short	(.L_324 - .L_323)
.L_323:
        /*001c*/ 	.word	0x00000000
        /*0020*/ 	.short	0x0003
        /*0022*/ 	.short	0x0018
        /*0024*/ 	.byte	0x00, 0xf0, 0x11, 0x00


	//----- nvinfo : EIATTR_KPARAM_INFO
	.align		4
.L_324:
        /*0028*/ 	.byte	0x04, 0x17
        /*002a*/ 	.short	(.L_326 - .L_325)
.L_325:
        /*002c*/ 	.word	0x00000000
        /*0030*/ 	.short	0x0002
        /*0032*/ 	.short	0x0010
        /*0034*/ 	.byte	0x00, 0xf5, 0x21, 0x00


	//----- nvinfo : EIATTR_KPARAM_INFO
	.align		4
.L_326:
        /*0038*/ 	.byte	0x04, 0x17
        /*003a*/ 	.short	(.L_328 - .L_327)
.L_327:
        /*003c*/ 	.word	0x00000000
        /*0040*/ 	.short	0x0001
        /*0042*/ 	.short	0x0008
        /*0044*/ 	.byte	0x00, 0xf5, 0x21, 0x00


	//----- nvinfo : EIATTR_KPARAM_INFO
	.align		4
.L_328:
        /*0048*/ 	.byte	0x04, 0x17
        /*004a*/ 	.short	(.L_330 - .L_329)
.L_329:
        /*004c*/ 	.word	0x00000000
        /*0050*/ 	.short	0x0000
        /*0052*/ 	.short	0x0000
        /*0054*/ 	.byte	0x00, 0xf5, 0x21, 0x00


	//----- nvinfo : EIATTR_SPARSE_MMA_MASK
	.align		4
.L_330:
        /*0058*/ 	.byte	0x03, 0x50
        /*005a*/ 	.short	0x0000


	//----- nvinfo : EIATTR_MAXREG_COUNT
	.align		4
        /*005c*/ 	.byte	0x03, 0x1b
        /*005e*/ 	.short	0x00ff


	//----- nvinfo : EIATTR_MERCURY_ISA_VERSION
	.align		4
        /*0060*/ 	.byte	0x03, 0x5f
        /*0062*/ 	.short	0x0101


	//----- nvinfo : EIATTR_VRC_CTA_INIT_COUNT
	.align		4
        /*0064*/ 	.byte	0x02, 0x4a
	.zero		1
	.zero		1


	//----- nvinfo : EIATTR_EXIT_INSTR_OFFSETS
	.align		4
        /*0068*/ 	.byte	0x04, 0x1c
        /*006a*/ 	.short	(.L_332 - .L_331)


	//   ....[0]....
.L_331:
        /*006c*/ 	.word	0x00000070


	//   ....[1]....
        /*0070*/ 	.word	0x00000150


	//----- nvinfo : EIATTR_CBANK_PARAM_SIZE
	.align		4
.L_332:
        /*0074*/ 	.byte	0x03, 0x19
        /*0076*/ 	.short	0x0020


	//----- nvinfo : EIATTR_PARAM_CBANK
	.align		4
        /*0078*/ 	.byte	0x04, 0x0a
        /*007a*/ 	.short	(.L_334 - .L_333)
	.align		4
.L_333:
        /*007c*/ 	.word	index@(.nv.constant0._Z10degreeCalcPiS_S_ii)
        /*0080*/ 	.short	0x0380
        /*0082*/ 	.short	0x0020


	//----- nvinfo : EIATTR_SW_WAR
	.align		4
.L_334:
        /*0084*/ 	.byte	0x04, 0x36
        /*0086*/ 	.short	(.L_336 - .L_335)
.L_335:
        /*0088*/ 	.word	0x00000008
.L_336:


//--------------------- .nv.info._Z15randomNumberingP17curandStateXORWOWPiii --------------------------
	.section	.nv.info._Z15randomNumberingP17curandStateXORWOWPiii,"",@"SHT_CUDA_INFO"
	.sectionflags	@""
	.align	4


	//----- nvinfo : EIATTR_CUDA_API_VERSION
	.align		4
        /*0000*/ 	.byte	0x04, 0x37
        /*0002*/ 	.short	(.L_338 - .L_337)
.L_337:
        /*0004*/ 	.word	0x00000082


	//----- nvinfo : EIATTR_KPARAM_INFO
	.align		4
.L_338:
        /*0008*/ 	.byte	0x04, 0x17
        /*000a*/ 	.short	(.L_340 - .L_339)
.L_339:
        /*000c*/ 	.word	0x00000000
        /*0010*/ 	.short	0x0003
        /*0012*/ 	.short	0x0014
        /*0014*/ 	.byte	0x00, 0xf0, 0x11, 0x00


	//----- nvinfo : EIATTR_KPARAM_INFO
	.align		4
.L_340:
        /*0018*/ 	.byte	0x04, 0x17
        /*001a*/ 	.short	(.L_342 - .L_341)
.L_341:
        /*001c*/ 	.word	0x00000000
        /*0020*/ 	.short	0x0002
        /*0022*/ 	.short	0x0010
        /*0024*/ 	.byte	0x00, 0xf0, 0x11, 0x00


	//----- nvinfo : EIATTR_KPARAM_INFO
	.align		4
.L_342:
        /*0028*/ 	.byte	0x04, 0x17
        /*002a*/ 	.short	(.L_344 - .L_343)
.L_343:
        /*002c*/ 	.word	0x00000000
        /*0030*/ 	.short	0x0001
        /*0032*/ 	.short	0x0008
        /*0034*/ 	.byte	0x00, 0xf5, 0x21, 0x00


	//----- nvinfo : EIATTR_KPARAM_INFO
	.align		4
.L_344:
        /*0038*/ 	.byte	0x04, 0x17
        /*003a*/ 	.short	(.L_346 - .L_345)
.L_345:
        /*003c*/ 	.word	0x00000000
        /*0040*/ 	.short	0x0000
        /*0042*/ 	.short	0x0000
        /*0044*/ 	.byte	0x00, 0xf5, 0x21, 0x00


	//----- nvinfo : EIATTR_SPARSE_MMA_MASK
	.align		4
.L_346:
        /*0048*/ 	.byte	0x03, 0x50
        /*004a*/ 	.short	0x0000


	//----- nvinfo : EIATTR_MAXREG_COUNT
	.align		4
        /*004c*/ 	.byte	0x03, 0x1b
        /*004e*/ 	.short	0x00ff


	//----- nvinfo : EIATTR_MERCURY_ISA_VERSION
	.align		4
        /*0050*/ 	.byte	0x03, 0x5f
        /*0052*/ 	.short	0x0101


	//----- nvinfo : EIATTR_VRC_CTA_INIT_COUNT
	.align		4
        /*0054*/ 	.byte	0x02, 0x4a
	.zero		1
	.zero		1


	//----- nvinfo : EIATTR_EXIT_INSTR_OFFSETS
	.align		4
        /*0058*/ 	.byte	0x04, 0x1c
        /*005a*/ 	.short	(.L_348 - .L_347)


	//   ....[0]....
.L_347:
        /*005c*/ 	.word	0x000002b0


	//----- nvinfo : EIATTR_CBANK_PARAM_SIZE
	.align		4
.L_348:
        /*0060*/ 	.byte	0x03, 0x19
        /*0062*/ 	.short	0x0018


	//----- nvinfo : EIATTR_PARAM_CBANK
	.align		4
        /*0064*/ 	.byte	0x04, 0x0a
        /*0066*/ 	.short	(.L_350 - .L_349)
	.align		4
.L_349:
        /*0068*/ 	.word	index@(.nv.constant0._Z15randomNumberingP17curandStateXORWOWPiii)
        /*006c*/ 	.short	0x0380
        /*006e*/ 	.short	0x0018


	//----- nvinfo : EIATTR_SW_WAR
	.align		4
.L_350:
        /*0070*/ 	.byte	0x04, 0x36
        /*0072*/ 	.short	(.L_352 - .L_351)
.L_351:
        /*0074*/ 	.word	0x00000008
.L_352:


//--------------------- .nv.info._Z12setup_kernelP17curandStateXORWOWm --------------------------
	.section	.nv.info._Z12setup_kernelP17curandStateXORWOWm,"",@"SHT_CUDA_INFO"
	.sectionflags	@""
	.align	4


	//----- nvinfo : EIATTR_CUDA_API_VERSION
	.align		4
        /*0000*/ 	.byte	0x04, 0x37
        /*0002*/ 	.short	(.L_354 - .L_353)
.L_353:
        /*0004*/ 	.word	0x00000082


	//----- nvinfo : EIATTR_KPARAM_INFO
	.align		4
.L_354:
        /*0008*/ 	.byte	0x04, 0x17
        /*000a*/ 	.short	(.L_356 - .L_355)
.L_355:
        /*000c*/ 	.word	0x00000000
        /*0010*/ 	.short	0x0001
        /*0012*/ 	.short	0x0008
        /*0014*/ 	.byte	0x00, 0xf0, 0x21, 0x00


	//----- nvinfo : EIATTR_KPARAM_INFO
	.align		4
.L_356:
        /*0018*/ 	.byte	0x04, 0x17
        /*001a*/ 	.short	(.L_358 - .L_357)
.L_357:
        /*001c*/ 	.word	0x00000000
        /*0020*/ 	.short	0x0000
        /*0022*/ 	.short	0x0000
        /*0024*/ 	.byte	0x00, 0xf5, 0x21, 0x00


	//----- nvinfo : EIATTR_SPARSE_MMA_MASK
	.align		4
.L_358:
        /*0028*/ 	.byte	0x03, 0x50
        /*002a*/ 	.short	0x0000


	//----- nvinfo : EIATTR_MAXREG_COUNT
	.align		4
        /*002c*/ 	.byte	0x03, 0x1b
        /*002e*/ 	.short	0x00ff


	//----- nvinfo : EIATTR_MERCURY_ISA_VERSION
	.align		4
        /*0030*/ 	.byte	0x03, 0x5f
        /*0032*/ 	.short	0x0101


	//----- nvinfo : EIATTR_VRC_CTA_INIT_COUNT
	.align		4
        /*0034*/ 	.byte	0x02, 0x4a
	.zero		1
	.zero		1


	//----- nvinfo : EIATTR_EXIT_INSTR_OFFSETS
	.align		4
        /*0038*/ 	.byte	0x04, 0x1c
        /*003a*/ 	.short	(.L_360 - .L_359)


	//   ....[0]....
.L_359:
        /*003c*/ 	.word	0x00000ed0


	//----- nvinfo : EIATTR_CRS_STACK_SIZE
	.align		4
.L_360:
        /*0040*/ 	.byte	0x04, 0x1e
        /*0042*/ 	.short	(.L_362 - .L_361)
.L_361:
        /*0044*/ 	.word	0x00000000


	//----- nvinfo : EIATTR_CBANK_PARAM_SIZE
	.align		4
.L_362:
        /*0048*/ 	.byte	0x03, 0x19
        /*004a*/ 	.short	0x0010


	//----- nvinfo : EIATTR_PARAM_CBANK
	.align		4
        /*004c*/ 	.byte	0x04, 0x0a
        /*004e*/ 	.short	(.L_364 - .L_363)
	.align		4
.L_363:
        /*0050*/ 	.word	index@(.nv.constant0._Z12setup_kernelP17curandStateXORWOWm)
        /*0054*/ 	.short	0x0380
        /*0056*/ 	.short	0x0010


	//----- nvinfo : EIATTR_SW_WAR
	.align		4
.L_364:
        /*0058*/ 	.byte	0x04, 0x36
        /*005a*/ 	.short	(.L_366 - .L_365)
.L_365:
        /*005c*/ 	.word	0x00000008
.L_366:


//--------------------- .nv.info._Z9colourMaxPiS_S_iiS_i --------------------------
	.section	.nv.info._Z9colourMaxPiS_S_iiS_i,"",@"SHT_CUDA_INFO"
	.sectionflags	@""
	.align	4


	//----- nvinfo : EIATTR_CUDA_API_VERSION
	.align		4
        /*0000*/ 	.byte	0x04, 0x37
        /*0002*/ 	.short	(.L_368 - .L_367)
.L_367:
        /*0004*/ 	.word	0x00000082


	//----- nvinfo : EIATTR_KPARAM_INFO
	.align		4
.L_368:
        /*0008*/ 	.byte	0x04, 0x17
        /*000a*/ 	.short	(.L_370 - .L_369)
.L_369:
        /*000c*/ 	.word	0x00000000
        /*0010*/ 	.short	0x0006
        /*0012*/ 	.short	0x0028
        /*0014*/ 	.byte	0x00, 0xf0, 0x11, 0x00


	//----- nvinfo : EIATTR_KPARAM_INFO
	.align		4
.L_370:
        /*0018*/ 	.byte	0x04, 0x17
        /*001a*/ 	.short	(.L_372 - .L_371)
.L_371:
        /*001c*/ 	.word	0x00000000
        /*0020*/ 	.short	0x0005
        /*0022*/ 	.short	0x0020
        /*0024*/ 	.byte	0x00, 0xf5, 0x21, 0x00


	//----- nvinfo : EIATTR_KPARAM_INFO
	.align		4
.L_372:
        /*0028*/ 	.byte	0x04, 0x17
        /*002a*/ 	.short	(.L_374 - .L_373)
.L_373:
        /*002c*/ 	.word	0x00000000
        /*0030*/ 	.short	0x0004
        /*0032*/ 	.short	0x001c
        /*0034*/ 	.byte	0x00, 0xf0, 0x11, 0x00


	//----- nvinfo : EIATTR_KPARAM_INFO
	.align		4
.L_374:
        /*0038*/ 	.byte	0x04, 0x17
        /*003a*/ 	.short	(.L_376 - .L_375)
.L_375:
        /*003c*/ 	.word	0x00000000
        /*0040*/ 	.short	0x0003
        /*0042*/ 	.short	0x0018
        /*0044*/ 	.byte	0x00, 0xf0, 0x11, 0x00


	//----- nvinfo : EIATTR_KPARAM_INFO
	.align		4
.L_376:
        /*0048*/ 	.byte	0x04, 0x17
        /*004a*/ 	.short	(.L_378 - .L_377)
.L_377:
        /*004c*/ 	.word	0x00000000
        /*0050*/ 	.short	0x0002
        /*0052*/ 	.short	0x0010
        /*0054*/ 	.byte	0x00, 0xf5, 0x21, 0x00


	//----- nvinfo : EIATTR_KPARAM_INFO
	.align		4
.L_378:
        /*0058*/ 	.byte	0x04, 0x17
        /*005a*/ 	.short	(.L_380 - .L_379)
.L_379:
        /*005c*/ 	.word	0x00000000
        /*0060*/ 	.short	0x0001
        /*0062*/ 	.short	0x0008
        /*0064*/ 	.byte	0x00, 0xf5, 0x21, 0x00


	//----- nvinfo : EIATTR_KPARAM_INFO
	.align		4
.L_380:
        /*0068*/ 	.byte	0x04, 0x17
        /*006a*/ 	.short	(.L_382 - .L_381)
.L_381:
        /*006c*/ 	.word	0x00000000
        /*0070*/ 	.short	0x0000
        /*0072*/ 	.short	0x0000
        /*0074*/ 	.byte	0x00, 0xf5, 0x21, 0x00


	//----- nvinfo : EIATTR_SPARSE_MMA_MASK
	.align		4
.L_382:
        /*0078*/ 	.byte	0x03, 0x50
        /*007a*/ 	.short	0x0000


	//----- nvinfo : EIATTR_MAXREG_COUNT
	.align		4
        /*007c*/ 	.byte	0x03, 0x1b
        /*007e*/ 	.short	0x00ff


	//----- nvinfo : EIATTR_MERCURY_ISA_VERSION
	.align		4
        /*0080*/ 	.byte	0x03, 0x5f
        /*0082*/ 	.short	0x0101


	//----- nvinfo : EIATTR_INT_WARP_WIDE_INSTR_OFFSETS
	.align		4
        /*0084*/ 	.byte	0x04, 0x31
        /*0086*/ 	.short	(.L_384 - .L_383)


	//   ....[0]....
.L_383:
        /*0088*/ 	.word	0x00000350


	//----- nvinfo : EIATTR_VRC_CTA_INIT_COUNT
	.align		4
.L_384:
        /*008c*/ 	.byte	0x02, 0x4a
	.zero		1
	.zero		1


	//----- nvinfo : EIATTR_EXIT_INSTR_OFFSETS
	.align		4
        /*0090*/ 	.byte	0x04, 0x1c
        /*0092*/ 	.short	(.L_386 - .L_385)


	//   ....[0]....
.L_385:
        /*0094*/ 	.word	0x00000070


	//   ....[1]....
        /*0098*/ 	.word	0x000000d0


	//   ....[2]....
        /*009c*/ 	.word	0x000002f0


	//   ....[3]....
        /*00a0*/ 	.word	0x000003c0


	//----- nvinfo : EIATTR_CRS_STACK_SIZE
	.align		4
.L_386:
        /*00a4*/ 	.byte	0x04, 0x1e
        /*00a6*/ 	.short	(.L_388 - .L_387)
.L_387:
        /*00a8*/ 	.word	0x00000000


	//----- nvinfo : EIATTR_CBANK_PARAM_SIZE
	.align		4
.L_388:
        /*00ac*/ 	.byte	0x03, 0x19
        /*00ae*/ 	.short	0x002c


	//----- nvinfo : EIATTR_PARAM_CBANK
	.align		4
        /*00b0*/ 	.byte	0x04, 0x0a
        /*00b2*/ 	.short	(.L_390 - .L_389)
	.align		4
.L_389:
        /*00b4*/ 	.word	index@(.nv.constant0._Z9colourMaxPiS_S_iiS_i)
        /*00b8*/ 	.short	0x0380
        /*00ba*/ 	.short	0x002c


	//----- nvinfo : EIATTR_SW_WAR
	.align		4
.L_390:
        /*00bc*/ 	.byte	0x04, 0x36
        /*00be*/ 	.short	(.L_392 - .L_391)
.L_391:
        /*00c0*/ 	.word	0x00000008
.L_392:


//--------------------- .nv.callgraph             --------------------------
	.section	.nv.callgraph,"",@"SHT_CUDA_CALLGRAPH"
	.align	4
	.sectionentsize	8
	.align		4
        /*0000*/ 	.word	0x00000000
	.align		4
        /*0004*/ 	.word	0xffffffff
	.align		4
        /*0008*/ 	.word	0x00000000
	.align		4
        /*000c*/ 	.word	0xfffffffe
	.align		4
        /*0010*/ 	.word	0x00000000
	.align		4
        /*0014*/ 	.word	0xfffffffd
	.align		4
        /*0018*/ 	.word	0x00000000
	.align		4
        /*001c*/ 	.word	0xfffffffc


//--------------------- .nv.constant4             --------------------------
	.section	.nv.constant4,"a",@progbits
	.align	8
	.align		8
.nv.constant4:
        /*0000*/ 	.dword	precalc_xorwow_matrix
	.align		8
        /*0008*/ 	.dword	precalc_xorwow_offset_matrix
	.align		8
        /*0010*/ 	.dword	mrg32k3aM1
	.align		8
        /*0018*/ 	.dword	mrg32k3aM2
	.align		8
        /*0020*/ 	.dword	mrg32k3aM1SubSeq
	.align		8
        /*0028*/ 	.dword	mrg32k3aM2SubSeq
	.align		8
        /*0030*/ 	.dword	mrg32k3aM1Seq
	.align		8
        /*0038*/ 	.dword	mrg32k3aM2Seq
	.align		8
        /*0040*/ 	.dword	d_count
	.align		8
        /*0048*/ 	.dword	_ZN33_INTERNAL_f815c481_4_k_cu_d_count4cuda3std3__45__cpo5beginE
	.align		8
        /*0050*/ 	.dword	_ZN33_INTERNAL_f815c481_4_k_cu_d_count4cuda3std3__45__cpo3endE
	.align		8
        /*0058*/ 	.dword	_ZN33_INTERNAL_f815c481_4_k_cu_d_count4cuda3std3__45__cpo6cbeginE
	.align		8
        /*0060*/ 	.dword	_ZN33_INTERNAL_f815c481_4_k_cu_d_count4cuda3std3__45__cpo4cendE
	.align		8
        /*0068*/ 	.dword	_ZN33_INTERNAL_f815c481_4_k_cu_d_count4cuda3std3__45__cpo6rbeginE
	.align		8
        /*0070*/ 	.dword	_ZN33_INTERNAL_f815c481_4_k_cu_d_count4cuda3std3__45__cpo4rendE
	.align		8
        /*0078*/ 	.dword	_ZN33_INTERNAL_f815c481_4_k_cu_d_count4cuda3std3__45__cpo7crbeginE
	.align		8
        /*0080*/ 	.dword	_ZN33_INTERNAL_f815c481_4_k_cu_d_count4cuda3std3__45__cpo5crendE
	.align		8
        /*0088*/ 	.dword	_ZN33_INTERNAL_f815c481_4_k_cu_d_count4cuda3std3__435_GLOBAL__N__f815c481_4_k_cu_d_count6ignoreE
	.align		8
        /*0090*/ 	.dword	_ZN33_INTERNAL_f815c481_4_k_cu_d_count4cuda3std3__419piecewise_constructE
	.align		8
        /*0098*/ 	.dword	_ZN33_INTERNAL_f815c481_4_k_cu_d_count4cuda3std3__48in_placeE
	.align		8
        /*00a0*/ 	.dword	_ZN33_INTERNAL_f815c481_4_k_cu_d_count4cuda3std3__420unreachable_sentinelE
	.align		8
        /*00a8*/ 	.dword	_ZN33_INTERNAL_f815c481_4_k_cu_d_count4cuda3std3__47nulloptE
	.align		8
        /*00b0*/ 	.dword	_ZN33_INTERNAL_f815c481_4_k_cu_d_count4cuda3std3__48unexpectE
	.align		8
        /*00b8*/ 	.dword	_ZN33_INTERNAL_f815c481_4_k_cu_d_count4cuda3std6ranges3__45__cpo4swapE
	.align		8
        /*00c0*/ 	.dword	_ZN33_INTERNAL_f815c481_4_k_cu_d_count4cuda3std6ranges3__45__cpo9iter_moveE
	.align		8
        /*00c8*/ 	.dword	_ZN33_INTERNAL_f815c481_4_k_cu_d_count4cuda3std6ranges3__45__cpo5beginE
	.align		8
        /*00d0*/ 	.dword	_ZN33_INTERNAL_f815c481_4_k_cu_d_count4cuda3std6ranges3__45__cpo3endE
	.align		8
        /*00d8*/ 	.dword	_ZN33_INTERNAL_f815c481_4_k_cu_d_count4cuda3std6ranges3__45__cpo6cbeginE
	.align		8
        /*00e0*/ 	.dword	_ZN33_INTERNAL_f815c481_4_k_cu_d_count4cuda3std6ranges3__45__cpo4cendE
	.align		8
        /*00e8*/ 	.dword	_ZN33_INTERNAL_f815c481_4_k_cu_d_count4cuda3std6ranges3__45__cpo7advanceE
	.align		8
        /*00f0*/ 	.dword	_ZN33_INTERNAL_f815c481_4_k_cu_d_count4cuda3std6ranges3__45__cpo9iter_swapE
	.align		8
        /*00f8*/ 	.dword	_ZN33_INTERNAL_f815c481_4_k_cu_d_count4cuda3std6ranges3__45__cpo4nextE
	.align		8
        /*0100*/ 	.dword	_ZN33_INTERNAL_f815c481_4_k_cu_d_count4cuda3std6ranges3__45__cpo4prevE
	.align		8
        /*0108*/ 	.dword	_ZN33_INTERNAL_f815c481_4_k_cu_d_count4cuda3std6ranges3__45__cpo4dataE
	.align		8
        /*0110*/ 	.dword	_ZN33_INTERNAL_f815c481_4_k_cu_d_count4cuda3std6ranges3__45__cpo5cdataE
	.align		8
        /*0118*/ 	.dword	_ZN33_INTERNAL_f815c481_4_k_cu_d_count4cuda3std6ranges3__45__cpo4sizeE
	.align		8
        /*0120*/ 	.dword	_ZN33_INTERNAL_f815c481_4_k_cu_d_count4cuda3std6ranges3__45__cpo5ssizeE
	.align		8
        /*0128*/ 	.dword	_ZN33_INTERNAL_f815c481_4_k_cu_d_count4cuda3std6ranges3__45__cpo8distanceE
	.align		8
        /*0130*/ 	.dword	_ZN33_INTERNAL_f815c481_4_k_cu_d_count6thrust24THRUST_300001_SM_1000_NS8cuda_cub3parE
	.align		8
        /*0138*/ 	.dword	_ZN33_INTERNAL_f815c481_4_k_cu_d_count6thrust24THRUST_300001_SM_1000_NS8cuda_cub10par_nosyncE
	.align		8
        /*0140*/ 	.dword	_ZN33_INTERNAL_f815c481_4_k_cu_d_count6thrust24THRUST_300001_SM_1000_NS6system6detail10sequential3seqE
	.align		8
        /*0148*/ 	.dword	_ZN33_INTERNAL_f815c481_4_k_cu_d_count6thrust24THRUST_300001_SM_1000_NS6system3cpp3parE
	.align		8
        /*0150*/ 	.dword	_ZN33_INTERNAL_f815c481_4_k_cu_d_count6thrust24THRUST_300001_SM_1000_NS12placeholders2_1E
	.align		8
        /*0158*/ 	.dword	_ZN33_INTERNAL_f815c481_4_k_cu_d_count6thrust24THRUST_300001_SM_1000_NS12placeholders2_2E
	.align		8
        /*0160*/ 	.dword	_ZN33_INTERNAL_f815c481_4_k_cu_d_count6thrust24THRUST_300001_SM_1000_NS12placeholders2_3E
	.align		8
        /*0168*/ 	.dword	_ZN33_INTERNAL_f815c481_4_k_cu_d_count6thrust24THRUST_300001_SM_1000_NS12placeholders2_4E
	.align		8
        /*0170*/ 	.dword	_ZN33_INTERNAL_f815c481_4_k_cu_d_count6thrust24THRUST_300001_SM_1000_NS12placeholders2_5E
	.align		8
        /*0178*/ 	.dword	_ZN33_INTERNAL_f815c481_4_k_cu_d_count6thrust24THRUST_300001_SM_1000_NS12placeholders2_6E
	.align		8
        /*0180*/ 	.dword	_ZN33_INTERNAL_f815c481_4_k_cu_d_count6thrust24THRUST_300001_SM_1000_NS12placeholders2_7E
	.align		8
        /*0188*/ 	.dword	_ZN33_INTERNAL_f815c481_4_k_cu_d_count6thrust24THRUST_300001_SM_1000_NS12placeholders2_8E
	.align		8
        /*0190*/ 	.dword	_ZN33_INTERNAL_f815c481_4_k_cu_d_count6thrust24THRUST_300001_SM_1000_NS12placeholders2_9E
	.align		8
        /*0198*/ 	.dword	_ZN33_INTERNAL_f815c481_4_k_cu_d_count6thrust24THRUST_300001_SM_1000_NS12placeholders3_10E
	.align		8
        /*01a0*/ 	.dword	_ZN33_INTERNAL_f815c481_4_k_cu_d_count6thrust24THRUST_300001_SM_1000_NS3seqE
	.align		8
        /*01a8*/ 	.dword	_ZN33_INTERNAL_f815c481_4_k_cu_d_count6thrust24THRUST_300001_SM_1000_NS6deviceE


//--------------------- .nv.constant3             --------------------------
	.section	.nv.constant3,"a",@progbits
	.align	8
.nv.constant3:
	.type		__cr_lgamma_table,@object
	.size		__cr_lgamma_table,(.L_8 - __cr_lgamma_table)
__cr_lgamma_table:
        /*0000*/ 	.byte	0x00, 0x00, 0x00, 0x00, 0x00, 0x00, 0x00, 0x00, 0x00, 0x00, 0x00, 0x00, 0x00, 0x00, 0x00, 0x00
        /*0010*/ 	.byte	0xef, 0x39, 0xfa, 0xfe, 0x42, 0x2e, 0xe6, 0x3f, 0x02, 0x20, 0x2a, 0xfa, 0x0b, 0xab, 0xfc, 0x3f
        /*0020*/ 	.byte	0xf9, 0x2c, 0x92, 0x7c, 0xa7, 0x6c, 0x09, 0x40, 0xc9, 0x79, 0x44, 0x3c, 0x64, 0x26, 0x13, 0x40
        /*0030*/ 	.byte	0xca, 0x01, 0xcf, 0x3a, 0x27, 0x51, 0x1a, 0x40, 0x30, 0xcc, 0x2d, 0xf3, 0xe1, 0x0c, 0x21, 0x40
        /*0040*/ 	.byte	0x0d, 0xb7, 0xfc, 0x82, 0x8e, 0x35, 0x25, 0x40
.L_8:


//--------------------- .text._ZN3cub18CUB_300001_SM_10006detail11EmptyKernelIvEEvv --------------------------
	.section	.text._ZN3cub18CUB_300001_SM_10006detail11EmptyKernelIvEEvv,"ax",@progbits
	.align	128
        .global         _ZN3cub18CUB_300001_SM_10006detail11EmptyKernelIvEEvv
        .type           _ZN3cub18CUB_300001_SM_10006detail11EmptyKernelIvEEvv,@function
        .size           _ZN3cub18CUB_300001_SM_10006detail11EmptyKernelIvEEvv,(.L_x_707 - _ZN3cub18CUB_300001_SM_10006detail11EmptyKernelIvEEvv)
        .other          _ZN3cub18CUB_300001_SM_10006detail11EmptyKernelIvEEvv,@"STO_CUDA_ENTRY STV_DEFAULT"
_ZN3cub18CUB_300001_SM_10006detail11EmptyKernelIvEEvv:
.text._ZN3cub18CUB_300001_SM_10006detail11EmptyKernelIvEEvv:
[----:B------:R-:W-:Y:S01]  /*0000*/  LDC R1, c[0x0][0x37c] ;  /* 0x0000df00ff017b82 */ /* 0x000fe20000000800 */
[----:B------:R-:W-:Y:S05]  /*0010*/  EXIT ;  /* 0x000000000000794d */ /* 0x000fea0003800000 */
.L_x_0:
[----:B------:R-:W-:-:S00]  /*0020*/  BRA `(.L_x_0) ;  /* 0xfffffffc00fc7947 */ /* 0x000fc0000383ffff */
[----:B------:R-:W-:-:S00]  /*0030*/  NOP ;  /* 0x0000000000007918 */ /* 0x000fc00000000000 */
        /* <DEDUP_REMOVED lines=12> */
.L_x_707:


//--------------------- .text._ZN6thrust24THRUST_300001_SM_1000_NS8cuda_cub4core6detail13_kernel_agentINS1_8__reduce11ReduceAgentIPN4cuda3std3__45tupleIJilEEESC_SB_lNS1_9__extrema9arg_max_fIilNS9_4lessIiEEEEEEJSC_SC_iSH_EEEvDpT0_ --------------------------
	.section	.text._ZN6thrust24THRUST_300001_SM_1000_NS8cuda_cub4core6detail13_kernel_agentINS1_8__reduce11ReduceAgentIPN4cuda3std3__45tupleIJilEEESC_SB_lNS1_9__extrema9arg_max_fIilNS9_4lessIiEEEEEEJSC_SC_iSH_EEEvDpT0_,"ax",@progbits
	.align	128
        .global         _ZN6thrust24THRUST_300001_SM_1000_NS8cuda_cub4core6detail13_kernel_agentINS1_8__reduce11ReduceAgentIPN4cuda3std3__45tupleIJilEEESC_SB_lNS1_9__extrema9arg_max_fIilNS9_4lessIiEEEEEEJSC_SC_iSH_EEEvDpT0_
        .type           _ZN6thrust24THRUST_300001_SM_1000_NS8cuda_cub4core6detail13_kernel_agentINS1_8__reduce11ReduceAgentIPN4cuda3std3__45tupleIJilEEESC_SB_lNS1_9__extrema9arg_max_fIilNS9_4lessIiEEEEEEJSC_SC_iSH_EEEvDpT0_,@function
        .size           _ZN6thrust24THRUST_300001_SM_1000_NS8cuda_cub4core6detail13_kernel_agentINS1_8__reduce11ReduceAgentIPN4cuda3std3__45tupleIJilEEESC_SB_lNS1_9__extrema9arg_max_fIilNS9_4lessIiEEEEEEJSC_SC_iSH_EEEvDpT0_,(.L_x_708 - _ZN6thrust24THRUST_300001_SM_1000_NS8cuda_cub4core6detail13_kernel_agentINS1_8__reduce11ReduceAgentIPN4cuda3std3__45tupleIJilEEESC_SB_lNS1_9__extrema9arg_max_fIilNS9_4lessIiEEEEEEJSC_SC_iSH_EEEvDpT0_)
        .other          _ZN6thrust24THRUST_300001_SM_1000_NS8cuda_cub4core6detail13_kernel_agentINS1_8__reduce11ReduceAgentIPN4cuda3std3__45tupleIJilEEESC_SB_lNS1_9__extrema9arg_max_fIilNS9_4lessIiEEEEEEJSC_SC_iSH_EEEvDpT0_,@"STO_CUDA_ENTRY STV_DEFAULT"
_ZN6thrust24THRUST_300001_SM_1000_NS8cuda_cub4core6detail13_kernel_agentINS1_8__reduce11ReduceAgentIPN4cuda3std3__45tupleIJilEEESC_SB_lNS1_9__extrema9arg_max_fIilNS9_4lessIiEEEEEEJSC_SC_iSH_EEEvDpT0_:
.text._ZN6thrust24THRUST_300001_SM_1000_NS8cuda_cub4core6detail13_kernel_agentINS1_8__reduce11ReduceAgentIPN4cuda3std3__45tupleIJilEEESC_SB_lNS1_9__extrema9arg_max_fIilNS9_4lessIiEEEEEEJSC_SC_iSH_EEEvDpT0_:
[----:B------:R-:W-:Y:S01]  /*0000*/  LDC R1, c[0x0][0x37c] ;  /* 0x0000df00ff017b82 */ /* 0x000fe20000000800 */
[----:B------:R-:W0:Y:S02]  /*0010*/  LDCU UR8, c[0x0][0x390] ;  /* 0x00007200ff0877ac */ /* 0x000e240008000800 */
[----:B0-----:R-:W-:-:S13]  /*0020*/  ISETP.NE.AND P0, PT, RZ, UR8, PT ;  /* 0x00000008ff007c0c */ /* 0x001fda000bf05270 */
[----:B------:R-:W-:Y:S05]  /*0030*/  @!P0 EXIT ;  /* 0x000000000000894d */ /* 0x000fea0003800000 */
[----:B------:R-:W-:Y:S01]  /*0040*/  UISETP.GT.AND UP0, UPT, UR8, 0x4ff, UPT ;  /* 0x000004ff0800788c */ /* 0x000fe2000bf04270 */
[----:B------:R-:W-:Y:S01]  /*0050*/  BSSY.RECONVERGENT B0, `(.L_x_1) ;  /* 0x00005bf000007945 */ /* 0x000fe20003800200 */
[----:B------:R-:W0:Y:S07]  /*0060*/  LDCU.64 UR10, c[0x0][0x358] ;  /* 0x00006b00ff0a77ac */ /* 0x000e2e0008000a00 */
[----:B------:R-:W-:Y:S05]  /*0070*/  BRA.U UP0, `(.L_x_2) ;  /* 0x0000003100807547 */ /* 0x000fea000b800000 */
[----:B------:R-:W1:Y:S01]  /*0080*/  S2R R0, SR_TID.X ;  /* 0x0000000000007919 */ /* 0x000e620000002100 */
[----:B------:R-:W2:Y:S01]  /*0090*/  LDCU UR4, c[0x0][0x390] ;  /* 0x00007200ff0477ac */ /* 0x000ea20008000800 */
[----:B------:R-:W-:Y:S01]  /*00a0*/  BSSY.RECONVERGENT B1, `(.L_x_3) ;  /* 0x000000b000017945 */ /* 0x000fe20003800200 */
[----:B------:R-:W-:Y:S01]  /*00b0*/  IMAD.MOV.U32 R4, RZ, RZ, RZ ;  /* 0x000000ffff047224 */ /* 0x000fe200078e00ff */
[----:B------:R-:W-:Y:S02]  /*00c0*/  CS2R R2, SRZ ;  /* 0x0000000000027805 */ /* 0x000fe4000001ff00 */
[----:B-1----:R-:W-:Y:S01]  /*00d0*/  ISETP.GE.AND P0, PT, R0, UR8, PT ;  /* 0x0000000800007c0c */ /* 0x002fe2000bf06270 */
[----:B------:R-:W-:-:S12]  /*00e0*/  IMAD.MOV.U32 R5, RZ, RZ, R0 ;  /* 0x000000ffff057224 */ /* 0x000fd800078e0000 */
[----:B--2---:R-:W-:Y:S05]  /*00f0*/  @P0 BRA `(.L_x_4) ;  /* 0x0000000000140947 */ /* 0x004fea0003800000 */
[----:B------:R-:W1:Y:S02]  /*0100*/  LDC.64 R6, c[0x0][0x380] ;  /* 0x0000e000ff067b82 */ /* 0x000e640000000a00 */
[----:B-1----:R-:W-:-:S05]  /*0110*/  IMAD.WIDE.U32 R6, R0, 0x10, R6 ;  /* 0x0000001000067825 */ /* 0x002fca00078e0006 */
[----:B0-----:R1:W5:Y:S04]  /*0120*/  LDG.E.CONSTANT R4, desc[UR10][R6.64] ;  /* 0x0000000a06047981 */ /* 0x001368000c1e9900 */
[----:B------:R1:W5:Y:S01]  /*0130*/  LDG.E.64.CONSTANT R2, desc[UR10][R6.64+0x8] ;  /* 0x0000080a06027981 */ /* 0x000362000c1e9b00 */
[----:B------:R-:W-:-:S07]  /*0140*/  VIADD R5, R0, 0x100 ;  /* 0x0000010000057836 */ /* 0x000fce0000000000 */
.L_x_4:
[----:B0-----:R-:W-:Y:S05]  /*0150*/  BSYNC.RECONVERGENT B1 ;  /* 0x0000000000017941 */ /* 0x001fea0003800200 */
.L_x_3:
[----:B------:R-:W-:Y:S01]  /*0160*/  ISETP.GE.AND P0, PT, R5, UR8, PT ;  /* 0x0000000805007c0c */ /* 0x000fe2000bf06270 */
[----:B------:R-:W-:-:S12]  /*0170*/  BSSY.RECONVERGENT B1, `(.L_x_5) ;  /* 0x0000088000017945 */ /* 0x000fd80003800200 */
[----:B------:R-:W-:Y:S05]  /*0180*/  @P0 BRA `(.L_x_6) ;  /* 0x0000000800180947 */ /* 0x000fea0003800000 */
[----:B-1----:R-:W-:Y:S01]  /*0190*/  LOP3.LUT R6, RZ, R5, RZ, 0x33, !PT ;  /* 0x00000005ff067212 */ /* 0x002fe200078e33ff */
[----:B------:R-:W-:Y:S04]  /*01a0*/  BSSY.RECONVERGENT B2, `(.L_x_7) ;  /* 0x000002b000027945 */ /* 0x000fe80003800200 */
[----:B------:R-:W-:-:S05]  /*01b0*/  VIADD R12, R6, UR8 ;  /* 0x00000008060c7c36 */ /* 0x000fca0008000000 */
[----:B------:R-:W-:-:S04]  /*01c0*/  LOP3.LUT R6, R12, 0x300, RZ, 0xc0, !PT ;  /* 0x000003000c067812 */ /* 0x000fc800078ec0ff */
[----:B------:R-:W-:-:S13]  /*01d0*/  ISETP.NE.AND P0, PT, R6, 0x300, PT ;  /* 0x000003000600780c */ /* 0x000fda0003f05270 */
[----:B------:R-:W-:Y:S05]  /*01e0*/  @!P0 BRA `(.L_x_8) ;  /* 0x0000000000988947 */ /* 0x000fea0003800000 */
[----:B------:R-:W0:Y:S01]  /*01f0*/  LDC.64 R6, c[0x0][0x380] ;  /* 0x0000e000ff067b82 */ /* 0x000e220000000a00 */
[----:B------:R-:W-:-:S04]  /*0200*/  LEA.HI R8, R12, 0x1, RZ, 0x18 ;  /* 0x000000010c087811 */ /* 0x000fc800078fc0ff */
[----:B------:R-:W-:-:S05]  /*0210*/  LOP3.LUT R8, R8, 0x3, RZ, 0xc0, !PT ;  /* 0x0000000308087812 */ /* 0x000fca00078ec0ff */
[----:B------:R-:W-:Y:S02]  /*0220*/  IMAD.MOV R10, RZ, RZ, -R8 ;  /* 0x000000ffff0a7224 */ /* 0x000fe400078e0a08 */
[----:B0-----:R-:W-:-:S04]  /*0230*/  IMAD.WIDE.U32 R6, R5, 0x10, R6 ;  /* 0x0000001005067825 */ /* 0x001fc800078e0006 */
[----:B------:R-:W-:-:S07]  /*0240*/  IMAD.MOV.U32 R11, RZ, RZ, R6 ;  /* 0x000000ffff0b7224 */ /* 0x000fce00078e0006 */
.L_x_11:
[----:B------:R-:W-:-:S05]  /*0250*/  IMAD.MOV.U32 R6, RZ, RZ, R11 ;  /* 0x000000ffff067224 */ /* 0x000fca00078e000b */
[----:B------:R-:W2:Y:S04]  /*0260*/  LDG.E.CONSTANT R14, desc[UR10][R6.64] ;  /* 0x0000000a060e7981 */ /* 0x000ea8000c1e9900 */
[----:B------:R-:W3:Y:S01]  /*0270*/  LDG.E.64.CONSTANT R8, desc[UR10][R6.64+0x8] ;  /* 0x0000080a06087981 */ /* 0x000ee2000c1e9b00 */
[----:B------:R-:W-:Y:S01]  /*0280*/  VIADD R10, R10, 0x1 ;  /* 0x000000010a0a7836 */ /* 0x000fe20000000000 */
[----:B------:R-:W-:Y:S01]  /*0290*/  BSSY.RECONVERGENT B3, `(.L_x_9) ;  /* 0x0000018000037945 */ /* 0x000fe20003800200 */
[----:B-----5:R-:W-:Y:S01]  /*02a0*/  IMAD.MOV.U32 R17, RZ, RZ, R3 ;  /* 0x000000ffff117224 */ /* 0x020fe200078e0003 */
[----:B------:R-:W-:Y:S01]  /*02b0*/  IADD3 R11, P3, PT, R6, 0x1000, RZ ;  /* 0x00001000060b7810 */ /* 0x000fe20007f7e0ff */
[----:B------:R-:W-:Y:S01]  /*02c0*/  IMAD.MOV.U32 R15, RZ, RZ, R2 ;  /* 0x000000ffff0f7224 */ /* 0x000fe200078e0002 */
[----:B------:R-:W-:Y:S01]  /*02d0*/  ISETP.NE.AND P2, PT, R10, RZ, PT ;  /* 0x000000ff0a00720c */ /* 0x000fe20003f45270 */
[----:B------:R-:W-:Y:S01]  /*02e0*/  IMAD.MOV.U32 R13, RZ, RZ, R4 ;  /* 0x000000ffff0d7224 */ /* 0x000fe200078e0004 */
[----:B--2---:R-:W-:Y:S01]  /*02f0*/  ISETP.GE.AND P0, PT, R4, R14, PT ;  /* 0x0000000e0400720c */ /* 0x004fe20003f06270 */
[----:B------:R-:W-:-:S02]  /*0300*/  IMAD.MOV.U32 R4, RZ, RZ, R14 ;  /* 0x000000ffff047224 */ /* 0x000fc400078e000e */
[----:B---3--:R-:W-:Y:S02]  /*0310*/  IMAD.MOV.U32 R2, RZ, RZ, R8 ;  /* 0x000000ffff027224 */ /* 0x008fe400078e0008 */
[----:B------:R-:W-:-:S08]  /*0320*/  IMAD.MOV.U32 R3, RZ, RZ, R9 ;  /* 0x000000ffff037224 */ /* 0x000fd000078e0009 */
[----:B------:R-:W-:Y:S05]  /*0330*/  @!P0 BRA `(.L_x_10) ;  /* 0x0000000000348947 */ /* 0x000fea0003800000 */
[----:B------:R-:W-:Y:S01]  /*0340*/  ISETP.GE.AND P4, PT, R14, R13, PT ;  /* 0x0000000d0e00720c */ /* 0x000fe20003f86270 */
[----:B------:R-:W-:Y:S02]  /*0350*/  IMAD.MOV.U32 R4, RZ, RZ, R13 ;  /* 0x000000ffff047224 */ /* 0x000fe400078e000d */
[----:B------:R-:W-:Y:S02]  /*0360*/  IMAD.MOV.U32 R2, RZ, RZ, R15 ;  /* 0x000000ffff027224 */ /* 0x000fe400078e000f */
[----:B------:R-:W-:-:S08]  /*0370*/  IMAD.MOV.U32 R3, RZ, RZ, R17 ;  /* 0x000000ffff037224 */ /* 0x000fd000078e0011 */
[CC--:B------:R-:W-:Y:S02]  /*0380*/  @P4 ISETP.LT.U32.AND P1, PT, R15.reuse, R8.reuse, PT ;  /* 0x000000080f00420c */ /* 0x0c0fe40003f21070 */
[-C--:B------:R-:W-:Y:S02]  /*0390*/  @P4 ISETP.GE.U32.AND P0, PT, R15, R8.reuse, PT ;  /* 0x000000080f00420c */ /* 0x080fe40003f06070 */
[CC--:B------:R-:W-:Y:S02]  /*03a0*/  @P4 ISETP.LT.AND.EX P1, PT, R17.reuse, R9.reuse, PT, P1 ;  /* 0x000000091100420c */ /* 0x0c0fe40003f21310 */
[-C--:B------:R-:W-:Y:S02]  /*03b0*/  @P4 ISETP.GE.AND.EX P0, PT, R17, R9.reuse, PT, P0 ;  /* 0x000000091100420c */ /* 0x080fe40003f06300 */
[----:B------:R-:W-:Y:S02]  /*03c0*/  @P4 SEL R8, R15, R8, P1 ;  /* 0x000000080f084207 */ /* 0x000fe40000800000 */
[----:B------:R-:W-:-:S02]  /*03d0*/  @P4 SEL R9, R17, R9, P1 ;  /* 0x0000000911094207 */ /* 0x000fc40000800000 */
[----:B------:R-:W-:Y:S01]  /*03e0*/  @P4 SEL R4, R13, R14, !P0 ;  /* 0x0000000e0d044207 */ /* 0x000fe20004000000 */
[----:B------:R-:W-:Y:S02]  /*03f0*/  @P4 IMAD.MOV.U32 R2, RZ, RZ, R8 ;  /* 0x000000ffff024224 */ /* 0x000fe400078e0008 */
[----:B------:R-:W-:-:S07]  /*0400*/  @P4 IMAD.MOV.U32 R3, RZ, RZ, R9 ;  /* 0x000000ffff034224 */ /* 0x000fce00078e0009 */
.L_x_10:
[----:B------:R-:W-:Y:S05]  /*0410*/  BSYNC.RECONVERGENT B3 ;  /* 0x0000000000037941 */ /* 0x000fea0003800200 */
.L_x_9:
[----:B------:R-:W-:Y:S02]  /*0420*/  IMAD.X R7, RZ, RZ, R7, P3 ;  /* 0x000000ffff077224 */ /* 0x000fe400018e0607 */
[----:B------:R-:W-:Y:S01]  /*0430*/  VIADD R5, R5, 0x100 ;  /* 0x0000010005057836 */ /* 0x000fe20000000000 */
[----:B------:R-:W-:Y:S06]  /*0440*/  @P2 BRA `(.L_x_11) ;  /* 0xfffffffc00802947 */ /* 0x000fec000383ffff */
.L_x_8:
[----:B------:R-:W-:Y:S05]  /*0450*/  BSYNC.RECONVERGENT B2 ;  /* 0x0000000000027941 */ /* 0x000fea0003800200 */
.L_x_7:
[----:B------:R-:W0:Y:S01]  /*0460*/  LDC.64 R8, c[0x0][0x380] ;  /* 0x0000e000ff087b82 */ /* 0x000e220000000a00 */
[----:B------:R-:W-:-:S13]  /*0470*/  ISETP.GE.U32.AND P0, PT, R12, 0x300, PT ;  /* 0x000003000c00780c */ /* 0x000fda0003f06070 */
[----:B------:R-:W-:Y:S05]  /*0480*/  @!P0 BRA `(.L_x_6) ;  /* 0x0000000400588947 */ /* 0x000fea0003800000 */
.L_x_20:
[----:B0-----:R-:W-:-:S05]  /*0490*/  IMAD.WIDE R18, R5, 0x10, R8 ;  /* 0x0000001005127825 */ /* 0x001fca00078e0208 */
[----:B------:R-:W2:Y:S04]  /*04a0*/  LDG.E.CONSTANT R21, desc[UR10][R18.64] ;  /* 0x0000000a12157981 */ /* 0x000ea8000c1e9900 */
[----:B------:R-:W3:Y:S04]  /*04b0*/  LDG.E.64.CONSTANT R14, desc[UR10][R18.64+0x8] ;  /* 0x0000080a120e7981 */ /* 0x000ee8000c1e9b00 */
[----:B-----5:R0:W5:Y:S04]  /*04c0*/  LDG.E.CONSTANT R27, desc[UR10][R18.64+0x1000] ;  /* 0x0010000a121b7981 */ /* 0x020168000c1e9900 */
[----:B------:R0:W5:Y:S04]  /*04d0*/  LDG.E.CONSTANT R16, desc[UR10][R18.64+0x2000] ;  /* 0x0020000a12107981 */ /* 0x000168000c1e9900 */
[----:B------:R0:W5:Y:S04]  /*04e0*/  LDG.E.CONSTANT R17, desc[UR10][R18.64+0x3000] ;  /* 0x0030000a12117981 */ /* 0x000168000c1e9900 */
[----:B------:R0:W5:Y:S04]  /*04f0*/  LDG.E.64.CONSTANT R12, desc[UR10][R18.64+0x1008] ;  /* 0x0010080a120c7981 */ /* 0x000168000c1e9b00 */
[----:B------:R0:W5:Y:S04]  /*0500*/  LDG.E.64.CONSTANT R6, desc[UR10][R18.64+0x2008] ;  /* 0x0020080a12067981 */ /* 0x000168000c1e9b00 */
[----:B------:R0:W5:Y:S01]  /*0510*/  LDG.E.64.CONSTANT R10, desc[UR10][R18.64+0x3008] ;  /* 0x0030080a120a7981 */ /* 0x000162000c1e9b00 */
[----:B------:R-:W-:Y:S01]  /*0520*/  BSSY.RECONVERGENT B2, `(.L_x_12) ;  /* 0x0000011000027945 */ /* 0x000fe20003800200 */
[----:B--2---:R-:W-:Y:S01]  /*0530*/  ISETP.GE.AND P0, PT, R4, R21, PT ;  /* 0x000000150400720c */ /* 0x004fe20003f06270 */
[----:B------:R-:W-:-:S02]  /*0540*/  IMAD.MOV.U32 R20, RZ, RZ, R21 ;  /* 0x000000ffff147224 */ /* 0x000fc400078e0015 */
[----:B---3--:R-:W-:Y:S02]  /*0550*/  IMAD.MOV.U32 R23, RZ, RZ, R14 ;  /* 0x000000ffff177224 */ /* 0x008fe400078e000e */
[----:B------:R-:W-:-:S08]  /*0560*/  IMAD.MOV.U32 R25, RZ, RZ, R15 ;  /* 0x000000ffff197224 */ /* 0x000fd000078e000f */
[----:B0-----:R-:W-:Y:S05]  /*0570*/  @!P0 BRA `(.L_x_13) ;  /* 0x00000000002c8947 */ /* 0x001fea0003800000 */
[----:B------:R-:W-:Y:S01]  /*0580*/  ISETP.GE.AND P2, PT, R21, R4, PT ;  /* 0x000000041500720c */ /* 0x000fe20003f46270 */
[----:B------:R-:W-:Y:S02]  /*0590*/  IMAD.MOV.U32 R23, RZ, RZ, R2 ;  /* 0x000000ffff177224 */ /* 0x000fe400078e0002 */
[----:B------:R-:W-:Y:S02]  /*05a0*/  IMAD.MOV.U32 R25, RZ, RZ, R3 ;  /* 0x000000ffff197224 */ /* 0x000fe400078e0003 */
[----:B------:R-:W-:-:S08]  /*05b0*/  IMAD.MOV.U32 R20, RZ, RZ, R4 ;  /* 0x000000ffff147224 */ /* 0x000fd000078e0004 */
[CC--:B------:R-:W-:Y:S02]  /*05c0*/  @P2 ISETP.GE.U32.AND P0, PT, R2.reuse, R14.reuse, PT ;  /* 0x0000000e0200220c */ /* 0x0c0fe40003f06070 */
[-C--:B------:R-:W-:Y:S02]  /*05d0*/  @P2 ISETP.LT.U32.AND P1, PT, R2, R14.reuse, PT ;  /* 0x0000000e0200220c */ /* 0x080fe40003f21070 */
[CC--:B------:R-:W-:Y:S02]  /*05e0*/  @P2 ISETP.GE.AND.EX P0, PT, R3.reuse, R15.reuse, PT, P0 ;  /* 0x0000000f0300220c */ /* 0x0c0fe40003f06300 */
[----:B------:R-:W-:Y:S02]  /*05f0*/  @P2 ISETP.LT.AND.EX P1, PT, R3, R15, PT, P1 ;  /* 0x0000000f0300220c */ /* 0x000fe40003f21310 */
[----:B------:R-:W-:Y:S02]  /*0600*/  @P2 SEL R20, R4, R21, !P0 ;  /* 0x0000001504142207 */ /* 0x000fe40004000000 */
[----:B------:R-:W-:-:S02]  /*0610*/  @P2 SEL R23, R2, R14, P1 ;  /* 0x0000000e02172207 */ /* 0x000fc40000800000 */
[----:B------:R-:W-:-:S07]  /*0620*/  @P2 SEL R25, R3, R15, P1 ;  /* 0x0000000f03192207 */ /* 0x000fce0000800000 */
.L_x_13:
[----:B------:R-:W-:Y:S05]  /*0630*/  BSYNC.RECONVERGENT B2 ;  /* 0x0000000000027941 */ /* 0x000fea0003800200 */
.L_x_12:
[----:B-----5:R-:W-:Y:S01]  /*0640*/  ISETP.GE.AND P0, PT, R20, R27, PT ;  /* 0x0000001b1400720c */ /* 0x020fe20003f06270 */
[----:B------:R-:W-:Y:S01]  /*0650*/  BSSY.RECONVERGENT B2, `(.L_x_14) ;  /* 0x0000010000027945 */ /* 0x000fe20003800200 */
[----:B------:R-:W-:Y:S02]  /*0660*/  IMAD.MOV.U32 R3, RZ, RZ, R27 ;  /* 0x000000ffff037224 */ /* 0x000fe400078e001b */
[----:B------:R-:W-:Y:S02]  /*0670*/  IMAD.MOV.U32 R19, RZ, RZ, R12 ;  /* 0x000000ffff137224 */ /* 0x000fe400078e000c */
[----:B------:R-:W-:-:S07]  /*0680*/  IMAD.MOV.U32 R21, RZ, RZ, R13 ;  /* 0x000000ffff157224 */ /* 0x000fce00078e000d */
[----:B------:R-:W-:Y:S05]  /*0690*/  @!P0 BRA `(.L_x_15) ;  /* 0x00000000002c8947 */ /* 0x000fea0003800000 */
        /* <DEDUP_REMOVED lines=11> */
.L_x_15:
[----:B------:R-:W-:Y:S05]  /*0750*/  BSYNC.RECONVERGENT B2 ;  /* 0x0000000000027941 */ /* 0x000fea0003800200 */
.L_x_14:
[----:B------:R-:W-:Y:S01]  /*0760*/  ISETP.GE.AND P0, PT, R3, R16, PT ;  /* 0x000000100300720c */ /* 0x000fe20003f06270 */
        /* <DEDUP_REMOVED lines=10> */
[----:B------:R-:W-:Y:S02]  /*0810*/  @P2 ISETP.LT.U32.AND P1, PT, R19, R6, PT ;  /* 0x000000061300220c */ /* 0x000fe40003f21070 */
[CC--:B------:R-:W-:Y:S02]  /*0820*/  @P2 ISETP.GE.AND.EX P0, PT, R21.reuse, R7.reuse, PT, P0 ;  /* 0x000000071500220c */ /* 0x0c0fe40003f06300 */
[----:B------:R-:W-:Y:S02]  /*0830*/  @P2 ISETP.LT.AND.EX P1, PT, R21, R7, PT, P1 ;  /* 0x000000071500220c */ /* 0x000fe40003f21310 */
[----:B------:R-:W-:Y:S02]  /*0840*/  @P2 SEL R12, R3, R16, !P0 ;  /* 0x00000010030c2207 */ /* 0x000fe40004000000 */
[----:B------:R-:W-:-:S02]  /*0850*/  @P2 SEL R13, R19, R6, P1 ;  /* 0x00000006130d2207 */ /* 0x000fc40000800000 */
[----:B------:R-:W-:-:S07]  /*0860*/  @P2 SEL R15, R21, R7, P1 ;  /* 0x00000007150f2207 */ /* 0x000fce0000800000 */
.L_x_17:
[----:B------:R-:W-:Y:S05]  /*0870*/  BSYNC.RECONVERGENT B2 ;  /* 0x0000000000027941 */ /* 0x000fea0003800200 */
.L_x_16:
        /* <DEDUP_REMOVED lines=19> */
.L_x_19:
[----:B------:R-:W-:Y:S05]  /*09b0*/  BSYNC.RECONVERGENT B2 ;  /* 0x0000000000027941 */ /* 0x000fea0003800200 */
.L_x_18:
[----:B------:R-:W-:-:S05]  /*09c0*/  VIADD R5, R5, 0x400 ;  /* 0x0000040005057836 */ /* 0x000fca0000000000 */
[----:B------:R-:W-:-:S13]  /*09d0*/  ISETP.GE.AND P0, PT, R5, UR4, PT ;  /* 0x0000000405007c0c */ /* 0x000fda000bf06270 */
[----:B------:R-:W-:Y:S05]  /*09e0*/  @!P0 BRA `(.L_x_20) ;  /* 0xfffffff800a88947 */ /* 0x000fea000383ffff */
.L_x_6:
[----:B------:R-:W-:Y:S05]  /*09f0*/  BSYNC.RECONVERGENT B1 ;  /* 0x0000000000017941 */ /* 0x000fea0003800200 */
.L_x_5:
[----:B------:R-:W2:Y:S02]  /*0a00*/  LDCU UR6, c[0x0][0x390] ;  /* 0x00007200ff0677ac */ /* 0x000ea40008000800 */
[----:B--2---:R-:W-:-:S09]  /*0a10*/  UISETP.GE.AND UP0, UPT, UR6, 0x100, UPT ;  /* 0x000001000600788c */ /* 0x004fd2000bf06270 */
[----:B------:R-:W-:Y:S05]  /*0a20*/  BRA.U !UP0, `(.L_x_21) ;  /* 0x00000011088c7547 */ /* 0x000fea000b800000 */
[----:B0-----:R-:W0:Y:S01]  /*0a30*/  S2R R8, SR_LANEID ;  /* 0x0000000000087919 */ /* 0x001e220000000000 */
[----:B------:R-:W-:Y:S01]  /*0a40*/  BSSY.RECONVERGENT B1, `(.L_x_22) ;  /* 0x000001b000017945 */ /* 0x000fe20003800200 */
[----:B-1---5:R-:W-:Y:S01]  /*0a50*/  IMAD.MOV.U32 R6, RZ, RZ, R2 ;  /* 0x000000ffff067224 */ /* 0x022fe200078e0002 */
[----:B------:R1:W2:Y:S01]  /*0a60*/  SHFL.DOWN PT, R9, R4, 0x1, 0x1f ;  /* 0x08201f0004097f89 */ /* 0x0002a200000e0000 */
[----:B------:R-:W-:Y:S02]  /*0a70*/  IMAD.MOV.U32 R7, RZ, RZ, R3 ;  /* 0x000000ffff077224 */ /* 0x000fe400078e0003 */
[----:B------:R-:W-:Y:S01]  /*0a80*/  IMAD.MOV.U32 R5, RZ, RZ, R4 ;  /* 0x000000ffff057224 */ /* 0x000fe200078e0004 */
[----:B------:R1:W3:Y:S04]  /*0a90*/  SHFL.DOWN PT, R11, R2, 0x1, 0x1f ;  /* 0x08201f00020b7f89 */ /* 0x0002e800000e0000 */
[----:B------:R1:W4:Y:S01]  /*0aa0*/  SHFL.DOWN PT, R13, R3, 0x1, 0x1f ;  /* 0x08201f00030d7f89 */ /* 0x00032200000e0000 */
[----:B0-----:R-:W-:-:S02]  /*0ab0*/  ISETP.GT.AND P0, PT, R8, 0x1e, PT ;  /* 0x0000001e0800780c */ /* 0x001fc40003f04270 */
[C---:B------:R-:W-:Y:S02]  /*0ac0*/  ISETP.GT.AND P1, PT, R8.reuse, 0x1d, PT ;  /* 0x0000001d0800780c */ /* 0x040fe40003f24270 */
[----:B------:R-:W-:-:S09]  /*0ad0*/  ISETP.GT.AND P3, PT, R8, 0x1b, PT ;  /* 0x0000001b0800780c */ /* 0x000fd20003f64270 */
[----:B-1234-:R-:W-:Y:S05]  /*0ae0*/  @P0 BRA `(.L_x_23) ;  /* 0x0000000000400947 */ /* 0x01efea0003800000 */
[----:B------:R-:W-:Y:S01]  /*0af0*/  ISETP.GE.AND P0, PT, R4, R9, PT ;  /* 0x000000090400720c */ /* 0x000fe20003f06270 */
[----:B------:R-:W-:Y:S02]  /*0b00*/  IMAD.MOV.U32 R6, RZ, RZ, R11 ;  /* 0x000000ffff067224 */ /* 0x000fe400078e000b */
[----:B------:R-:W-:Y:S02]  /*0b10*/  IMAD.MOV.U32 R7, RZ, RZ, R13 ;  /* 0x000000ffff077224 */ /* 0x000fe400078e000d */
[----:B------:R-:W-:-:S08]  /*0b20*/  IMAD.MOV.U32 R5, RZ, RZ, R9 ;  /* 0x000000ffff057224 */ /* 0x000fd000078e0009 */
        /* <DEDUP_REMOVED lines=12> */
.L_x_23:
[----:B------:R-:W-:Y:S05]  /*0bf0*/  BSYNC.RECONVERGENT B1 ;  /* 0x0000000000017941 */ /* 0x000fea0003800200 */
.L_x_22:
[----:B------:R0:W1:Y:S01]  /*0c00*/  SHFL.DOWN PT, R10, R5, 0x2, 0x1f ;  /* 0x08401f00050a7f89 */ /* 0x00006200000e0000 */
[----:B------:R-:W-:Y:S01]  /*0c10*/  BSSY.RECONVERGENT B1, `(.L_x_24) ;  /* 0x000001a000017945 */ /* 0x000fe20003800200 */
[C---:B------:R-:W-:Y:S01]  /*0c20*/  ISETP.GT.AND P5, PT, R8.reuse, 0x17, PT ;  /* 0x000000170800780c */ /* 0x040fe20003fa4270 */
[----:B------:R-:W-:Y:S01]  /*0c30*/  IMAD.MOV.U32 R4, RZ, RZ, R6 ;  /* 0x000000ffff047224 */ /* 0x000fe200078e0006 */
[----:B------:R0:W2:Y:S01]  /*0c40*/  SHFL.DOWN PT, R3, R6, 0x2, 0x1f ;  /* 0x08401f0006037f89 */ /* 0x0000a200000e0000 */
[C---:B------:R-:W-:Y:S01]  /*0c50*/  ISETP.GT.AND P4, PT, R8.reuse, 0xf, PT ;  /* 0x0000000f0800780c */ /* 0x040fe20003f84270 */
[----:B------:R-:W-:Y:S01]  /*0c60*/  IMAD.MOV.U32 R2, RZ, RZ, R5 ;  /* 0x000000ffff027224 */ /* 0x000fe200078e0005 */
[----:B------:R-:W-:Y:S01]  /*0c70*/  ISETP.NE.AND P2, PT, R8, RZ, PT ;  /* 0x000000ff0800720c */ /* 0x000fe20003f45270 */
[----:B------:R0:W3:Y:S01]  /*0c80*/  SHFL.DOWN PT, R12, R7, 0x2, 0x1f ;  /* 0x08401f00070c7f89 */ /* 0x0000e200000e0000 */
[----:B------:R-:W-:Y:S01]  /*0c90*/  IMAD.MOV.U32 R8, RZ, RZ, R7 ;  /* 0x000000ffff087224 */ /* 0x000fe200078e0007 */
[----:B------:R-:W-:Y:S10]  /*0ca0*/  @P1 BRA `(.L_x_25) ;  /* 0x0000000000401947 */ /* 0x000ff40003800000 */
[----:B-1----:R-:W-:Y:S01]  /*0cb0*/  ISETP.GE.AND P0, PT, R5, R10, PT ;  /* 0x0000000a0500720c */ /* 0x002fe20003f06270 */
[----:B--2---:R-:W-:Y:S02]  /*0cc0*/  IMAD.MOV.U32 R4, RZ, RZ, R3 ;  /* 0x000000ffff047224 */ /* 0x004fe400078e0003 */
[----:B---3--:R-:W-:Y:S02]  /*0cd0*/  IMAD.MOV.U32 R8, RZ, RZ, R12 ;  /* 0x000000ffff087224 */ /* 0x008fe400078e000c */
[----:B------:R-:W-:-:S08]  /*0ce0*/  IMAD.MOV.U32 R2, RZ, RZ, R10 ;  /* 0x000000ffff027224 */ /* 0x000fd000078e000a */
[----:B------:R-:W-:Y:S05]  /*0cf0*/  @!P0 BRA `(.L_x_25) ;  /* 0x00000000002c8947 */ /* 0x000fea0003800000 */
[----:B------:R-:W-:Y:S01]  /*0d00*/  ISETP.GE.AND P6, PT, R10, R5, PT ;  /* 0x000000050a00720c */ /* 0x000fe20003fc6270 */
[----:B------:R-:W-:Y:S02]  /*0d10*/  IMAD.MOV.U32 R4, RZ, RZ, R6 ;  /* 0x000000ffff047224 */ /* 0x000fe400078e0006 */
[----:B------:R-:W-:Y:S02]  /*0d20*/  IMAD.MOV.U32 R8, RZ, RZ, R7 ;  /* 0x000000ffff087224 */ /* 0x000fe400078e0007 */
[----:B------:R-:W-:-:S08]  /*0d30*/  IMAD.MOV.U32 R2, RZ, RZ, R5 ;  /* 0x000000ffff027224 */ /* 0x000fd000078e0005 */
[CC--:B------:R-:W-:Y:S02]  /*0d40*/  @P6 ISETP.GE.U32.AND P1, PT, R6.reuse, R3.reuse, PT ;  /* 0x000000030600620c */ /* 0x0c0fe40003f26070 */
[CC--:B------:R-:W-:Y:S02]  /*0d50*/  @P6 ISETP.LT.U32.AND P0, PT, R6.reuse, R3.reuse, PT ;  /* 0x000000030600620c */ /* 0x0c0fe40003f01070 */
[CC--:B------:R-:W-:Y:S02]  /*0d60*/  @P6 ISETP.GE.AND.EX P1, PT, R7.reuse, R12.reuse, PT, P1 ;  /* 0x0000000c0700620c */ /* 0x0c0fe40003f26310 */
[----:B------:R-:W-:Y:S02]  /*0d70*/  @P6 ISETP.LT.AND.EX P0, PT, R7, R12, PT, P0 ;  /* 0x0000000c0700620c */ /* 0x000fe40003f01300 */
[----:B------:R-:W-:Y:S02]  /*0d80*/  @P6 SEL R2, R5, R10, !P1 ;  /* 0x0000000a05026207 */ /* 0x000fe40004800000 */
[----:B------:R-:W-:-:S02]  /*0d90*/  @P6 SEL R4, R6, R3, P0 ;  /* 0x0000000306046207 */ /* 0x000fc40000000000 */
[----:B------:R-:W-:-:S07]  /*0da0*/  @P6 SEL R8, R7, R12, P0 ;  /* 0x0000000c07086207 */ /* 0x000fce0000000000 */
.L_x_25:
[----:B------:R-:W-:Y:S05]  /*0db0*/  BSYNC.RECONVERGENT B1 ;  /* 0x0000000000017941 */ /* 0x000fea0003800200 */
.L_x_24:
[----:B0-----:R0:W4:Y:S01]  /*0dc0*/  SHFL.DOWN PT, R5, R2, 0x4, 0x1f ;  /* 0x08801f0002057f89 */ /* 0x00112200000e0000 */
[----:B------:R-:W-:Y:S01]  /*0dd0*/  BSSY.RECONVERGENT B1, `(.L_x_26) ;  /* 0x0000017000017945 */ /* 0x000fe20003800200 */
[----:B------:R-:W-:Y:S02]  /*0de0*/  IMAD.MOV.U32 R6, RZ, RZ, R4 ;  /* 0x000000ffff067224 */ /* 0x000fe400078e0004 */
[----:B------:R0:W0:Y:S01]  /*0df0*/  SHFL.DOWN PT, R9, R4, 0x4, 0x1f ;  /* 0x08801f0004097f89 */ /* 0x00002200000e0000 */
[----:B------:R-:W-:Y:S02]  /*0e00*/  IMAD.MOV.U32 R7, RZ, RZ, R8 ;  /* 0x000000ffff077224 */ /* 0x000fe400078e0008 */
[----:B--2---:R-:W-:Y:S01]  /*0e10*/  IMAD.MOV.U32 R3, RZ, RZ, R2 ;  /* 0x000000ffff037224 */ /* 0x004fe200078e0002 */
[----:B------:R2:W0:Y:S01]  /*0e20*/  SHFL.DOWN PT, R11, R8, 0x4, 0x1f ;  /* 0x08801f00080b7f89 */ /* 0x00042200000e0000 */
[----:B------:R-:W-:Y:S05]  /*0e30*/  @P3 BRA `(.L_x_27) ;  /* 0x0000000000403947 */ /* 0x000fea0003800000 */
[----:B----4-:R-:W-:Y:S01]  /*0e40*/  ISETP.GE.AND P0, PT, R2, R5, PT ;  /* 0x000000050200720c */ /* 0x010fe20003f06270 */
[----:B0-----:R-:W-:Y:S02]  /*0e50*/  IMAD.MOV.U32 R6, RZ, RZ, R9 ;  /* 0x000000ffff067224 */ /* 0x001fe400078e0009 */
        /* <DEDUP_REMOVED lines=14> */
.L_x_27:
[----:B------:R-:W-:Y:S05]  /*0f40*/  BSYNC.RECONVERGENT B1 ;  /* 0x0000000000017941 */ /* 0x000fea0003800200 */
.L_x_26:
[----:B--2---:R2:W2:Y:S01]  /*0f50*/  SHFL.DOWN PT, R8, R3, 0x8, 0x1f ;  /* 0x09001f0003087f89 */ /* 0x0044a200000e0000 */
[----:B------:R-:W-:Y:S01]  /*0f60*/  BSSY.RECONVERGENT B1, `(.L_x_28) ;  /* 0x0000017000017945 */ /* 0x000fe20003800200 */
[----:B0-----:R-:W-:Y:S02]  /*0f70*/  IMAD.MOV.U32 R4, RZ, RZ, R6 ;  /* 0x000000ffff047224 */ /* 0x001fe400078e0006 */
[----:B------:R0:W0:Y:S01]  /*0f80*/  SHFL.DOWN PT, R9, R6, 0x8, 0x1f ;  /* 0x09001f0006097f89 */ /* 0x00002200000e0000 */
[----:B----4-:R-:W-:Y:S02]  /*0f90*/  IMAD.MOV.U32 R5, RZ, RZ, R7 ;  /* 0x000000ffff057224 */ /* 0x010fe400078e0007 */
[----:B------:R-:W-:Y:S01]  /*0fa0*/  IMAD.MOV.U32 R2, RZ, RZ, R3 ;  /* 0x000000ffff027224 */ /* 0x000fe200078e0003 */
[----:B-1----:R1:W4:Y:S01]  /*0fb0*/  SHFL.DOWN PT, R10, R7, 0x8, 0x1f ;  /* 0x09001f00070a7f89 */ /* 0x00232200000e0000 */
[----:B------:R-:W-:Y:S05]  /*0fc0*/  @P5 BRA `(.L_x_29) ;  /* 0x0000000000405947 */ /* 0x000fea0003800000 */
[----:B--2---:R-:W-:Y:S01]  /*0fd0*/  ISETP.GE.AND P0, PT, R3, R8, PT ;  /* 0x000000080300720c */ /* 0x004fe20003f06270 */
[----:B0-----:R-:W-:Y:S02]  /*0fe0*/  IMAD.MOV.U32 R4, RZ, RZ, R9 ;  /* 0x000000ffff047224 */ /* 0x001fe400078e0009 */
[----:B----4-:R-:W-:Y:S02]  /*0ff0*/  IMAD.MOV.U32 R5, RZ, RZ, R10 ;  /* 0x000000ffff057224 */ /* 0x010fe400078e000a */
        /* <DEDUP_REMOVED lines=13> */
.L_x_29:
[----:B------:R-:W-:Y:S05]  /*10d0*/  BSYNC.RECONVERGENT B1 ;  /* 0x0000000000017941 */ /* 0x000fea0003800200 */
.L_x_28:
[----:B--2---:R2:W2:Y:S01]  /*10e0*/  SHFL.DOWN PT, R3, R2, 0x10, 0x1f ;  /* 0x0a001f0002037f89 */ /* 0x0044a200000e0000 */
[----:B------:R-:W-:Y:S01]  /*10f0*/  BSSY.RECONVERGENT B1, `(.L_x_30) ;  /* 0x0000017000017945 */ /* 0x000fe20003800200 */
[----:B-1----:R-:W-:Y:S02]  /*1100*/  IMAD.MOV.U32 R7, RZ, RZ, R4 ;  /* 0x000000ffff077224 */ /* 0x002fe400078e0004 */
[----:B0-----:R0:W1:Y:S01]  /*1110*/  SHFL.DOWN PT, R9, R4, 0x10, 0x1f ;  /* 0x0a001f0004097f89 */ /* 0x00106200000e0000 */
[----:B------:R-:W-:Y:S02]  /*1120*/  IMAD.MOV.U32 R6, RZ, RZ, R5 ;  /* 0x000000ffff067224 */ /* 0x000fe400078e0005 */
[----:B------:R-:W-:Y:S01]  /*1130*/  IMAD.MOV.U32 R8, RZ, RZ, R2 ;  /* 0x000000ffff087224 */ /* 0x000fe200078e0002 */
[----:B----4-:R0:W4:Y:S01]  /*1140*/  SHFL.DOWN PT, R10, R5, 0x10, 0x1f ;  /* 0x0a001f00050a7f89 */ /* 0x01012200000e0000 */
[----:B------:R-:W-:Y:S05]  /*1150*/  @P4 BRA `(.L_x_31) ;  /* 0x0000000000404947 */ /* 0x000fea0003800000 */
[----:B--2---:R-:W-:Y:S01]  /*1160*/  ISETP.GE.AND P0, PT, R2, R3, PT ;  /* 0x000000030200720c */ /* 0x004fe20003f06270 */
[----:B-1----:R-:W-:Y:S02]  /*1170*/  IMAD.MOV.U32 R7, RZ, RZ, R9 ;  /* 0x000000ffff077224 */ /* 0x002fe400078e0009 */
        /* <DEDUP_REMOVED lines=14> */
.L_x_31:
[----:B------:R-:W-:Y:S05]  /*1260*/  BSYNC.RECONVERGENT B1 ;  /* 0x0000000000017941 */ /* 0x000fea0003800200 */
.L_x_30:
[----:B------:R-:W-:Y:S04]  /*1270*/  BSSY.RECONVERGENT B1, `(.L_x_32) ;  /* 0x000000c000017945 */ /* 0x000fe80003800200 */
[----:B------:R-:W-:Y:S05]  /*1280*/  @P2 BRA `(.L_x_33) ;  /* 0x0000000000282947 */ /* 0x000fea0003800000 */
[----:B0-----:R-:W0:Y:S01]  /*1290*/  S2R R4, SR_CgaCtaId ;  /* 0x0000000000047919 */ /* 0x001e220000008800 */
[----:B--2---:R-:W-:Y:S02]  /*12a0*/  MOV R3, 0x400 ;  /* 0x0000040000037802 */ /* 0x004fe40000000f00 */
[----:B------:R-:W-:-:S04]  /*12b0*/  SHF.R.U32.HI R2, RZ, 0x1, R0 ;  /* 0x00000001ff027819 */ /* 0x000fc80000011600 */
[----:B------:R-:W-:Y:S02]  /*12c0*/  LOP3.LUT R2, R2, 0x1f0, RZ, 0xc0, !PT ;  /* 0x000001f002027812 */ /* 0x000fe400078ec0ff */
[----:B0-----:R-:W-:-:S05]  /*12d0*/  LEA R3, R4, R3, 0x18 ;  /* 0x0000000304037211 */ /* 0x001fca00078ec0ff */
[----:B------:R-:W-:Y:S02]  /*12e0*/  IMAD.IADD R5, R2, 0x1, R3 ;  /* 0x0000000102057824 */ /* 0x000fe400078e0203 */
[----:B------:R-:W-:Y:S02]  /*12f0*/  IMAD.MOV.U32 R2, RZ, RZ, R7 ;  /* 0x000000ffff027224 */ /* 0x000fe400078e0007 */
[----:B------:R-:W-:Y:S01]  /*1300*/  IMAD.MOV.U32 R3, RZ, RZ, R6 ;  /* 0x000000ffff037224 */ /* 0x000fe200078e0006 */
[----:B------:R0:W-:Y:S04]  /*1310*/  STS [R5+0x8], R8 ;  /* 0x0000080805007388 */ /* 0x0001e80000000800 */
[----:B------:R0:W-:Y:S02]  /*1320*/  STS.64 [R5+0x10], R2 ;  /* 0x0000100205007388 */ /* 0x0001e40000000a00 */
.L_x_33:
[----:B------:R-:W-:Y:S05]  /*1330*/  BSYNC.RECONVERGENT B1 ;  /* 0x0000000000017941 */ /* 0x000fea0003800200 */
.L_x_32:
[----:B------:R-:W-:Y:S01]  /*1340*/  BAR.SYNC.DEFER_BLOCKING 0x0 ;  /* 0x0000000000007b1d */ /* 0x000fe20000010000 */
[----:B------:R-:W-:-:S13]  /*1350*/  ISETP.NE.AND P1, PT, R0, RZ, PT ;  /* 0x000000ff0000720c */ /* 0x000fda0003f25270 */
[----:B------:R-:W-:Y:S05]  /*1360*/  @P1 BRA `(.L_x_34) ;  /* 0x0000004800341947 */ /* 0x000fea0003800000 */
[----:B0-2---:R-:W0:Y:S01]  /*1370*/  S2R R3, SR_CgaCtaId ;  /* 0x0000000000037919 */ /* 0x005e220000008800 */
[----:B------:R-:W-:Y:S01]  /*1380*/  MOV R0, 0x400 ;  /* 0x0000040000007802 */ /* 0x000fe20000000f00 */
[----:B------:R-:W-:Y:S03]  /*1390*/  BSSY.RECONVERGENT B1, `(.L_x_35) ;  /* 0x0000016000017945 */ /* 0x000fe60003800200 */
[----:B0-----:R-:W-:-:S05]  /*13a0*/  LEA R24, R3, R0, 0x18 ;  /* 0x0000000003187211 */ /* 0x001fca00078ec0ff */
[----:B------:R-:W0:Y:S04]  /*13b0*/  LDS R5, [R24+0x18] ;  /* 0x0000180018057984 */ /* 0x000e280000000800 */
[----:B------:R2:W1:Y:S04]  /*13c0*/  LDS.64 R2, [R24+0x20] ;  /* 0x0000200018027984 */ /* 0x0004680000000a00 */
[----:B------:R2:W1:Y:S04]  /*13d0*/  LDS R21, [R24+0x28] ;  /* 0x0000280018157984 */ /* 0x0004680000000800 */
[----:B------:R2:W1:Y:S01]  /*13e0*/  LDS R18, [R24+0x38] ;  /* 0x0000380018127984 */ /* 0x0004620000000800 */
[----:B0-----:R-:W-:Y:S01]  /*13f0*/  ISETP.GE.AND P0, PT, R8, R5, PT ;  /* 0x000000050800720c */ /* 0x001fe20003f06270 */
[----:B------:R-:W-:-:S12]  /*1400*/  IMAD.MOV.U32 R20, RZ, RZ, R5 ;  /* 0x000000ffff147224 */ /* 0x000fd800078e0005 */
[----:B-12---:R-:W-:Y:S05]  /*1410*/  @!P0 BRA `(.L_x_36) ;  /* 0x0000000000348947 */ /* 0x006fea0003800000 */
[----:B------:R-:W-:Y:S01]  /*1420*/  ISETP.GE.AND P3, PT, R5, R8, PT ;  /* 0x000000080500720c */ /* 0x000fe20003f66270 */
[----:B------:R-:W-:-:S12]  /*1430*/  IMAD.MOV.U32 R20, RZ, RZ, R8 ;  /* 0x000000ffff147224 */ /* 0x000fd800078e0008 */
[CC--:B------:R-:W-:Y:S02]  /*1440*/  @P3 ISETP.GE.U32.AND P0, PT, R7.reuse, R2.reuse, PT ;  /* 0x000000020700320c */ /* 0x0c0fe40003f06070 */
[CC--:B------:R-:W-:Y:S02]  /*1450*/  @P3 ISETP.LT.U32.AND P2, PT, R7.reuse, R2.reuse, PT ;  /* 0x000000020700320c */ /* 0x0c0fe40003f41070 */
[CC--:B------:R-:W-:Y:S02]  /*1460*/  @P3 ISETP.GE.AND.EX P0, PT, R6.reuse, R3.reuse, PT, P0 ;  /* 0x000000030600320c */ /* 0x0c0fe40003f06300 */
[----:B------:R-:W-:Y:S02]  /*1470*/  @P3 ISETP.LT.AND.EX P2, PT, R6, R3, PT, P2 ;  /* 0x000000030600320c */ /* 0x000fe40003f41320 */
[----:B------:R-:W-:Y:S02]  /*1480*/  @P3 SEL R20, R8, R5, !P0 ;  /* 0x0000000508143207 */ /* 0x000fe40004000000 */
[----:B------:R-:W-:Y:S01]  /*1490*/  @P3 SEL R0, R7, R2, P2 ;  /* 0x0000000207003207 */ /* 0x000fe20001000000 */
[----:B------:R-:W-:Y:S01]  /*14a0*/  IMAD.MOV.U32 R2, RZ, RZ, R7 ;  /* 0x000000ffff027224 */ /* 0x000fe200078e0007 */
[----:B------:R-:W-:Y:S01]  /*14b0*/  @P3 SEL R5, R6, R3, P2 ;  /* 0x0000000306053207 */ /* 0x000fe20001000000 */
[----:B------:R-:W-:-:S02]  /*14c0*/  IMAD.MOV.U32 R3, RZ, RZ, R6 ;  /* 0x000000ffff037224 */ /* 0x000fc400078e0006 */
[----:B------:R-:W-:Y:S02]  /*14d0*/  @P3 IMAD.MOV.U32 R2, RZ, RZ, R0 ;  /* 0x000000ffff023224 */ /* 0x000fe400078e0000 */
[----:B------:R-:W-:-:S07]  /*14e0*/  @P3 IMAD.MOV.U32 R3, RZ, RZ, R5 ;  /* 0x000000ffff033224 */ /* 0x000fce00078e0005 */
.L_x_36:
[----:B------:R-:W-:Y:S05]  /*14f0*/  BSYNC.RECONVERGENT B1 ;  /* 0x0000000000017941 */ /* 0x000fea0003800200 */
.L_x_35:
[----:B------:R-:W0:Y:S01]  /*1500*/  LDS.64 R14, [R24+0x30] ;  /* 0x00003000180e7984 */ /* 0x000e220000000a00 */
[----:B------:R-:W-:Y:S01]  /*1510*/  ISETP.GE.AND P0, PT, R20, R21, PT ;  /* 0x000000151400720c */ /* 0x000fe20003f06270 */
[----:B------:R-:W-:Y:S01]  /*1520*/  BSSY.RECONVERGENT B1, `(.L_x_37) ;  /* 0x0000019000017945 */ /* 0x000fe20003800200 */
[----:B------:R-:W-:Y:S01]  /*1530*/  IMAD.MOV.U32 R23, RZ, RZ, R21 ;  /* 0x000000ffff177224 */ /* 0x000fe200078e0015 */
[----:B------:R1:W2:Y:S04]  /*1540*/  LDS R19, [R24+0x48] ;  /* 0x0000480018137984 */ /* 0x0002a80000000800 */
[----:B------:R1:W1:Y:S04]  /*1550*/  LDS R17, [R24+0x58] ;  /* 0x0000580018117984 */ /* 0x0002680000000800 */
[----:B------:R0:W1:Y:S04]  /*1560*/  LDS R16, [R24+0x68] ;  /* 0x0000680018107984 */ /* 0x0000680000000800 */
[----:B------:R0:W1:Y:S04]  /*1570*/  LDS R0, [R24+0x78] ;  /* 0x0000780018007984 */ /* 0x0000680000000800 */
[----:B---3--:R3:W1:Y:S04]  /*1580*/  LDS.64 R12, [R24+0x40] ;  /* 0x00004000180c7984 */ /* 0x0086680000000a00 */
[----:B----4-:R3:W4:Y:S04]  /*1590*/  LDS.64 R10, [R24+0x50] ;  /* 0x00005000180a7984 */ /* 0x0107280000000a00 */
[----:B------:R3:W1:Y:S04]  /*15a0*/  LDS.64 R8, [R24+0x60] ;  /* 0x0000600018087984 */ /* 0x0006680000000a00 */
[----:B------:R3:W1:Y:S04]  /*15b0*/  LDS.64 R6, [R24+0x70] ;  /* 0x0000700018067984 */ /* 0x0006680000000a00 */
[----:B------:R3:W1:Y:S01]  /*15c0*/  LDS.64 R4, [R24+0x80] ;  /* 0x0000800018047984 */ /* 0x0006620000000a00 */
[----:B0-----:R-:W-:-:S02]  /*15d0*/  IMAD.MOV.U32 R25, RZ, RZ, R14 ;  /* 0x000000ffff197224 */ /* 0x001fc400078e000e */
[----:B------:R-:W-:Y:S01]  /*15e0*/  IMAD.MOV.U32 R22, RZ, RZ, R15 ;  /* 0x000000ffff167224 */ /* 0x000fe200078e000f */
[----:B------:R-:W-:Y:S06]  /*15f0*/  @!P0 BRA `(.L_x_38) ;  /* 0x00000000002c8947 */ /* 0x000fec0003800000 */
        /* <DEDUP_REMOVED lines=11> */
.L_x_38:
[----:B------:R-:W-:Y:S05]  /*16b0*/  BSYNC.RECONVERGENT B1 ;  /* 0x0000000000017941 */ /* 0x000fea0003800200 */
.L_x_37:
[----:B------:R-:W-:Y:S01]  /*16c0*/  ISETP.GE.AND P0, PT, R23, R18, PT ;  /* 0x000000121700720c */ /* 0x000fe20003f06270 */
[----:B------:R-:W-:Y:S01]  /*16d0*/  BSSY.RECONVERGENT B1, `(.L_x_39) ;  /* 0x0000010000017945 */ /* 0x000fe20003800200 */
[----:B------:R-:W-:Y:S02]  /*16e0*/  IMAD.MOV.U32 R2, RZ, RZ, R18 ;  /* 0x000000ffff027224 */ /* 0x000fe400078e0012 */
[----:B-1----:R-:W-:Y:S02]  /*16f0*/  IMAD.MOV.U32 R3, RZ, RZ, R12 ;  /* 0x000000ffff037224 */ /* 0x002fe400078e000c */
        /* <DEDUP_REMOVED lines=13> */
.L_x_40:
[----:B------:R-:W-:Y:S05]  /*17d0*/  BSYNC.RECONVERGENT B1 ;  /* 0x0000000000017941 */ /* 0x000fea0003800200 */
.L_x_39:
[----:B--2---:R-:W-:Y:S01]  /*17e0*/  ISETP.GE.AND P0, PT, R2, R19, PT ;  /* 0x000000130200720c */ /* 0x004fe20003f06270 */
[----:B------:R-:W-:Y:S01]  /*17f0*/  BSSY.RECONVERGENT B1, `(.L_x_41) ;  /* 0x0000010000017945 */ /* 0x000fe20003800200 */
[----:B------:R-:W-:Y:S02]  /*1800*/  IMAD.MOV.U32 R12, RZ, RZ, R19 ;  /* 0x000000ffff0c7224 */ /* 0x000fe400078e0013 */
[----:B----4-:R-:W-:Y:S02]  /*1810*/  IMAD.MOV.U32 R15, RZ, RZ, R10 ;  /* 0x000000ffff0f7224 */ /* 0x010fe400078e000a */
[----:B------:R-:W-:-:S07]  /*1820*/  IMAD.MOV.U32 R14, RZ, RZ, R11 ;  /* 0x000000ffff0e7224 */ /* 0x000fce00078e000b */
        /* <DEDUP_REMOVED lines=12> */
.L_x_42:
[----:B------:R-:W-:Y:S05]  /*18f0*/  BSYNC.RECONVERGENT B1 ;  /* 0x0000000000017941 */ /* 0x000fea0003800200 */
.L_x_41:
        /* <DEDUP_REMOVED lines=17> */
.L_x_44:
[----:B------:R-:W-:Y:S05]  /*1a10*/  BSYNC.RECONVERGENT B1 ;  /* 0x0000000000017941 */ /* 0x000fea0003800200 */
.L_x_43:
        /* <DEDUP_REMOVED lines=17> */
.L_x_46:
[----:B------:R-:W-:Y:S05]  /*1b30*/  BSYNC.RECONVERGENT B1 ;  /* 0x0000000000017941 */ /* 0x000fea0003800200 */
.L_x_45:
        /* <DEDUP_REMOVED lines=9> */
[----:B------:R-:W-:Y:S05]  /*1bd0*/  @!P0 BRA `(.L_x_34) ;  /* 0x0000004000188947 */ /* 0x000fea0003800000 */
[CC--:B------:R-:W-:Y:S02]  /*1be0*/  ISETP.GE.U32.AND P0, PT, R11.reuse, R4.reuse, PT ;  /* 0x000000040b00720c */ /* 0x0c0fe40003f06070 */
[----:B------:R-:W-:Y:S02]  /*1bf0*/  ISETP.LT.U32.AND P2, PT, R11, R4, PT ;  /* 0x000000040b00720c */ /* 0x000fe40003f41070 */
[CC--:B------:R-:W-:Y:S02]  /*1c00*/  ISETP.GE.AND.EX P0, PT, R2.reuse, R5.reuse, PT, P0 ;  /* 0x000000050200720c */ /* 0x0c0fe40003f06300 */
[----:B------:R-:W-:Y:S02]  /*1c10*/  ISETP.LT.AND.EX P2, PT, R2, R5, PT, P2 ;  /* 0x000000050200720c */ /* 0x000fe40003f41320 */
[----:B------:R-:W-:Y:S02]  /*1c20*/  SEL R8, R9, R0, !P0 ;  /* 0x0000000009087207 */ /* 0x000fe40004000000 */
[----:B------:R-:W-:-:S02]  /*1c30*/  SEL R7, R11, R4, P2 ;  /* 0x000000040b077207 */ /* 0x000fc40001000000 */
[----:B------:R-:W-:Y:S01]  /*1c40*/  SEL R6, R2, R5, P2 ;  /* 0x0000000502067207 */ /* 0x000fe20001000000 */
[----:B------:R-:W-:Y:S06]  /*1c50*/  BRA `(.L_x_34) ;  /* 0x0000003c00f87947 */ /* 0x000fec0003800000 */
.L_x_21:
[----:B------:R-:W2:Y:S01]  /*1c60*/  S2R R12, SR_LANEID ;  /* 0x00000000000c7919 */ /* 0x000ea20000000000 */
[----:B------:R-:W-:Y:S01]  /*1c70*/  LOP3.LUT R5, R0, 0x3e0, RZ, 0xc0, !PT ;  /* 0x000003e000057812 */ /* 0x000fe200078ec0ff */
[----:B------:R-:W-:Y:S01]  /*1c80*/  BSSY.RECONVERGENT B1, `(.L_x_47) ;  /* 0x0000026000017945 */ /* 0x000fe20003800200 */
[----:B-----5:R-:W-:Y:S02]  /*1c90*/  IMAD.MOV.U32 R14, RZ, RZ, R2 ;  /* 0x000000ffff0e7224 */ /* 0x020fe400078e0002 */
[----:B------:R-:W-:Y:S02]  /*1ca0*/  IMAD.MOV.U32 R16, RZ, RZ, R3 ;  /* 0x000000ffff107224 */ /* 0x000fe400078e0003 */
[----:B-1----:R-:W-:Y:S01]  /*1cb0*/  VIADD R6, R5, 0x20 ;  /* 0x0000002005067836 */ /* 0x002fe20000000000 */
[----:B------:R-:W-:-:S04]  /*1cc0*/  LOP3.LUT R5, RZ, R5, RZ, 0x33, !PT ;  /* 0x00000005ff057212 */ /* 0x000fc800078e33ff */
[----:B------:R-:W-:Y:S01]  /*1cd0*/  ISETP.GT.AND P0, PT, R6, UR6, PT ;  /* 0x0000000606007c0c */ /* 0x000fe2000bf04270 */
[----:B------:R-:W-:-:S05]  /*1ce0*/  VIADD R5, R5, UR6 ;  /* 0x0000000605057c36 */ /* 0x000fca0008000000 */
[----:B------:R-:W-:-:S05]  /*1cf0*/  SEL R5, R5, 0x1f, P0 ;  /* 0x0000001f05057807 */ /* 0x000fca0000000000 */
[----:B------:R1:W3:Y:S04]  /*1d00*/  SHFL.DOWN PT, R7, R4, 0x1, R5 ;  /* 0x0820000004077989 */ /* 0x0002e800000e0005 */
[----:B0-----:R1:W0:Y:S04]  /*1d10*/  SHFL.DOWN PT, R9, R2, 0x1, R5 ;  /* 0x0820000002097989 */ /* 0x00122800000e0005 */
[----:B------:R1:W4:Y:S01]  /*1d20*/  SHFL.DOWN PT, R11, R3, 0x1, R5 ;  /* 0x08200000030b7989 */ /* 0x00032200000e0005 */
[C---:B--2---:R-:W-:Y:S01]  /*1d30*/  ISETP.GE.AND P0, PT, R12.reuse, R5, PT ;  /* 0x000000050c00720c */ /* 0x044fe20003f06270 */
[C---:B------:R-:W-:Y:S01]  /*1d40*/  VIADD R6, R12.reuse, 0x2 ;  /* 0x000000020c067836 */ /* 0x040fe20000000000 */
[C---:B------:R-:W-:Y:S01]  /*1d50*/  ISETP.NE.AND P3, PT, R12.reuse, RZ, PT ;  /* 0x000000ff0c00720c */ /* 0x040fe20003f65270 */
[----:B------:R-:W-:-:S02]  /*1d60*/  VIADD R8, R12, 0x4 ;  /* 0x000000040c087836 */ /* 0x000fc40000000000 */
[----:B------:R-:W-:Y:S01]  /*1d70*/  VIADD R10, R12, 0x8 ;  /* 0x000000080c0a7836 */ /* 0x000fe20000000000 */
[-C--:B------:R-:W-:Y:S01]  /*1d80*/  ISETP.GT.AND P6, PT, R6, R5.reuse, PT ;  /* 0x000000050600720c */ /* 0x080fe20003fc4270 */
[----:B------:R-:W-:Y:S01]  /*1d90*/  IMAD.MOV.U32 R6, RZ, RZ, R4 ;  /* 0x000000ffff067224 */ /* 0x000fe200078e0004 */
[-C--:B------:R-:W-:Y:S01]  /*1da0*/  ISETP.GT.AND P4, PT, R8, R5.reuse, PT ;  /* 0x000000050800720c */ /* 0x080fe20003f84270 */
[----:B------:R-:W-:Y:S01]  /*1db0*/  VIADD R8, R12, 0x10 ;  /* 0x000000100c087836 */ /* 0x000fe20000000000 */
[----:B------:R-:W-:-:S03]  /*1dc0*/  ISETP.GT.AND P2, PT, R10, R5, PT ;  /* 0x000000050a00720c */ /* 0x000fc60003f44270 */
[----:B-1----:R-:W-:Y:S10]  /*1dd0*/  @P0 BRA `(.L_x_48) ;  /* 0x0000000000400947 */ /* 0x002ff40003800000 */
[----:B---3--:R-:W-:Y:S01]  /*1de0*/  ISETP.GE.AND P0, PT, R4, R7, PT ;  /* 0x000000070400720c */ /* 0x008fe20003f06270 */
        /* <DEDUP_REMOVED lines=15> */
.L_x_48:
[----:B------:R-:W-:Y:S05]  /*1ee0*/  BSYNC.RECONVERGENT B1 ;  /* 0x0000000000017941 */ /* 0x000fea0003800200 */
.L_x_47:
[----:B------:R1:W2:Y:S01]  /*1ef0*/  SHFL.DOWN PT, R3, R6, 0x2, R5 ;  /* 0x0840000006037989 */ /* 0x0002a200000e0005 */
[----:B------:R-:W-:Y:S01]  /*1f00*/  BSSY.RECONVERGENT B1, `(.L_x_49) ;  /* 0x0000018000017945 */ /* 0x000fe20003800200 */
[----:B------:R-:W-:Y:S01]  /*1f10*/  ISETP.GT.AND P5, PT, R8, R5, PT ;  /* 0x000000050800720c */ /* 0x000fe20003fa4270 */
[----:B------:R-:W-:Y:S01]  /*1f20*/  IMAD.MOV.U32 R10, RZ, RZ, R14 ;  /* 0x000000ffff0a7224 */ /* 0x000fe200078e000e */
[----:B---3--:R1:W3:Y:S01]  /*1f30*/  SHFL.DOWN PT, R7, R14, 0x2, R5 ;  /* 0x084000000e077989 */ /* 0x0082e200000e0005 */
[----:B------:R-:W-:Y:S02]  /*1f40*/  IMAD.MOV.U32 R12, RZ, RZ, R16 ;  /* 0x000000ffff0c7224 */ /* 0x000fe400078e0010 */
[----:B------:R-:W-:Y:S01]  /*1f50*/  IMAD.MOV.U32 R2, RZ, RZ, R6 ;  /* 0x000000ffff027224 */ /* 0x000fe200078e0006 */
[----:B0-----:R1:W0:Y:S01]  /*1f60*/  SHFL.DOWN PT, R9, R16, 0x2, R5 ;  /* 0x0840000010097989 */ /* 0x00122200000e0005 */
[----:B------:R-:W-:Y:S06]  /*1f70*/  @P6 BRA `(.L_x_50) ;  /* 0x0000000000406947 */ /* 0x000fec0003800000 */
[----:B--2---:R-:W-:Y:S01]  /*1f80*/  ISETP.GE.AND P0, PT, R6, R3, PT ;  /* 0x000000030600720c */ /* 0x004fe20003f06270 */
[----:B---3--:R-:W-:Y:S02]  /*1f90*/  IMAD.MOV.U32 R10, RZ, RZ, R7 ;  /* 0x000000ffff0a7224 */ /* 0x008fe400078e0007 */
[----:B0-----:R-:W-:Y:S02]  /*1fa0*/  IMAD.MOV.U32 R12, RZ, RZ, R9 ;  /* 0x000000ffff0c7224 */ /* 0x001fe400078e0009 */
        /* <DEDUP_REMOVED lines=13> */
.L_x_50:
[----:B------:R-:W-:Y:S05]  /*2080*/  BSYNC.RECONVERGENT B1 ;  /* 0x0000000000017941 */ /* 0x000fea0003800200 */
.L_x_49:
[----:B--2---:R2:W2:Y:S01]  /*2090*/  SHFL.DOWN PT, R3, R2, 0x4, R5 ;  /* 0x0880000002037989 */ /* 0x0044a200000e0005 */
[----:B------:R-:W-:Y:S01]  /*20a0*/  BSSY.RECONVERGENT B1, `(.L_x_51) ;  /* 0x0000017000017945 */ /* 0x000fe20003800200 */
[----:B------:R-:W-:Y:S02]  /*20b0*/  IMAD.MOV.U32 R4, RZ, RZ, R2 ;  /* 0x000000ffff047224 */ /* 0x000fe400078e0002 */
[----:B---3--:R3:W2:Y:S01]  /*20c0*/  SHFL.DOWN PT, R7, R10, 0x4, R5 ;  /* 0x088000000a077989 */ /* 0x0086a200000e0005 */
[----:B-1----:R-:W-:Y:S02]  /*20d0*/  IMAD.MOV.U32 R6, RZ, RZ, R10 ;  /* 0x000000ffff067224 */ /* 0x002fe400078e000a */
[----:B------:R-:W-:Y:S01]  /*20e0*/  IMAD.MOV.U32 R8, RZ, RZ, R12 ;  /* 0x000000ffff087224 */ /* 0x000fe200078e000c */
[----:B0-----:R3:W0:Y:S01]  /*20f0*/  SHFL.DOWN PT, R9, R12, 0x4, R5 ;  /* 0x088000000c097989 */ /* 0x00162200000e0005 */
[----:B------:R-:W-:Y:S05]  /*2100*/  @P4 BRA `(.L_x_52) ;  /* 0x0000000000404947 */ /* 0x000fea0003800000 */
[----:B--2---:R-:W-:Y:S01]  /*2110*/  ISETP.GE.AND P0, PT, R2, R3, PT ;  /* 0x000000030200720c */ /* 0x004fe20003f06270 */
[----:B------:R-:W-:Y:S02]  /*2120*/  IMAD.MOV.U32 R4, RZ, RZ, R3 ;  /* 0x000000ffff047224 */ /* 0x000fe400078e0003 */
[----:B------:R-:W-:Y:S02]  /*2130*/  IMAD.MOV.U32 R6, RZ, RZ, R7 ;  /* 0x000000ffff067224 */ /* 0x000fe400078e0007 */
[----:B0-----:R-:W-:-:S08]  /*2140*/  IMAD.MOV.U32 R8, RZ, RZ, R9 ;  /* 0x000000ffff087224 */ /* 0x001fd000078e0009 */
        /* <DEDUP_REMOVED lines=12> */
.L_x_52:
[----:B------:R-:W-:Y:S05]  /*2210*/  BSYNC.RECONVERGENT B1 ;  /* 0x0000000000017941 */ /* 0x000fea0003800200 */
.L_x_51:
[----:B--2---:R1:W2:Y:S01]  /*2220*/  SHFL.DOWN PT, R3, R4, 0x8, R5 ;  /* 0x0900000004037989 */ /* 0x0042a200000e0005 */
[----:B------:R-:W-:Y:S01]  /*2230*/  BSSY.RECONVERGENT B1, `(.L_x_53) ;  /* 0x0000017000017945 */ /* 0x000fe20003800200 */
[----:B------:R-:W-:Y:S02]  /*2240*/  IMAD.MOV.U32 R2, RZ, RZ, R4 ;  /* 0x000000ffff027224 */ /* 0x000fe400078e0004 */
[----:B------:R1:W1:Y:S01]  /*2250*/  SHFL.DOWN PT, R7, R6, 0x8, R5 ;  /* 0x0900000006077989 */ /* 0x00026200000e0005 */
[----:B---3--:R-:W-:Y:S02]  /*2260*/  IMAD.MOV.U32 R10, RZ, RZ, R6 ;  /* 0x000000ffff0a7224 */ /* 0x008fe400078e0006 */
[----:B------:R-:W-:Y:S01]  /*2270*/  IMAD.MOV.U32 R12, RZ, RZ, R8 ;  /* 0x000000ffff0c7224 */ /* 0x000fe200078e0008 */
[----:B0-----:R0:W3:Y:S01]  /*2280*/  SHFL.DOWN PT, R9, R8, 0x8, R5 ;  /* 0x0900000008097989 */ /* 0x0010e200000e0005 */
[----:B------:R-:W-:Y:S05]  /*2290*/  @P2 BRA `(.L_x_54) ;  /* 0x0000000000402947 */ /* 0x000fea0003800000 */
[----:B--2---:R-:W-:Y:S01]  /*22a0*/  ISETP.GE.AND P0, PT, R4, R3, PT ;  /* 0x000000030400720c */ /* 0x004fe20003f06270 */
[----:B------:R-:W-:Y:S02]  /*22b0*/  IMAD.MOV.U32 R2, RZ, RZ, R3 ;  /* 0x000000ffff027224 */ /* 0x000fe400078e0003 */
[----:B-1----:R-:W-:Y:S02]  /*22c0*/  IMAD.MOV.U32 R10, RZ, RZ, R7 ;  /* 0x000000ffff0a7224 */ /* 0x002fe400078e0007 */
[----:B---3--:R-:W-:-:S08]  /*22d0*/  IMAD.MOV.U32 R12, RZ, RZ, R9 ;  /* 0x000000ffff0c7224 */ /* 0x008fd000078e0009 */
        /* <DEDUP_REMOVED lines=12> */
.L_x_54:
[----:B------:R-:W-:Y:S05]  /*23a0*/  BSYNC.RECONVERGENT B1 ;  /* 0x0000000000017941 */ /* 0x000fea0003800200 */
.L_x_53:
[----:B--2---:R2:W2:Y:S01]  /*23b0*/  SHFL.DOWN PT, R3, R2, 0x10, R5 ;  /* 0x0a00000002037989 */ /* 0x0044a200000e0005 */
[----:B------:R-:W-:Y:S01]  /*23c0*/  BSSY.RECONVERGENT B1, `(.L_x_55) ;  /* 0x0000017000017945 */ /* 0x000fe20003800200 */
[----:B0-----:R-:W-:Y:S02]  /*23d0*/  IMAD.MOV.U32 R8, RZ, RZ, R2 ;  /* 0x000000ffff087224 */ /* 0x001fe400078e0002 */
[----:B---3--:R0:W3:Y:S01]  /*23e0*/  SHFL.DOWN PT, R9, R10, 0x10, R5 ;  /* 0x0a0000000a097989 */ /* 0x0080e200000e0005 */
[----:B-1----:R-:W-:Y:S02]  /*23f0*/  IMAD.MOV.U32 R7, RZ, RZ, R10 ;  /* 0x000000ffff077224 */ /* 0x002fe400078e000a */
[----:B------:R-:W-:Y:S01]  /*2400*/  IMAD.MOV.U32 R6, RZ, RZ, R12 ;  /* 0x000000ffff067224 */ /* 0x000fe200078e000c */
[----:B----4-:R0:W1:Y:S01]  /*2410*/  SHFL.DOWN PT, R11, R12, 0x10, R5 ;  /* 0x0a0000000c0b7989 */ /* 0x01006200000e0005 */
[----:B------:R-:W-:Y:S05]  /*2420*/  @P5 BRA `(.L_x_56) ;  /* 0x0000000000405947 */ /* 0x000fea0003800000 */
[----:B--2---:R-:W-:Y:S01]  /*2430*/  ISETP.GE.AND P0, PT, R2, R3, PT ;  /* 0x000000030200720c */ /* 0x004fe20003f06270 */
[----:B------:R-:W-:Y:S02]  /*2440*/  IMAD.MOV.U32 R8, RZ, RZ, R3 ;  /* 0x000000ffff087224 */ /* 0x000fe400078e0003 */
[----:B---3--:R-:W-:Y:S02]  /*2450*/  IMAD.MOV.U32 R7, RZ, RZ, R9 ;  /* 0x000000ffff077224 */ /* 0x008fe400078e0009 */
[----:B-1----:R-:W-:-:S08]  /*2460*/  IMAD.MOV.U32 R6, RZ, RZ, R11 ;  /* 0x000000ffff067224 */ /* 0x002fd000078e000b */
        /* <DEDUP_REMOVED lines=12> */
.L_x_56:
[----:B------:R-:W-:Y:S05]  /*2530*/  BSYNC.RECONVERGENT B1 ;  /* 0x0000000000017941 */ /* 0x000fea0003800200 */
.L_x_55:
[----:B------:R-:W-:Y:S04]  /*2540*/  BSSY.RECONVERGENT B1, `(.L_x_57) ;  /* 0x000000c000017945 */ /* 0x000fe80003800200 */
[----:B------:R-:W-:Y:S05]  /*2550*/  @P3 BRA `(.L_x_58) ;  /* 0x0000000000283947 */ /* 0x000fea0003800000 */
[----:B------:R-:W4:Y:S01]  /*2560*/  S2R R4, SR_CgaCtaId ;  /* 0x0000000000047919 */ /* 0x000f220000008800 */
[----:B--2---:R-:W-:Y:S02]  /*2570*/  MOV R3, 0x400 ;  /* 0x0000040000037802 */ /* 0x004fe40000000f00 */
[----:B------:R-:W-:-:S04]  /*2580*/  SHF.R.U32.HI R2, RZ, 0x1, R0 ;  /* 0x00000001ff027819 */ /* 0x000fc80000011600 */
[----:B------:R-:W-:Y:S02]  /*2590*/  LOP3.LUT R2, R2, 0x1f0, RZ, 0xc0, !PT ;  /* 0x000001f002027812 */ /* 0x000fe400078ec0ff */
[----:B----4-:R-:W-:-:S05]  /*25a0*/  LEA R3, R4, R3, 0x18 ;  /* 0x0000000304037211 */ /* 0x010fca00078ec0ff */
[----:B0-----:R-:W-:Y:S02]  /*25b0*/  IMAD.IADD R5, R2, 0x1, R3 ;  /* 0x0000000102057824 */ /* 0x001fe400078e0203 */
[----:B------:R-:W-:Y:S02]  /*25c0*/  IMAD.MOV.U32 R2, RZ, RZ, R7 ;  /* 0x000000ffff027224 */ /* 0x000fe400078e0007 */
[----:B------:R-:W-:Y:S01]  /*25d0*/  IMAD.MOV.U32 R3, RZ, RZ, R6 ;  /* 0x000000ffff037224 */ /* 0x000fe200078e0006 */
[----:B------:R4:W-:Y:S04]  /*25e0*/  STS [R5+0x8], R8 ;  /* 0x0000080805007388 */ /* 0x0009e80000000800 */
[----:B------:R4:W-:Y:S02]  /*25f0*/  STS.64 [R5+0x10], R2 ;  /* 0x0000100205007388 */ /* 0x0009e40000000a00 */
.L_x_58:
[----:B------:R-:W-:Y:S05]  /*2600*/  BSYNC.RECONVERGENT B1 ;  /* 0x0000000000017941 */ /* 0x000fea0003800200 */
.L_x_57:
[----:B------:R-:W-:Y:S01]  /*2610*/  BAR.SYNC.DEFER_BLOCKING 0x0 ;  /* 0x0000000000007b1d */ /* 0x000fe20000010000 */
[----:B------:R-:W-:-:S13]  /*2620*/  ISETP.NE.AND P1, PT, R0, RZ, PT ;  /* 0x000000ff0000720c */ /* 0x000fda0003f25270 */
[----:B------:R-:W-:Y:S05]  /*2630*/  @P1 BRA `(.L_x_34) ;  /* 0x0000003400801947 */ /* 0x000fea0003800000 */
[----:B------:R-:W-:Y:S01]  /*2640*/  UISETP.GE.AND UP0, UPT, UR6, 0x21, UPT ;  /* 0x000000210600788c */ /* 0x000fe2000bf06270 */
[----:B------:R-:W-:Y:S02]  /*2650*/  IMAD.MOV.U32 R0, RZ, RZ, R8 ;  /* 0x000000ffff007224 */ /* 0x000fe400078e0008 */
[----:B---3--:R-:W-:Y:S02]  /*2660*/  IMAD.MOV.U32 R9, RZ, RZ, R7 ;  /* 0x000000ffff097224 */ /* 0x008fe400078e0007 */
[----:B0-----:R-:W-:-:S04]  /*2670*/  IMAD.MOV.U32 R10, RZ, RZ, R6 ;  /* 0x000000ffff0a7224 */ /* 0x001fc800078e0006 */
[----:B------:R-:W-:Y:S05]  /*2680*/  BRA.U !UP0, `(.L_x_59) ;  /* 0x00000001085c7547 */ /* 0x000fea000b800000 */
[----:B------:R-:W0:Y:S01]  /*2690*/  S2UR UR5, SR_CgaCtaId ;  /* 0x00000000000579c3 */ /* 0x000e220000008800 */
[----:B------:R-:W-:Y:S01]  /*26a0*/  UMOV UR4, 0x400 ;  /* 0x0000040000047882 */ /* 0x000fe20000000000 */
[----:B------:R-:W-:Y:S01]  /*26b0*/  BSSY.RECONVERGENT B1, `(.L_x_59) ;  /* 0x0000014000017945 */ /* 0x000fe20003800200 */
[----:B0-----:R-:W-:-:S09]  /*26c0*/  ULEA UR4, UR5, UR4, 0x18 ;  /* 0x0000000405047291 */ /* 0x001fd2000f8ec0ff */
[----:B--2-4-:R-:W0:Y:S04]  /*26d0*/  LDS R3, [UR4+0x18] ;  /* 0x00001804ff037984 */ /* 0x014e280008000800 */
[----:B------:R-:W2:Y:S01]  /*26e0*/  LDS.64 R4, [UR4+0x20] ;  /* 0x00002004ff047984 */ /* 0x000ea20008000a00 */
[----:B0-----:R-:W-:Y:S01]  /*26f0*/  ISETP.GE.AND P0, PT, R8, R3, PT ;  /* 0x000000030800720c */ /* 0x001fe20003f06270 */
[----:B------:R-:W-:Y:S02]  /*2700*/  IMAD.MOV.U32 R0, RZ, RZ, R3 ;  /* 0x000000ffff007224 */ /* 0x000fe400078e0003 */
[----:B--2---:R-:W-:Y:S02]  /*2710*/  IMAD.MOV.U32 R9, RZ, RZ, R4 ;  /* 0x000000ffff097224 */ /* 0x004fe400078e0004 */
        /* <DEDUP_REMOVED lines=13> */
.L_x_60:
[----:B------:R-:W-:Y:S05]  /*27f0*/  BSYNC.RECONVERGENT B1 ;  /* 0x0000000000017941 */ /* 0x000fea0003800200 */
.L_x_59:
[----:B------:R-:W-:Y:S01]  /*2800*/  UISETP.GE.AND UP0, UPT, UR6, 0x41, UPT ;  /* 0x000000410600788c */ /* 0x000fe2000bf06270 */
[----:B--2-4-:R-:W-:Y:S02]  /*2810*/  IMAD.MOV.U32 R2, RZ, RZ, R0 ;  /* 0x000000ffff027224 */ /* 0x014fe400078e0000 */
[----:B------:R-:W-:Y:S02]  /*2820*/  IMAD.MOV.U32 R5, RZ, RZ, R9 ;  /* 0x000000ffff057224 */ /* 0x000fe400078e0009 */
[----:B------:R-:W-:-:S04]  /*2830*/  IMAD.MOV.U32 R4, RZ, RZ, R10 ;  /* 0x000000ffff047224 */ /* 0x000fc800078e000a */
[----:B------:R-:W-:Y:S05]  /*2840*/  BRA.U !UP0, `(.L_x_61) ;  /* 0x00000001085c7547 */ /* 0x000fea000b800000 */
[----:B------:R-:W0:Y:S01]  /*2850*/  S2UR UR5, SR_CgaCtaId ;  /* 0x00000000000579c3 */ /* 0x000e220000008800 */
[----:B------:R-:W-:Y:S01]  /*2860*/  UMOV UR4, 0x400 ;  /* 0x0000040000047882 */ /* 0x000fe20000000000 */
[----:B------:R-:W-:Y:S01]  /*2870*/  BSSY.RECONVERGENT B1, `(.L_x_61) ;  /* 0x0000014000017945 */ /* 0x000fe20003800200 */
[----:B0-----:R-:W-:-:S09]  /*2880*/  ULEA UR4, UR5, UR4, 0x18 ;  /* 0x0000000405047291 */ /* 0x001fd2000f8ec0ff */
[----:B------:R-:W0:Y:S04]  /*2890*/  LDS R3, [UR4+0x28] ;  /* 0x00002804ff037984 */ /* 0x000e280008000800 */
        /* <DEDUP_REMOVED lines=17> */
.L_x_62:
[----:B------:R-:W-:Y:S05]  /*29b0*/  BSYNC.RECONVERGENT B1 ;  /* 0x0000000000017941 */ /* 0x000fea0003800200 */
.L_x_61:
[----:B------:R-:W-:Y:S01]  /*29c0*/  UISETP.GE.AND UP0, UPT, UR6, 0x61, UPT ;  /* 0x000000610600788c */ /* 0x000fe2000bf06270 */
[----:B------:R-:W-:Y:S02]  /*29d0*/  IMAD.MOV.U32 R0, RZ, RZ, R2 ;  /* 0x000000ffff007224 */ /* 0x000fe400078e0002 */
        /* <DEDUP_REMOVED lines=25> */
.L_x_64:
[----:B------:R-:W-:Y:S05]  /*2b70*/  BSYNC.RECONVERGENT B1 ;  /* 0x0000000000017941 */ /* 0x000fea0003800200 */
.L_x_63:
        /* <DEDUP_REMOVED lines=27> */
.L_x_66:
[----:B------:R-:W-:Y:S05]  /*2d30*/  BSYNC.RECONVERGENT B1 ;  /* 0x0000000000017941 */ /* 0x000fea0003800200 */
.L_x_65:
        /* <DEDUP_REMOVED lines=27> */
.L_x_68:
[----:B------:R-:W-:Y:S05]  /*2ef0*/  BSYNC.RECONVERGENT B1 ;  /* 0x0000000000017941 */ /* 0x000fea0003800200 */
.L_x_67:
        /* <DEDUP_REMOVED lines=27> */
.L_x_70:
[----:B------:R-:W-:Y:S05]  /*30b0*/  BSYNC.RECONVERGENT B1 ;  /* 0x0000000000017941 */ /* 0x000fea0003800200 */
.L_x_69:
[----:B------:R-:W-:Y:S01]  /*30c0*/  UISETP.GE.AND UP0, UPT, UR6, 0xe1, UPT ;  /* 0x000000e10600788c */ /* 0x000fe2000bf06270 */
[----:B------:R-:W-:Y:S02]  /*30d0*/  IMAD.MOV.U32 R8, RZ, RZ, R2 ;  /* 0x000000ffff087224 */ /* 0x000fe400078e0002 */
[----:B------:R-:W-:Y:S02]  /*30e0*/  IMAD.MOV.U32 R7, RZ, RZ, R5 ;  /* 0x000000ffff077224 */ /* 0x000fe400078e0005 */
[----:B------:R-:W-:-:S04]  /*30f0*/  IMAD.MOV.U32 R6, RZ, RZ, R4 ;  /* 0x000000ffff067224 */ /* 0x000fc800078e0004 */
[----:B------:R-:W-:Y:S05]  /*3100*/  BRA.U !UP0, `(.L_x_34) ;  /* 0x0000002908cc7547 */ /* 0x000fea000b800000 */
[----:B------:R-:W0:Y:S01]  /*3110*/  S2UR UR5, SR_CgaCtaId ;  /* 0x00000000000579c3 */ /* 0x000e220000008800 */
[----:B------:R-:W-:Y:S02]  /*3120*/  UMOV UR4, 0x400 ;  /* 0x0000040000047882 */ /* 0x000fe40000000000 */
[----:B0-----:R-:W-:-:S09]  /*3130*/  ULEA UR4, UR5, UR4, 0x18 ;  /* 0x0000000405047291 */ /* 0x001fd2000f8ec0ff */
[----:B------:R-:W0:Y:S04]  /*3140*/  LDS R3, [UR4+0x78] ;  /* 0x00007804ff037984 */ /* 0x000e280008000800 */
[----:B-1----:R-:W1:Y:S01]  /*3150*/  LDS.64 R10, [UR4+0x80] ;  /* 0x00008004ff0a7984 */ /* 0x002e620008000a00 */
[----:B0-----:R-:W-:Y:S01]  /*3160*/  ISETP.GE.AND P0, PT, R2, R3, PT ;  /* 0x000000030200720c */ /* 0x001fe20003f06270 */
[----:B------:R-:W-:Y:S02]  /*3170*/  IMAD.MOV.U32 R8, RZ, RZ, R3 ;  /* 0x000000ffff087224 */ /* 0x000fe400078e0003 */
[----:B-1----:R-:W-:Y:S02]  /*3180*/  IMAD.MOV.U32 R7, RZ, RZ, R10 ;  /* 0x000000ffff077224 */ /* 0x002fe400078e000a */
        /* <DEDUP_REMOVED lines=8> */
[CC--:B------:R-:W-:Y:S02]  /*3210*/  ISETP.LT.U32.AND P2, PT, R5.reuse, R10.reuse, PT ;  /* 0x0000000a0500720c */ /* 0x0c0fe40003f41070 */
[CC--:B------:R-:W-:Y:S02]  /*3220*/  ISETP.GE.AND.EX P0, PT, R4.reuse, R11.reuse, PT, P0 ;  /* 0x0000000b0400720c */ /* 0x0c0fe40003f06300 */
[----:B------:R-:W-:Y:S02]  /*3230*/  ISETP.LT.AND.EX P2, PT, R4, R11, PT, P2 ;  /* 0x0000000b0400720c */ /* 0x000fe40003f41320 */
[----:B------:R-:W-:Y:S02]  /*3240*/  SEL R8, R2, R3, !P0 ;  /* 0x0000000302087207 */ /* 0x000fe40004000000 */
[----:B------:R-:W-:-:S02]  /*3250*/  SEL R7, R5, R10, P2 ;  /* 0x0000000a05077207 */ /* 0x000fc40001000000 */
[----:B------:R-:W-:Y:S01]  /*3260*/  SEL R6, R4, R11, P2 ;  /* 0x0000000b04067207 */ /* 0x000fe20001000000 */
[----:B------:R-:W-:Y:S06]  /*3270*/  BRA `(.L_x_34) ;  /* 0x0000002800707947 */ /* 0x000fec0003800000 */
.L_x_2:
[----:B------:R-:W1:Y:S01]  /*3280*/  S2R R0, SR_TID.X ;  /* 0x0000000000007919 */ /* 0x000e620000002100 */
[----:B------:R-:W1:Y:S02]  /*3290*/  LDC.64 R2, c[0x0][0x380] ;  /* 0x0000e000ff027b82 */ /* 0x000e640000000a00 */
[----:B-1----:R-:W-:-:S05]  /*32a0*/  IMAD.WIDE.U32 R2, R0, 0x10, R2 ;  /* 0x0000001000027825 */ /* 0x002fca00078e0002 */
[----:B0-----:R-:W2:Y:S04]  /*32b0*/  LDG.E.CONSTANT R11, desc[UR10][R2.64] ;  /* 0x0000000a020b7981 */ /* 0x001ea8000c1e9900 */
[----:B------:R-:W2:Y:S04]  /*32c0*/  LDG.E.CONSTANT R6, desc[UR10][R2.64+0x1000] ;  /* 0x0010000a02067981 */ /* 0x000ea8000c1e9900 */
[----:B------:R-:W3:Y:S04]  /*32d0*/  LDG.E.64.CONSTANT R4, desc[UR10][R2.64+0x8] ;  /* 0x0000080a02047981 */ /* 0x000ee8000c1e9b00 */
[----:B------:R-:W3:Y:S04]  /*32e0*/  LDG.E.64.CONSTANT R16, desc[UR10][R2.64+0x1008] ;  /* 0x0010080a02107981 */ /* 0x000ee8000c1e9b00 */
[----:B------:R-:W4:Y:S04]  /*32f0*/  LDG.E.CONSTANT R7, desc[UR10][R2.64+0x2000] ;  /* 0x0020000a02077981 */ /* 0x000f28000c1e9900 */
[----:B------:R-:W5:Y:S04]  /*3300*/  LDG.E.64.CONSTANT R14, desc[UR10][R2.64+0x2008] ;  /* 0x0020080a020e7981 */ /* 0x000f68000c1e9b00 */
[----:B------:R-:W5:Y:S04]  /*3310*/  LDG.E.CONSTANT R10, desc[UR10][R2.64+0x3000] ;  /* 0x0030000a020a7981 */ /* 0x000f68000c1e9900 */
[----:B------:R-:W5:Y:S04]  /*3320*/  LDG.E.64.CONSTANT R12, desc[UR10][R2.64+0x3008] ;  /* 0x0030080a020c7981 */ /* 0x000f68000c1e9b00 */
[----:B------:R-:W5:Y:S04]  /*3330*/  LDG.E.CONSTANT R26, desc[UR10][R2.64+0x4000] ;  /* 0x0040000a021a7981 */ /* 0x000f68000c1e9900 */
[----:B------:R0:W5:Y:S01]  /*3340*/  LDG.E.64.CONSTANT R8, desc[UR10][R2.64+0x4008] ;  /* 0x0040080a02087981 */ /* 0x000162000c1e9b00 */
[----:B------:R-:W-:Y:S01]  /*3350*/  UISETP.GE.U32.AND UP0, UPT, UR8, 0xa00, UPT ;  /* 0x00000a000800788c */ /* 0x000fe2000bf06070 */
[----:B0-----:R-:W-:-:S02]  /*3360*/  IMAD.MOV.U32 R3, RZ, RZ, 0x500 ;  /* 0x00000500ff037424 */ /* 0x001fc400078e00ff */
[----:B------:R-:W-:Y:S01]  /*3370*/  IMAD.MOV.U32 R2, RZ, RZ, RZ ;  /* 0x000000ffff027224 */ /* 0x000fe200078e00ff */
[----:B--2---:R-:W-:-:S13]  /*3380*/  ISETP.GE.AND P1, PT, R11, R6, PT ;  /* 0x000000060b00720c */ /* 0x004fda0003f26270 */
[----:B---3--:R-:W-:-:S04]  /*3390*/  @P1 ISETP.GE.U32.AND P0, PT, R4, R16, PT ;  /* 0x000000100400120c */ /* 0x008fc80003f06070 */
[----:B------:R-:W-:-:S04]  /*33a0*/  @P1 ISETP.GE.AND.EX P0, PT, R5, R17, PT, P0 ;  /* 0x000000110500120c */ /* 0x000fc80003f06300 */
[----:B------:R-:W-:-:S04]  /*33b0*/  @P1 ISETP.LT.OR P0, PT, R6, R11, !P0 ;  /* 0x0000000b0600120c */ /* 0x000fc80004701670 */
[----:B------:R-:W-:Y:S02]  /*33c0*/  @P1 SEL R6, R11, R6, P0 ;  /* 0x000000060b061207 */ /* 0x000fe40000000000 */
[----:B------:R-:W-:Y:S02]  /*33d0*/  @P1 SEL R16, R4, R16, P0 ;  /* 0x0000001004101207 */ /* 0x000fe40000000000 */
[----:B----4-:R-:W-:Y:S02]  /*33e0*/  ISETP.GE.AND P2, PT, R6, R7, PT ;  /* 0x000000070600720c */ /* 0x010fe40003f46270 */
[----:B------:R-:W-:-:S11]  /*33f0*/  @P1 SEL R17, R5, R17, P0 ;  /* 0x0000001105111207 */ /* 0x000fd60000000000 */
[----:B-----5:R-:W-:-:S04]  /*3400*/  @P2 ISETP.GE.U32.AND P0, PT, R16, R14, PT ;  /* 0x0000000e1000220c */ /* 0x020fc80003f06070 */
[----:B------:R-:W-:-:S04]  /*3410*/  @P2 ISETP.GE.AND.EX P0, PT, R17, R15, PT, P0 ;  /* 0x0000000f1100220c */ /* 0x000fc80003f06300 */
[----:B------:R-:W-:-:S04]  /*3420*/  @P2 ISETP.LT.OR P0, PT, R7, R6, !P0 ;  /* 0x000000060700220c */ /* 0x000fc80004701670 */
[----:B------:R-:W-:Y:S02]  /*3430*/  @P2 SEL R7, R6, R7, P0 ;  /* 0x0000000706072207 */ /* 0x000fe40000000000 */
[----:B------:R-:W-:Y:S02]  /*3440*/  @P2 SEL R14, R16, R14, P0 ;  /* 0x0000000e100e2207 */ /* 0x000fe40000000000 */
[----:B------:R-:W-:Y:S02]  /*3450*/  ISETP.GE.AND P1, PT, R7, R10, PT ;  /* 0x0000000a0700720c */ /* 0x000fe40003f26270 */
[----:B------:R-:W-:-:S11]  /*3460*/  @P2 SEL R15, R17, R15, P0 ;  /* 0x0000000f110f2207 */ /* 0x000fd60000000000 */
[----:B------:R-:W-:-:S04]  /*3470*/  @P1 ISETP.GE.U32.AND P0, PT, R14, R12, PT ;  /* 0x0000000c0e00120c */ /* 0x000fc80003f06070 */
        /* <DEDUP_REMOVED lines=11> */
[----:B------:R-:W-:Y:S01]  /*3530*/  @P2 SEL R9, R13, R9, P0 ;  /* 0x000000090d092207 */ /* 0x000fe20000000000 */
[----:B------:R-:W-:Y:S06]  /*3540*/  BRA.U !UP0, `(.L_x_71) ;  /* 0x0000000908dc7547 */ /* 0x000fec000b800000 */
[----:B------:R-:W-:Y:S01]  /*3550*/  UIADD3 UR9, UP0, UPT, UR8, -0xa00, URZ ;  /* 0xfffff60008097890 */ /* 0x000fe2000ff1e0ff */
[----:B------:R-:W-:Y:S02]  /*3560*/  IMAD.MOV.U32 R3, RZ, RZ, 0x500 ;  /* 0x00000500ff037424 */ /* 0x000fe400078e00ff */
[----:B------:R-:W-:Y:S01]  /*3570*/  IMAD.MOV.U32 R2, RZ, RZ, RZ ;  /* 0x000000ffff027224 */ /* 0x000fe200078e00ff */
[----:B------:R-:W-:Y:S02]  /*3580*/  ULEA.HI.X.SX32 UR8, UR8, 0xffffffff, 0x1, UP0 ;  /* 0xffffffff08087891 */ /* 0x000fe400080f0eff */
[----:B------:R-:W-:Y:S02]  /*3590*/  UIMAD.WIDE.U32 UR12, UR9, -0x33333333, URZ ;  /* 0xcccccccd090c78a5 */ /* 0x000fe4000f8e00ff */
[----:B------:R-:W-:Y:S02]  /*35a0*/  UIMAD.WIDE.U32 UR4, UR8, -0x33333333, URZ ;  /* 0xcccccccd080478a5 */ /* 0x000fe4000f8e00ff */
[----:B------:R-:W-:-:S02]  /*35b0*/  UISETP.GE.U32.AND UP1, UPT, UR9, 0x500, UPT ;  /* 0x000005000900788c */ /* 0x000fc4000bf26070 */
[----:B------:R-:W-:Y:S02]  /*35c0*/  UIMAD.WIDE.U32 UR4, UP0, UR9, -0x33333334, UR4 ;  /* 0xcccccccc090478a5 */ /* 0x000fe4000f800004 */
[----:B------:R-:W-:Y:S02]  /*35d0*/  UISETP.GE.U32.AND.EX UP1, UPT, UR8, URZ, UPT, UP1 ;  /* 0x000000ff0800728c */ /* 0x000fe4000bf26110 */
[----:B------:R-:W-:Y:S02]  /*35e0*/  UIADD3.X UR7, UPT, UPT, URZ, URZ, URZ, UP0, !UPT ;  /* 0x000000ffff077290 */ /* 0x000fe400087fe4ff */
[----:B------:R-:W-:Y:S01]  /*35f0*/  UIADD3 URZ, UP0, UPT, UR13, UR4, URZ ;  /* 0x000000040dff7290 */ /* 0x000fe2000ff1e0ff */
[----:B------:R-:W-:-:S03]  /*3600*/  UMOV UR6, UR5 ;  /* 0x0000000500067c82 */ /* 0x000fc60008000000 */
[----:B------:R-:W-:-:S04]  /*3610*/  UIMAD.WIDE.U32.X UR4, UR8, -0x33333334, UR6, UP0 ;  /* 0xcccccccc080478a5 */ /* 0x000fc800080e0406 */
[----:B------:R-:W-:-:S04]  /*3620*/  USHF.R.U64 UR6, UR4, 0xa, UR5 ;  /* 0x0000000a04067899 */ /* 0x000fc80008001205 */
[----:B------:R-:W-:-:S04]  /*3630*/  ULOP3.LUT UR7, UR6, 0x1, URZ, 0xc0, !UPT ;  /* 0x0000000106077892 */ /* 0x000fc8000f8ec0ff */
[----:B------:R-:W-:-:S04]  /*3640*/  UISETP.NE.U32.AND UP0, UPT, UR7, 0x1, UPT ;  /* 0x000000010700788c */ /* 0x000fc8000bf05070 */
[----:B------:R-:W-:Y:S01]  /*3650*/  UISETP.NE.U32.AND.EX UP0, UPT, URZ, URZ, UPT, UP0 ;  /* 0x000000ffff00728c */ /* 0x000fe2000bf05100 */
[----:B------:R-:W-:Y:S10]  /*3660*/  BRA.U !UP1, `(.L_x_72) ;  /* 0x0000000509b87547 */ /* 0x000ff4000b800000 */
[----:B------:R-:W0:Y:S01]  /*3670*/  LDCU.64 UR8, c[0x0][0x380] ;  /* 0x00007000ff0877ac */ /* 0x000e220008000a00 */
[----:B------:R-:W-:Y:S02]  /*3680*/  IMAD.MOV.U32 R3, RZ, RZ, 0x500 ;  /* 0x00000500ff037424 */ /* 0x000fe400078e00ff */
[----:B------:R-:W-:Y:S01]  /*3690*/  IMAD.MOV.U32 R2, RZ, RZ, RZ ;  /* 0x000000ffff027224 */ /* 0x000fe200078e00ff */
[----:B------:R-:W-:-:S04]  /*36a0*/  UIADD3 UR4, UP1, UPT, UR6, 0x1, URZ ;  /* 0x0000000106047890 */ /* 0x000fc8000ff3e0ff */
[----:B------:R-:W-:Y:S02]  /*36b0*/  ULEA.HI.X UR5, UR5, URZ, URZ, 0x16, UP1 ;  /* 0x000000ff05057291 */ /* 0x000fe400088fb4ff */
[----:B------:R-:W-:Y:S02]  /*36c0*/  ULOP3.LUT UR4, UR4, 0xfffffffe, URZ, 0xc0, !UPT ;  /* 0xfffffffe04047892 */ /* 0x000fe4000f8ec0ff */
[----:B------:R-:W-:Y:S01]  /*36d0*/  ULOP3.LUT UR5, UR5, 0x7fffff, URZ, 0xc0, !UPT ;  /* 0x007fffff05057892 */ /* 0x000fe2000f8ec0ff */
[----:B0-----:R-:W-:-:S04]  /*36e0*/  LEA R28, P0, R0, UR8, 0x4 ;  /* 0x00000008001c7c11 */ /* 0x001fc8000f8020ff */
[----:B------:R-:W-:Y:S02]  /*36f0*/  IADD3 R28, P1, PT, R28, 0xe008, RZ ;  /* 0x0000e0081c1c7810 */ /* 0x000fe40007f3e0ff */
[----:B------:R-:W-:-:S05]  /*3700*/  LEA.HI.X R29, R0, UR9, RZ, 0x4, P0 ;  /* 0x00000009001d7c11 */ /* 0x000fca00080f24ff */
[----:B------:R-:W-:-:S07]  /*3710*/  IMAD.X R29, RZ, RZ, R29, P1 ;  /* 0x000000ffff1d7224 */ /* 0x000fce00008e061d */
.L_x_73:
[----:B------:R-:W2:Y:S04]  /*3720*/  LDG.E.CONSTANT R25, desc[UR10][R28.64+-0x9008] ;  /* 0xff6ff80a1c197981 */ /* 0x000ea8000c1e9900 */
[----:B------:R-:W3:Y:S04]  /*3730*/  LDG.E.64.CONSTANT R22, desc[UR10][R28.64+-0x9000] ;  /* 0xff70000a1c167981 */ /* 0x000ee8000c1e9b00 */
[----:B------:R-:W4:Y:S04]  /*3740*/  LDG.E.CONSTANT R27, desc[UR10][R28.64+-0x8008] ;  /* 0xff7ff80a1c1b7981 */ /* 0x000f28000c1e9900 */
[----:B------:R-:W5:Y:S04]  /*3750*/  LDG.E.64.CONSTANT R10, desc[UR10][R28.64+-0x8000] ;  /* 0xff80000a1c0a7981 */ /* 0x000f68000c1e9b00 */
[----:B------:R-:W5:Y:S04]  /*3760*/  LDG.E.CONSTANT R4, desc[UR10][R28.64+-0x7008] ;  /* 0xff8ff80a1c047981 */ /* 0x000f68000c1e9900 */
        /* <DEDUP_REMOVED lines=8> */
[----:B------:R-:W5:Y:S01]  /*37f0*/  LDG.E.64.CONSTANT R20, desc[UR10][R28.64+-0x3000] ;  /* 0xffd0000a1c147981 */ /* 0x000f62000c1e9b00 */
[----:B--2---:R-:W-:-:S13]  /*3800*/  ISETP.GE.AND P1, PT, R26, R25, PT ;  /* 0x000000191a00720c */ /* 0x004fda0003f26270 */
[----:B---3--:R-:W-:-:S04]  /*3810*/  @P1 ISETP.GE.U32.AND P0, PT, R8, R22, PT ;  /* 0x000000160800120c */ /* 0x008fc80003f06070 */
[----:B------:R-:W-:-:S04]  /*3820*/  @P1 ISETP.GE.AND.EX P0, PT, R9, R23, PT, P0 ;  /* 0x000000170900120c */ /* 0x000fc80003f06300 */
[----:B------:R-:W-:-:S04]  /*3830*/  @P1 ISETP.LT.OR P0, PT, R25, R26, !P0 ;  /* 0x0000001a1900120c */ /* 0x000fc80004701670 */
[----:B------:R-:W-:Y:S02]  /*3840*/  @P1 SEL R25, R26, R25, P0 ;  /* 0x000000191a191207 */ /* 0x000fe40000000000 */
[----:B------:R-:W-:Y:S01]  /*3850*/  @P1 SEL R22, R8, R22, P0 ;  /* 0x0000001608161207 */ /* 0x000fe20000000000 */
[----:B------:R-:W2:Y:S01]  /*3860*/  LDG.E.CONSTANT R26, desc[UR10][R28.64+-0x8] ;  /* 0xfffff80a1c1a7981 */ /* 0x000ea2000c1e9900 */
[----:B----4-:R-:W-:Y:S02]  /*3870*/  ISETP.GE.AND P2, PT, R25, R27, PT ;  /* 0x0000001b1900720c */ /* 0x010fe40003f46270 */
[----:B------:R-:W-:Y:S02]  /*3880*/  @P1 SEL R23, R9, R23, P0 ;  /* 0x0000001709171207 */ /* 0x000fe40000000000 */
[----:B------:R0:W3:Y:S09]  /*3890*/  LDG.E.64.CONSTANT R8, desc[UR10][R28.64] ;  /* 0x0000000a1c087981 */ /* 0x0000f2000c1e9b00 */
[----:B-----5:R-:W-:-:S04]  /*38a0*/  @P2 ISETP.GE.U32.AND P0, PT, R22, R10, PT ;  /* 0x0000000a1600220c */ /* 0x020fc80003f06070 */
[----:B------:R-:W-:-:S04]  /*38b0*/  @P2 ISETP.GE.AND.EX P0, PT, R23, R11, PT, P0 ;  /* 0x0000000b1700220c */ /* 0x000fc80003f06300 */
[----:B------:R-:W-:-:S04]  /*38c0*/  @P2 ISETP.LT.OR P0, PT, R27, R25, !P0 ;  /* 0x000000191b00220c */ /* 0x000fc80004701670 */
[----:B------:R-:W-:Y:S02]  /*38d0*/  @P2 SEL R27, R25, R27, P0 ;  /* 0x0000001b191b2207 */ /* 0x000fe40000000000 */
[----:B------:R-:W4:Y:S02]  /*38e0*/  LDG.E.CONSTANT R25, desc[UR10][R28.64+-0x2008] ;  /* 0xffdff80a1c197981 */ /* 0x000f24000c1e9900 */
[----:B------:R-:W-:Y:S02]  /*38f0*/  ISETP.GE.AND P1, PT, R27, R4, PT ;  /* 0x000000041b00720c */ /* 0x000fe40003f26270 */
[----:B------:R-:W-:Y:S02]  /*3900*/  @P2 SEL R10, R22, R10, P0 ;  /* 0x0000000a160a2207 */ /* 0x000fe40000000000 */
[----:B------:R-:W-:Y:S02]  /*3910*/  @P2 SEL R11, R23, R11, P0 ;  /* 0x0000000b170b2207 */ /* 0x000fe40000000000 */
[----:B------:R-:W5:Y:S07]  /*3920*/  LDG.E.64.CONSTANT R22, desc[UR10][R28.64+-0x2000] ;  /* 0xffe0000a1c167981 */ /* 0x000f6e000c1e9b00 */
[----:B------:R-:W-:-:S04]  /*3930*/  @P1 ISETP.GE.U32.AND P0, PT, R10, R12, PT ;  /* 0x0000000c0a00120c */ /* 0x000fc80003f06070 */
[----:B------:R-:W-:-:S04]  /*3940*/  @P1 ISETP.GE.AND.EX P0, PT, R11, R13, PT, P0 ;  /* 0x0000000d0b00120c */ /* 0x000fc80003f06300 */
[----:B------:R-:W-:-:S04]  /*3950*/  @P1 ISETP.LT.OR P0, PT, R4, R27, !P0 ;  /* 0x0000001b0400120c */ /* 0x000fc80004701670 */
[----:B------:R-:W-:Y:S02]  /*3960*/  @P1 SEL R4, R27, R4, P0 ;  /* 0x000000041b041207 */ /* 0x000fe40000000000 */
[----:B------:R-:W2:Y:S01]  /*3970*/  LDG.E.CONSTANT R27, desc[UR10][R28.64+-0x1008] ;  /* 0xffeff80a1c1b7981 */ /* 0x000ea2000c1e9900 */
[----:B------:R-:W-:Y:S02]  /*3980*/  @P1 SEL R12, R10, R12, P0 ;  /* 0x0000000c0a0c1207 */ /* 0x000fe40000000000 */
[----:B------:R-:W-:Y:S02]  /*3990*/  @P1 SEL R13, R11, R13, P0 ;  /* 0x0000000d0b0d1207 */ /* 0x000fe40000000000 */
[----:B------:R-:W3:Y:S01]  /*39a0*/  LDG.E.64.CONSTANT R10, desc[UR10][R28.64+-0x1000] ;  /* 0xfff0000a1c0a7981 */ /* 0x000ee2000c1e9b00 */
[----:B------:R-:W-:-:S13]  /*39b0*/  ISETP.GE.AND P2, PT, R4, R5, PT ;  /* 0x000000050400720c */ /* 0x000fda0003f46270 */
[----:B------:R-:W-:-:S04]  /*39c0*/  @P2 ISETP.GE.U32.AND P0, PT, R12, R14, PT ;  /* 0x0000000e0c00220c */ /* 0x000fc80003f06070 */
[----:B------:R-:W-:-:S04]  /*39d0*/  @P2 ISETP.GE.AND.EX P0, PT, R13, R15, PT, P0 ;  /* 0x0000000f0d00220c */ /* 0x000fc80003f06300 */
[----:B------:R-:W-:-:S04]  /*39e0*/  @P2 ISETP.LT.OR P0, PT, R5, R4, !P0 ;  /* 0x000000040500220c */ /* 0x000fc80004701670 */
[----:B------:R-:W-:-:S04]  /*39f0*/  @P2 SEL R5, R4, R5, P0 ;  /* 0x0000000504052207 */ /* 0x000fc80000000000 */
[----:B------:R-:W-:Y:S02]  /*3a00*/  ISETP.GE.AND P1, PT, R5, R6, PT ;  /* 0x000000060500720c */ /* 0x000fe40003f26270 */
[----:B------:R-:W-:Y:S02]  /*3a10*/  @P2 SEL R14, R12, R14, P0 ;  /* 0x0000000e0c0e2207 */ /* 0x000fe40000000000 */
[----:B------:R-:W-:-:S09]  /*3a20*/  @P2 SEL R15, R13, R15, P0 ;  /* 0x0000000f0d0f2207 */ /* 0x000fd20000000000 */
        /* <DEDUP_REMOVED lines=17> */
[----:B------:R-:W-:Y:S02]  /*3b40*/  @P1 SEL R24, R7, R24, P0 ;  /* 0x0000001807181207 */ /* 0x000fe40000000000 */
[----:B------:R-:W-:Y:S02]  /*3b50*/  @P1 SEL R20, R18, R20, P0 ;  /* 0x0000001412141207 */ /* 0x000fe40000000000 */
[----:B------:R-:W-:Y:S01]  /*3b60*/  @P1 SEL R21, R19, R21, P0 ;  /* 0x0000001513151207 */ /* 0x000fe20000000000 */
[----:B------:R-:W-:-:S04]  /*3b70*/  UIADD3 UR4, UP1, UPT, UR4, -0x2, URZ ;  /* 0xfffffffe04047890 */ /* 0x000fc8000ff3e0ff */
[----:B------:R-:W-:Y:S02]  /*3b80*/  UIADD3.X UR5, UPT, UPT, UR5, -0x1, URZ, UP1, !UPT ;  /* 0xffffffff05057890 */ /* 0x000fe40008ffe4ff */
[----:B------:R-:W-:-:S04]  /*3b90*/  UISETP.NE.U32.AND UP1, UPT, UR4, URZ, UPT ;  /* 0x000000ff0400728c */ /* 0x000fc8000bf25070 */
[----:B------:R-:W-:Y:S01]  /*3ba0*/  UISETP.NE.AND.EX UP1, UPT, UR5, URZ, UPT, UP1 ;  /* 0x000000ff0500728c */ /* 0x000fe2000bf25310 */
[----:B----4-:R-:W-:-:S13]  /*3bb0*/  ISETP.GE.AND P2, PT, R24, R25, PT ;  /* 0x000000191800720c */ /* 0x010fda0003f46270 */
[----:B-----5:R-:W-:-:S04]  /*3bc0*/  @P2 ISETP.GE.U32.AND P0, PT, R20, R22, PT ;  /* 0x000000161400220c */ /* 0x020fc80003f06070 */
[----:B------:R-:W-:-:S04]  /*3bd0*/  @P2 ISETP.GE.AND.EX P0, PT, R21, R23, PT, P0 ;  /* 0x000000171500220c */ /* 0x000fc80003f06300 */
[----:B------:R-:W-:-:S04]  /*3be0*/  @P2 ISETP.LT.OR P0, PT, R25, R24, !P0 ;  /* 0x000000181900220c */ /* 0x000fc80004701670 */
[----:B------:R-:W-:-:S04]  /*3bf0*/  @P2 SEL R25, R24, R25, P0 ;  /* 0x0000001918192207 */ /* 0x000fc80000000000 */
[----:B--2---:R-:W-:Y:S02]  /*3c00*/  ISETP.GE.AND P3, PT, R25, R27, PT ;  /* 0x0000001b1900720c */ /* 0x004fe40003f66270 */
[----:B------:R-:W-:Y:S02]  /*3c10*/  @P2 SEL R22, R20, R22, P0 ;  /* 0x0000001614162207 */ /* 0x000fe40000000000 */
[----:B------:R-:W-:-:S09]  /*3c20*/  @P2 SEL R23, R21, R23, P0 ;  /* 0x0000001715172207 */ /* 0x000fd20000000000 */
[----:B---3--:R-:W-:-:S04]  /*3c30*/  @P3 ISETP.GE.U32.AND P0, PT, R22, R10, PT ;  /* 0x0000000a1600320c */ /* 0x008fc80003f06070 */
[----:B------:R-:W-:-:S04]  /*3c40*/  @P3 ISETP.GE.AND.EX P0, PT, R23, R11, PT, P0 ;  /* 0x0000000b1700320c */ /* 0x000fc80003f06300 */
[----:B------:R-:W-:-:S04]  /*3c50*/  @P3 ISETP.LT.OR P0, PT, R27, R25, !P0 ;  /* 0x000000191b00320c */ /* 0x000fc80004701670 */
[----:B------:R-:W-:-:S04]  /*3c60*/  @P3 SEL R27, R25, R27, P0 ;  /* 0x0000001b191b3207 */ /* 0x000fc80000000000 */
[----:B------:R-:W-:Y:S02]  /*3c70*/  ISETP.GE.AND P1, PT, R27, R26, PT ;  /* 0x0000001a1b00720c */ /* 0x000fe40003f26270 */
[----:B------:R-:W-:Y:S02]  /*3c80*/  @P3 SEL R10, R22, R10, P0 ;  /* 0x0000000a160a3207 */ /* 0x000fe40000000000 */
[----:B------:R-:W-:Y:S02]  /*3c90*/  @P3 SEL R11, R23, R11, P0 ;  /* 0x0000000b170b3207 */ /* 0x000fe40000000000 */
[----:B0-----:R-:W-:-:S07]  /*3ca0*/  IADD3 R28, P3, PT, R28, 0xa000, RZ ;  /* 0x0000a0001c1c7810 */ /* 0x001fce0007f7e0ff */
[----:B------:R-:W-:-:S04]  /*3cb0*/  @P1 ISETP.GE.U32.AND P0, PT, R10, R8, PT ;  /* 0x000000080a00120c */ /* 0x000fc80003f06070 */
[----:B------:R-:W-:Y:S02]  /*3cc0*/  @P1 ISETP.GE.AND.EX P0, PT, R11, R9, PT, P0 ;  /* 0x000000090b00120c */ /* 0x000fe40003f06300 */
[----:B------:R-:W-:Y:S02]  /*3cd0*/  IADD3 R3, P2, PT, R3, 0xa00, RZ ;  /* 0x00000a0003037810 */ /* 0x000fe40007f5e0ff */
[----:B------:R-:W-:Y:S01]  /*3ce0*/  @P1 ISETP.LT.OR P0, PT, R26, R27, !P0 ;  /* 0x0000001b1a00120c */ /* 0x000fe20004701670 */
[----:B------:R-:W-:Y:S02]  /*3cf0*/  IMAD.X R29, RZ, RZ, R29, P3 ;  /* 0x000000ffff1d7224 */ /* 0x000fe400018e061d */
[----:B------:R-:W-:Y:S01]  /*3d00*/  IMAD.X R2, RZ, RZ, R2, P2 ;  /* 0x000000ffff027224 */ /* 0x000fe200010e0602 */
[----:B------:R-:W-:Y:S02]  /*3d10*/  @P1 SEL R26, R27, R26, P0 ;  /* 0x0000001a1b1a1207 */ /* 0x000fe40000000000 */
[----:B------:R-:W-:-:S02]  /*3d20*/  @P1 SEL R8, R10, R8, P0 ;  /* 0x000000080a081207 */ /* 0x000fc40000000000 */
[----:B------:R-:W-:Y:S01]  /*3d30*/  @P1 SEL R9, R11, R9, P0 ;  /* 0x000000090b091207 */ /* 0x000fe20000000000 */
[----:B------:R-:W-:Y:S06]  /*3d40*/  BRA.U UP1, `(.L_x_73) ;  /* 0xfffffff901747547 */ /* 0x000fec000b83ffff */
.L_x_72:
[----:B------:R-:W-:Y:S05]  /*3d50*/  BRA.U !UP0, `(.L_x_71) ;  /* 0x0000000108d87547 */ /* 0x000fea000b800000 */
[----:B------:R-:W0:Y:S02]  /*3d60*/  LDC.64 R4, c[0x0][0x380] ;  /* 0x0000e000ff047b82 */ /* 0x000e240000000a00 */
[----:B0-----:R-:W-:-:S03]  /*3d70*/  IMAD.WIDE.U32 R4, R0, 0x10, R4 ;  /* 0x0000001000047825 */ /* 0x001fc600078e0004 */
[----:B------:R-:W-:-:S04]  /*3d80*/  LEA R14, P0, R3, R4, 0x4 ;  /* 0x00000004030e7211 */ /* 0x000fc800078020ff */
[----:B------:R-:W-:-:S05]  /*3d90*/  LEA.HI.X R15, R3, R5, R2, 0x4, P0 ;  /* 0x00000005030f7211 */ /* 0x000fca00000f2402 */
        /* <DEDUP_REMOVED lines=38> */
[----:B------:R-:W-:Y:S02]  /*4000*/  @P2 SEL R13, R5, R13, P0 ;  /* 0x0000000d050d2207 */ /* 0x000fe40000000000 */
[----:B------:R-:W-:-:S05]  /*4010*/  IADD3 R3, P2, PT, R3, 0x500, RZ ;  /* 0x0000050003037810 */ /* 0x000fca0007f5e0ff */
[----:B------:R-:W-:-:S04]  /*4020*/  IMAD.X R2, RZ, RZ, R2, P2 ;  /* 0x000000ffff027224 */ /* 0x000fc800010e0602 */
[----:B------:R-:W-:-:S04]  /*4030*/  @P1 ISETP.GE.U32.AND P0, PT, R12, R16, PT ;  /* 0x000000100c00120c */ /* 0x000fc80003f06070 */
[----:B------:R-:W-:-:S04]  /*4040*/  @P1 ISETP.GE.AND.EX P0, PT, R13, R17, PT, P0 ;  /* 0x000000110d00120c */ /* 0x000fc80003f06300 */
[----:B------:R-:W-:-:S04]  /*4050*/  @P1 ISETP.LT.OR P0, PT, R23, R20, !P0 ;  /* 0x000000141700120c */ /* 0x000fc80004701670 */
[----:B------:R-:W-:Y:S02]  /*4060*/  @P1 SEL R16, R12, R16, P0 ;  /* 0x000000100c101207 */ /* 0x000fe40000000000 */
[----:B------:R-:W-:Y:S02]  /*4070*/  @P1 SEL R17, R13, R17, P0 ;  /* 0x000000110d111207 */ /* 0x000fe40000000000 */
[----:B------:R-:W-:Y:S01]  /*4080*/  @P1 SEL R23, R20, R23, P0 ;  /* 0x0000001714171207 */ /* 0x000fe20000000000 */
[----:B------:R-:W-:Y:S02]  /*4090*/  IMAD.MOV.U32 R8, RZ, RZ, R16 ;  /* 0x000000ffff087224 */ /* 0x000fe400078e0010 */
[----:B------:R-:W-:Y:S02]  /*40a0*/  IMAD.MOV.U32 R9, RZ, RZ, R17 ;  /* 0x000000ffff097224 */ /* 0x000fe400078e0011 */
[----:B------:R-:W-:-:S07]  /*40b0*/  IMAD.MOV.U32 R26, RZ, RZ, R23 ;  /* 0x000000ffff1a7224 */ /* 0x000fce00078e0017 */
.L_x_71:
[----:B------:R-:W0:Y:S02]  /*40c0*/  LDCU UR4, c[0x0][0x390] ;  /* 0x00007200ff0477ac */ /* 0x000e240008000800 */
[----:B0-----:R-:W-:Y:S02]  /*40d0*/  USHF.R.S32.HI UR5, URZ, 0x1f, UR4 ;  /* 0x0000001fff057899 */ /* 0x001fe40008011404 */
[----:B------:R-:W-:-:S04]  /*40e0*/  ISETP.GE.U32.AND P0, PT, R3, UR4, PT ;  /* 0x0000000403007c0c */ /* 0x000fc8000bf06070 */
[----:B------:R-:W-:-:S13]  /*40f0*/  ISETP.GE.AND.EX P0, PT, R2, UR5, PT, P0 ;  /* 0x0000000502007c0c */ /* 0x000fda000bf06300 */
[----:B------:R-:W-:Y:S05]  /*4100*/  @P0 BRA `(.L_x_74) ;  /* 0x0000000800480947 */ /* 0x000fea0003800000 */
[----:B------:R-:W-:Y:S01]  /*4110*/  IADD3 R5, PT, PT, -R3, UR4, RZ ;  /* 0x0000000403057c10 */ /* 0x000fe2000fffe1ff */
[----:B------:R-:W-:Y:S03]  /*4120*/  BSSY.RECONVERGENT B1, `(.L_x_74) ;  /* 0x0000090000017945 */ /* 0x000fe60003800200 */
[----:B------:R-:W-:-:S13]  /*4130*/  ISETP.GE.AND P0, PT, R0, R5, PT ;  /* 0x000000050000720c */ /* 0x000fda0003f06270 */
[----:B------:R-:W-:Y:S05]  /*4140*/  @P0 BRA `(.L_x_75) ;  /* 0x0000000800340947 */ /* 0x000fea0003800000 */
[----:B------:R-:W-:Y:S01]  /*4150*/  LOP3.LUT R4, RZ, R0, RZ, 0x33, !PT ;  /* 0x00000000ff047212 */ /* 0x000fe200078e33ff */
[----:B------:R-:W-:Y:S03]  /*4160*/  BSSY.RECONVERGENT B2, `(.L_x_76) ;  /* 0x000002d000027945 */ /* 0x000fe60003800200 */
[----:B------:R-:W-:-:S04]  /*4170*/  IADD3 R14, PT, PT, -R3, UR4, R4 ;  /* 0x00000004030e7c10 */ /* 0x000fc8000fffe104 */
[----:B------:R-:W-:-:S04]  /*4180*/  LOP3.LUT R4, R14, 0x300, RZ, 0xc0, !PT ;  /* 0x000003000e047812 */ /* 0x000fc800078ec0ff */
[----:B------:R-:W-:Y:S01]  /*4190*/  ISETP.NE.AND P0, PT, R4, 0x300, PT ;  /* 0x000003000400780c */ /* 0x000fe20003f05270 */
[----:B------:R-:W-:-:S12]  /*41a0*/  IMAD.MOV.U32 R4, RZ, RZ, R0 ;  /* 0x000000ffff047224 */ /* 0x000fd800078e0000 */
[----:B------:R-:W-:Y:S05]  /*41b0*/  @!P0 BRA `(.L_x_77) ;  /* 0x00000000009c8947 */ /* 0x000fea0003800000 */
[----:B------:R-:W0:Y:S01]  /*41c0*/  LDCU.64 UR6, c[0x0][0x380] ;  /* 0x00007000ff0677ac */ /* 0x000e220008000a00 */
[----:B------:R-:W-:Y:S02]  /*41d0*/  IADD3 R11, P0, PT, R0, R3, RZ ;  /* 0x00000003000b7210 */ /* 0x000fe40007f1e0ff */
[----:B------:R-:W-:-:S03]  /*41e0*/  LEA.HI R4, R14, 0x1, RZ, 0x18 ;  /* 0x000000010e047811 */ /* 0x000fc600078fc0ff */
[----:B------:R-:W-:Y:S01]  /*41f0*/  IMAD.X R10, RZ, RZ, R2, P0 ;  /* 0x000000ffff0a7224 */ /* 0x000fe200000e0602 */
[----:B------:R-:W-:Y:S01]  /*4200*/  LOP3.LUT R6, R4, 0x3, RZ, 0xc0, !PT ;  /* 0x0000000304067812 */ /* 0x000fe200078ec0ff */
[----:B------:R-:W-:-:S04]  /*4210*/  IMAD.MOV.U32 R4, RZ, RZ, R0 ;  /* 0x000000ffff047224 */ /* 0x000fc800078e0000 */
[----:B------:R-:W-:Y:S01]  /*4220*/  IMAD.MOV R12, RZ, RZ, -R6 ;  /* 0x000000ffff0c7224 */ /* 0x000fe200078e0a06 */
[----:B0-----:R-:W-:-:S04]  /*4230*/  LEA R13, P1, R11, UR6, 0x4 ;  /* 0x000000060b0d7c11 */ /* 0x001fc8000f8220ff */
[----:B------:R-:W-:-:S09]  /*4240*/  LEA.HI.X R11, R11, UR7, R10, 0x4, P1 ;  /* 0x000000070b0b7c11 */ /* 0x000fd200088f240a */
.L_x_80:
[----:B------:R-:W-:-:S05]  /*4250*/  IMAD.MOV.U32 R10, RZ, RZ, R13 ;  /* 0x000000ffff0a7224 */ /* 0x000fca00078e000d */
[----:B------:R-:W2:Y:S04]  /*4260*/  LDG.E.CONSTANT R19, desc[UR10][R10.64] ;  /* 0x0000000a0a137981 */ /* 0x000ea8000c1e9900 */
[----:B------:R-:W3:Y:S01]  /*4270*/  LDG.E.64.CONSTANT R6, desc[UR10][R10.64+0x8] ;  /* 0x0000080a0a067981 */ /* 0x000ee2000c1e9b00 */
[----:B------:R-:W-:Y:S01]  /*4280*/  VIADD R12, R12, 0x1 ;  /* 0x000000010c0c7836 */ /* 0x000fe20000000000 */
[----:B------:R-:W-:Y:S01]  /*4290*/  BSSY.RECONVERGENT B3, `(.L_x_78) ;  /* 0x0000016000037945 */ /* 0x000fe20003800200 */
[----:B------:R-:W-:Y:S01]  /*42a0*/  IMAD.MOV.U32 R15, RZ, RZ, R8 ;  /* 0x000000ffff0f7224 */ /* 0x000fe200078e0008 */
        /* <DEDUP_REMOVED lines=20> */
.L_x_79:
[----:B------:R-:W-:Y:S05]  /*43f0*/  BSYNC.RECONVERGENT B3 ;  /* 0x0000000000037941 */ /* 0x000fea0003800200 */
.L_x_78:
[----:B------:R-:W-:Y:S02]  /*4400*/  IMAD.X R11, RZ, RZ, R11, P3 ;  /* 0x000000ffff0b7224 */ /* 0x000fe400018e060b */
[----:B------:R-:W-:Y:S01]  /*4410*/  VIADD R4, R4, 0x100 ;  /* 0x0000010004047836 */ /* 0x000fe20000000000 */
[----:B------:R-:W-:Y:S06]  /*4420*/  @P2 BRA `(.L_x_80) ;  /* 0xfffffffc00882947 */ /* 0x000fec000383ffff */
.L_x_77:
[----:B------:R-:W-:Y:S05]  /*4430*/  BSYNC.RECONVERGENT B2 ;  /* 0x0000000000027941 */ /* 0x000fea0003800200 */
.L_x_76:
[----:B------:R-:W-:-:S13]  /*4440*/  ISETP.GE.U32.AND P0, PT, R14, 0x300, PT ;  /* 0x000003000e00780c */ /* 0x000fda0003f06070 */
[----:B------:R-:W-:Y:S05]  /*4450*/  @!P0 BRA `(.L_x_75) ;  /* 0x0000000400708947 */ /* 0x000fea0003800000 */
[----:B------:R-:W0:Y:S01]  /*4460*/  LDCU.64 UR6, c[0x0][0x380] ;  /* 0x00007000ff0677ac */ /* 0x000e220008000a00 */
[----:B------:R-:W-:-:S05]  /*4470*/  IADD3 R3, P0, PT, R4, R3, RZ ;  /* 0x0000000304037210 */ /* 0x000fca0007f1e0ff */
[----:B------:R-:W-:Y:S01]  /*4480*/  IMAD.X R2, RZ, RZ, R2, P0 ;  /* 0x000000ffff027224 */ /* 0x000fe200000e0602 */
[----:B0-----:R-:W-:-:S04]  /*4490*/  LEA R10, P1, R3, UR6, 0x4 ;  /* 0x00000006030a7c11 */ /* 0x001fc8000f8220ff */
[----:B------:R-:W-:Y:S02]  /*44a0*/  IADD3 R10, P0, PT, R10, 0x3008, RZ ;  /* 0x000030080a0a7810 */ /* 0x000fe40007f1e0ff */
[----:B------:R-:W-:-:S05]  /*44b0*/  LEA.HI.X R11, R3, UR7, R2, 0x4, P1 ;  /* 0x00000007030b7c11 */ /* 0x000fca00088f2402 */
[----:B------:R-:W-:-:S07]  /*44c0*/  IMAD.X R11, RZ, RZ, R11, P0 ;  /* 0x000000ffff0b7224 */ /* 0x000fce00000e060b */
.L_x_89:
[----:B------:R-:W2:Y:S04]  /*44d0*/  LDG.E.CONSTANT R17, desc[UR10][R10.64+-0x3008] ;  /* 0xffcff80a0a117981 */ /* 0x000ea8000c1e9900 */
[----:B------:R-:W3:Y:S04]  /*44e0*/  LDG.E.64.CONSTANT R14, desc[UR10][R10.64+-0x3000] ;  /* 0xffd0000a0a0e7981 */ /* 0x000ee8000c1e9b00 */
[----:B------:R0:W5:Y:S04]  /*44f0*/  LDG.E.CONSTANT R23, desc[UR10][R10.64+-0x2008] ;  /* 0xffdff80a0a177981 */ /* 0x000168000c1e9900 */
        /* <DEDUP_REMOVED lines=22> */
.L_x_82:
[----:B------:R-:W-:Y:S05]  /*4660*/  BSYNC.RECONVERGENT B2 ;  /* 0x0000000000027941 */ /* 0x000fea0003800200 */
.L_x_81:
        /* <DEDUP_REMOVED lines=17> */
.L_x_84:
[----:B------:R-:W-:Y:S05]  /*4780*/  BSYNC.RECONVERGENT B2 ;  /* 0x0000000000027941 */ /* 0x000fea0003800200 */
.L_x_83:
        /* <DEDUP_REMOVED lines=17> */
.L_x_86:
[----:B------:R-:W-:Y:S05]  /*48a0*/  BSYNC.RECONVERGENT B2 ;  /* 0x0000000000027941 */ /* 0x000fea0003800200 */
.L_x_85:
        /* <DEDUP_REMOVED lines=17> */
.L_x_88:
[----:B------:R-:W-:Y:S05]  /*49c0*/  BSYNC.RECONVERGENT B2 ;  /* 0x0000000000027941 */ /* 0x000fea0003800200 */
.L_x_87:
[----:B------:R-:W-:Y:S01]  /*49d0*/  VIADD R4, R4, 0x400 ;  /* 0x0000040004047836 */ /* 0x000fe20000000000 */
[----:B------:R-:W-:-:S04]  /*49e0*/  IADD3 R10, P1, PT, R10, 0x4000, RZ ;  /* 0x000040000a0a7810 */ /* 0x000fc80007f3e0ff */
[----:B------:R-:W-:Y:S01]  /*49f0*/  ISETP.GE.AND P0, PT, R4, R5, PT ;  /* 0x000000050400720c */ /* 0x000fe20003f06270 */
[----:B------:R-:W-:-:S12]  /*4a00*/  IMAD.X R11, RZ, RZ, R11, P1 ;  /* 0x000000ffff0b7224 */ /* 0x000fd800008e060b */
[----:B------:R-:W-:Y:S05]  /*4a10*/  @!P0 BRA `(.L_x_89) ;  /* 0xfffffff800ac8947 */ /* 0x000fea000383ffff */
.L_x_75:
[----:B------:R-:W-:Y:S05]  /*4a20*/  BSYNC.RECONVERGENT B1 ;  /* 0x0000000000017941 */ /* 0x000fea0003800200 */
.L_x_74:
[----:B------:R-:W0:Y:S01]  /*4a30*/  S2R R2, SR_LANEID ;  /* 0x0000000000027919 */ /* 0x000e220000000000 */
[----:B------:R-:W-:Y:S01]  /*4a40*/  BSSY.RECONVERGENT B1, `(.L_x_90) ;  /* 0x000001e000017945 */ /* 0x000fe20003800200 */
[----:B------:R-:W-:Y:S01]  /*4a50*/  IMAD.MOV.U32 R6, RZ, RZ, R8 ;  /* 0x000000ffff067224 */ /* 0x000fe200078e0008 */
[----:B------:R1:W2:Y:S01]  /*4a60*/  SHFL.DOWN PT, R3, R26, 0x1, 0x1f ;  /* 0x08201f001a037f89 */ /* 0x0002a200000e0000 */
[----:B------:R-:W-:-:S03]  /*4a70*/  IMAD.MOV.U32 R7, RZ, RZ, R9 ;  /* 0x000000ffff077224 */ /* 0x000fc600078e0009 */
[----:B------:R1:W3:Y:S04]  /*4a80*/  SHFL.DOWN PT, R5, R8, 0x1, 0x1f ;  /* 0x08201f0008057f89 */ /* 0x0002e800000e0000 */
[----:B------:R1:W4:Y:S01]  /*4a90*/  SHFL.DOWN PT, R4, R9, 0x1, 0x1f ;  /* 0x08201f0009047f89 */ /* 0x00032200000e0000 */
[C---:B0-----:R-:W-:Y:S02]  /*4aa0*/  ISETP.GT.AND P0, PT, R2.reuse, 0x1e, PT ;  /* 0x0000001e0200780c */ /* 0x041fe40003f04270 */
[C---:B------:R-:W-:Y:S02]  /*4ab0*/  ISETP.GT.AND P1, PT, R2.reuse, 0x1d, PT ;  /* 0x0000001d0200780c */ /* 0x040fe40003f24270 */
[C---:B------:R-:W-:Y:S02]  /*4ac0*/  ISETP.GT.AND P5, PT, R2.reuse, 0x1b, PT ;  /* 0x0000001b0200780c */ /* 0x040fe40003fa4270 */
[----:B------:R-:W-:-:S02]  /*4ad0*/  ISETP.GT.AND P4, PT, R2, 0x17, PT ;  /* 0x000000170200780c */ /* 0x000fc40003f84270 */
[C---:B------:R-:W-:Y:S02]  /*4ae0*/  ISETP.GT.AND P3, PT, R2.reuse, 0xf, PT ;  /* 0x0000000f0200780c */ /* 0x040fe40003f64270 */
[----:B------:R-:W-:Y:S01]  /*4af0*/  ISETP.NE.AND P2, PT, R2, RZ, PT ;  /* 0x000000ff0200720c */ /* 0x000fe20003f45270 */
[----:B------:R-:W-:Y:S02]  /*4b00*/  IMAD.MOV.U32 R2, RZ, RZ, R26 ;  /* 0x000000ffff027224 */ /* 0x000fe400078e001a */
[----:B-1234-:R-:W-:Y:S10]  /*4b10*/  @P0 BRA `(.L_x_91) ;  /* 0x0000000000400947 */ /* 0x01eff40003800000 */
        /* <DEDUP_REMOVED lines=9> */
[----:B------:R-:W-:-:S04]  /*4bb0*/  @P6 ISETP.GE.U32.AND P0, PT, R8, R5, PT ;  /* 0x000000050800620c */ /* 0x000fc80003f06070 */
[----:B------:R-:W-:-:S04]  /*4bc0*/  @P6 ISETP.GE.AND.EX P0, PT, R9, R4, PT, P0 ;  /* 0x000000040900620c */ /* 0x000fc80003f06300 */
[----:B------:R-:W-:Y:S02]  /*4bd0*/  @P6 SEL R2, R26, R3, !P0 ;  /* 0x000000031a026207 */ /* 0x000fe40004000000 */
[----:B------:R-:W-:-:S04]  /*4be0*/  @P6 ISETP.LT.U32.AND P0, PT, R8, R5, PT ;  /* 0x000000050800620c */ /* 0x000fc80003f01070 */
[----:B------:R-:W-:-:S04]  /*4bf0*/  @P6 ISETP.LT.AND.EX P0, PT, R9, R4, PT, P0 ;  /* 0x000000040900620c */ /* 0x000fc80003f01300 */
[----:B------:R-:W-:Y:S02]  /*4c00*/  @P6 SEL R6, R8, R5, P0 ;  /* 0x0000000508066207 */ /* 0x000fe40000000000 */
[----:B------:R-:W-:-:S07]  /*4c10*/  @P6 SEL R7, R9, R4, P0 ;  /* 0x0000000409076207 */ /* 0x000fce0000000000 */
.L_x_91:
[----:B------:R-:W-:Y:S05]  /*4c20*/  BSYNC.RECONVERGENT B1 ;  /* 0x0000000000017941 */ /* 0x000fea0003800200 */
.L_x_90:
[----:B------:R0:W1:Y:S01]  /*4c30*/  SHFL.DOWN PT, R9, R2, 0x2, 0x1f ;  /* 0x08401f0002097f89 */ /* 0x00006200000e0000 */
[----:B------:R-:W-:Y:S01]  /*4c40*/  BSSY.RECONVERGENT B1, `(.L_x_92) ;  /* 0x0000017000017945 */ /* 0x000fe20003800200 */
[----:B------:R-:W-:Y:S02]  /*4c50*/  IMAD.MOV.U32 R3, RZ, RZ, R2 ;  /* 0x000000ffff037224 */ /* 0x000fe400078e0002 */
[----:B------:R0:W2:Y:S01]  /*4c60*/  SHFL.DOWN PT, R11, R6, 0x2, 0x1f ;  /* 0x08401f00060b7f89 */ /* 0x0000a200000e0000 */
[----:B------:R-:W-:Y:S02]  /*4c70*/  IMAD.MOV.U32 R4, RZ, RZ, R6 ;  /* 0x000000ffff047224 */ /* 0x000fe400078e0006 */
[----:B------:R-:W-:Y:S01]  /*4c80*/  IMAD.MOV.U32 R5, RZ, RZ, R7 ;  /* 0x000000ffff057224 */ /* 0x000fe200078e0007 */
[----:B------:R0:W3:Y:S01]  /*4c90*/  SHFL.DOWN PT, R8, R7, 0x2, 0x1f ;  /* 0x08401f0007087f89 */ /* 0x0000e200000e0000 */
[----:B------:R-:W-:Y:S05]  /*4ca0*/  @P1 BRA `(.L_x_93) ;  /* 0x0000000000401947 */ /* 0x000fea0003800000 */
[----:B-1----:R-:W-:Y:S01]  /*4cb0*/  ISETP.GE.AND P0, PT, R2, R9, PT ;  /* 0x000000090200720c */ /* 0x002fe20003f06270 */
[----:B------:R-:W-:Y:S02]  /*4cc0*/  IMAD.MOV.U32 R3, RZ, RZ, R9 ;  /* 0x000000ffff037224 */ /* 0x000fe400078e0009 */
[----:B--2---:R-:W-:Y:S02]  /*4cd0*/  IMAD.MOV.U32 R4, RZ, RZ, R11 ;  /* 0x000000ffff047224 */ /* 0x004fe400078e000b */
        /* <DEDUP_REMOVED lines=13> */
.L_x_93:
[----:B------:R-:W-:Y:S05]  /*4db0*/  BSYNC.RECONVERGENT B1 ;  /* 0x0000000000017941 */ /* 0x000fea0003800200 */
.L_x_92:
[----:B---3--:R3:W4:Y:S01]  /*4dc0*/  SHFL.DOWN PT, R8, R3, 0x4, 0x1f ;  /* 0x08801f0003087f89 */ /* 0x00872200000e0000 */
[----:B------:R-:W-:Y:S01]  /*4dd0*/  BSSY.RECONVERGENT B1, `(.L_x_94) ;  /* 0x0000017000017945 */ /* 0x000fe20003800200 */
[----:B0-----:R-:W-:Y:S02]  /*4de0*/  IMAD.MOV.U32 R2, RZ, RZ, R3 ;  /* 0x000000ffff027224 */ /* 0x001fe400078e0003 */
[----:B-1----:R3:W0:Y:S01]  /*4df0*/  SHFL.DOWN PT, R9, R4, 0x4, 0x1f ;  /* 0x08801f0004097f89 */ /* 0x00262200000e0000 */
[----:B------:R-:W-:Y:S02]  /*4e00*/  IMAD.MOV.U32 R6, RZ, RZ, R4 ;  /* 0x000000ffff067224 */ /* 0x000fe400078e0004 */
[----:B------:R-:W-:Y:S01]  /*4e10*/  IMAD.MOV.U32 R7, RZ, RZ, R5 ;  /* 0x000000ffff077224 */ /* 0x000fe200078e0005 */
[----:B------:R3:W1:Y:S01]  /*4e20*/  SHFL.DOWN PT, R10, R5, 0x4, 0x1f ;  /* 0x08801f00050a7f89 */ /* 0x00066200000e0000 */
[----:B------:R-:W-:Y:S05]  /*4e30*/  @P5 BRA `(.L_x_95) ;  /* 0x0000000000405947 */ /* 0x000fea0003800000 */
[----:B----4-:R-:W-:Y:S01]  /*4e40*/  ISETP.GE.AND P0, PT, R3, R8, PT ;  /* 0x000000080300720c */ /* 0x010fe20003f06270 */
[----:B------:R-:W-:Y:S02]  /*4e50*/  IMAD.MOV.U32 R2, RZ, RZ, R8 ;  /* 0x000000ffff027224 */ /* 0x000fe400078e0008 */
[----:B0-----:R-:W-:Y:S02]  /*4e60*/  IMAD.MOV.U32 R6, RZ, RZ, R9 ;  /* 0x000000ffff067224 */ /* 0x001fe400078e0009 */
[----:B-1----:R-:W-:-:S08]  /*4e70*/  IMAD.MOV.U32 R7, RZ, RZ, R10 ;  /* 0x000000ffff077224 */ /* 0x002fd000078e000a */
        /* <DEDUP_REMOVED lines=12> */
.L_x_95:
[----:B------:R-:W-:Y:S05]  /*4f40*/  BSYNC.RECONVERGENT B1 ;  /* 0x0000000000017941 */ /* 0x000fea0003800200 */
.L_x_94:
[----:B0-----:R0:W0:Y:S01]  /*4f50*/  SHFL.DOWN PT, R9, R2, 0x8, 0x1f ;  /* 0x09001f0002097f89 */ /* 0x00102200000e0000 */
[----:B------:R-:W-:Y:S01]  /*4f60*/  BSSY.RECONVERGENT B1, `(.L_x_96) ;  /* 0x0000017000017945 */ /* 0x000fe20003800200 */
[----:B---3--:R-:W-:Y:S02]  /*4f70*/  IMAD.MOV.U32 R3, RZ, RZ, R2 ;  /* 0x000000ffff037224 */ /* 0x008fe400078e0002 */
[----:B--2---:R2:W3:Y:S01]  /*4f80*/  SHFL.DOWN PT, R11, R6, 0x8, 0x1f ;  /* 0x09001f00060b7f89 */ /* 0x0044e200000e0000 */
[----:B------:R-:W-:Y:S02]  /*4f90*/  IMAD.MOV.U32 R4, RZ, RZ, R6 ;  /* 0x000000ffff047224 */ /* 0x000fe400078e0006 */
[----:B------:R-:W-:Y:S01]  /*4fa0*/  IMAD.MOV.U32 R5, RZ, RZ, R7 ;  /* 0x000000ffff057224 */ /* 0x000fe200078e0007 */
[----:B----4-:R2:W4:Y:S01]  /*4fb0*/  SHFL.DOWN PT, R8, R7, 0x8, 0x1f ;  /* 0x09001f0007087f89 */ /* 0x01052200000e0000 */
[----:B------:R-:W-:Y:S05]  /*4fc0*/  @P4 BRA `(.L_x_97) ;  /* 0x0000000000404947 */ /* 0x000fea0003800000 */
[----:B0-----:R-:W-:Y:S01]  /*4fd0*/  ISETP.GE.AND P0, PT, R2, R9, PT ;  /* 0x000000090200720c */ /* 0x001fe20003f06270 */
[----:B------:R-:W-:Y:S02]  /*4fe0*/  IMAD.MOV.U32 R3, RZ, RZ, R9 ;  /* 0x000000ffff037224 */ /* 0x000fe400078e0009 */
[----:B---3--:R-:W-:Y:S02]  /*4ff0*/  IMAD.MOV.U32 R4, RZ, RZ, R11 ;  /* 0x000000ffff047224 */ /* 0x008fe400078e000b */
[----:B----4-:R-:W-:-:S08]  /*5000*/  IMAD.MOV.U32 R5, RZ, RZ, R8 ;  /* 0x000000ffff057224 */ /* 0x010fd000078e0008 */
        /* <DEDUP_REMOVED lines=12> */
.L_x_97:
[----:B------:R-:W-:Y:S05]  /*50d0*/  BSYNC.RECONVERGENT B1 ;  /* 0x0000000000017941 */ /* 0x000fea0003800200 */
.L_x_96:
[----:B0-----:R0:W0:Y:S01]  /*50e0*/  SHFL.DOWN PT, R2, R3, 0x10, 0x1f ;  /* 0x0a001f0003027f89 */ /* 0x00102200000e0000 */
[----:B------:R-:W-:Y:S01]  /*50f0*/  BSSY.RECONVERGENT B1, `(.L_x_98) ;  /* 0x0000017000017945 */ /* 0x000fe20003800200 */
[----:B----4-:R-:W-:Y:S02]  /*5100*/  IMAD.MOV.U32 R8, RZ, RZ, R3 ;  /* 0x000000ffff087224 */ /* 0x010fe400078e0003 */
[----:B------:R4:W0:Y:S01]  /*5110*/  SHFL.DOWN PT, R9, R4, 0x10, 0x1f ;  /* 0x0a001f0004097f89 */ /* 0x00082200000e0000 */
[----:B--2---:R-:W-:Y:S02]  /*5120*/  IMAD.MOV.U32 R7, RZ, RZ, R4 ;  /* 0x000000ffff077224 */ /* 0x004fe400078e0004 */
[----:B------:R-:W-:Y:S01]  /*5130*/  IMAD.MOV.U32 R6, RZ, RZ, R5 ;  /* 0x000000ffff067224 */ /* 0x000fe200078e0005 */
[----:B-1----:R4:W1:Y:S01]  /*5140*/  SHFL.DOWN PT, R10, R5, 0x10, 0x1f ;  /* 0x0a001f00050a7f89 */ /* 0x00286200000e0000 */
[----:B------:R-:W-:Y:S05]  /*5150*/  @P3 BRA `(.L_x_99) ;  /* 0x0000000000403947 */ /* 0x000fea0003800000 */
[----:B0-----:R-:W-:Y:S01]  /*5160*/  ISETP.GE.AND P0, PT, R3, R2, PT ;  /* 0x000000020300720c */ /* 0x001fe20003f06270 */
[----:B------:R-:W-:Y:S02]  /*5170*/  IMAD.MOV.U32 R8, RZ, RZ, R2 ;  /* 0x000000ffff087224 */ /* 0x000fe400078e0002 */
[----:B------:R-:W-:Y:S02]  /*5180*/  IMAD.MOV.U32 R7, RZ, RZ, R9 ;  /* 0x000000ffff077224 */ /* 0x000fe400078e0009 */
        /* <DEDUP_REMOVED lines=13> */
.L_x_99:
[----:B------:R-:W-:Y:S05]  /*5260*/  BSYNC.RECONVERGENT B1 ;  /* 0x0000000000017941 */ /* 0x000fea0003800200 */
.L_x_98:
[----:B------:R-:W-:Y:S04]  /*5270*/  BSSY.RECONVERGENT B1, `(.L_x_100) ;  /* 0x000000c000017945 */ /* 0x000fe80003800200 */
[----:B------:R-:W-:Y:S05]  /*5280*/  @P2 BRA `(.L_x_101) ;  /* 0x0000000000282947 */ /* 0x000fea0003800000 */
[----:B----4-:R-:W2:Y:S01]  /*5290*/  S2R R4, SR_CgaCtaId ;  /* 0x0000000000047919 */ /* 0x010ea20000008800 */
[----:B0-----:R-:W-:Y:S02]  /*52a0*/  MOV R3, 0x400 ;  /* 0x0000040000037802 */ /* 0x001fe40000000f00 */
[----:B------:R-:W-:-:S04]  /*52b0*/  SHF.R.U32.HI R2, RZ, 0x1, R0 ;  /* 0x00000001ff027819 */ /* 0x000fc80000011600 */
[----:B------:R-:W-:Y:S02]  /*52c0*/  LOP3.LUT R2, R2, 0x1f0, RZ, 0xc0, !PT ;  /* 0x000001f002027812 */ /* 0x000fe400078ec0ff */
[----:B--2---:R-:W-:-:S05]  /*52d0*/  LEA R3, R4, R3, 0x18 ;  /* 0x0000000304037211 */ /* 0x004fca00078ec0ff */
[----:B------:R-:W-:Y:S02]  /*52e0*/  IMAD.IADD R5, R2, 0x1, R3 ;  /* 0x0000000102057824 */ /* 0x000fe400078e0203 */
[----:B------:R-:W-:Y:S02]  /*52f0*/  IMAD.MOV.U32 R2, RZ, RZ, R7 ;  /* 0x000000ffff027224 */ /* 0x000fe400078e0007 */
[----:B------:R-:W-:Y:S01]  /*5300*/  IMAD.MOV.U32 R3, RZ, RZ, R6 ;  /* 0x000000ffff037224 */ /* 0x000fe200078e0006 */
[----:B------:R2:W-:Y:S04]  /*5310*/  STS [R5+0x8], R8 ;  /* 0x0000080805007388 */ /* 0x0005e80000000800 */
[----:B------:R2:W-:Y:S02]  /*5320*/  STS.64 [R5+0x10], R2 ;  /* 0x0000100205007388 */ /* 0x0005e40000000a00 */
.L_x_101:
[----:B------:R-:W-:Y:S05]  /*5330*/  BSYNC.RECONVERGENT B1 ;  /* 0x0000000000017941 */ /* 0x000fea0003800200 */
.L_x_100:
        /* <DEDUP_REMOVED lines=8> */
[----:B----4-:R-:W2:Y:S04]  /*53c0*/  LDS.64 R4, [R24+0x20] ;  /* 0x0000200018047984 */ /* 0x010ea80000000a00 */
[----:B------:R4:W1:Y:S04]  /*53d0*/  LDS R18, [R24+0x28] ;  /* 0x0000280018127984 */ /* 0x0008680000000800 */
[----:B------:R4:W1:Y:S01]  /*53e0*/  LDS R16, [R24+0x38] ;  /* 0x0000380018107984 */ /* 0x0008620000000800 */
[----:B0-----:R-:W-:Y:S01]  /*53f0*/  ISETP.GE.AND P0, PT, R8, R3, PT ;  /* 0x000000030800720c */ /* 0x001fe20003f06270 */
[----:B------:R-:W-:-:S02]  /*5400*/  IMAD.MOV.U32 R19, RZ, RZ, R3 ;  /* 0x000000ffff137224 */ /* 0x000fc400078e0003 */
[----:B--2---:R-:W-:Y:S02]  /*5410*/  IMAD.MOV.U32 R21, RZ, RZ, R4 ;  /* 0x000000ffff157224 */ /* 0x004fe400078e0004 */
[----:B------:R-:W-:-:S08]  /*5420*/  IMAD.MOV.U32 R20, RZ, RZ, R5 ;  /* 0x000000ffff147224 */ /* 0x000fd000078e0005 */
[----:B-1--4-:R-:W-:Y:S05]  /*5430*/  @!P0 BRA `(.L_x_103) ;  /* 0x00000000002c8947 */ /* 0x012fea0003800000 */
        /* <DEDUP_REMOVED lines=11> */
.L_x_103:
[----:B------:R-:W-:Y:S05]  /*54f0*/  BSYNC.RECONVERGENT B1 ;  /* 0x0000000000017941 */ /* 0x000fea0003800200 */
.L_x_102:
[----:B------:R-:W0:Y:S01]  /*5500*/  LDS.64 R4, [R24+0x30] ;  /* 0x0000300018047984 */ /* 0x000e220000000a00 */
[----:B------:R-:W-:Y:S01]  /*5510*/  ISETP.GE.AND P0, PT, R19, R18, PT ;  /* 0x000000121300720c */ /* 0x000fe20003f06270 */
[----:B------:R-:W-:Y:S01]  /*5520*/  BSSY.RECONVERGENT B1, `(.L_x_104) ;  /* 0x0000019000017945 */ /* 0x000fe20003800200 */
[----:B------:R-:W-:Y:S01]  /*5530*/  IMAD.MOV.U32 R23, RZ, RZ, R18 ;  /* 0x000000ffff177224 */ /* 0x000fe200078e0012 */
[----:B------:R1:W2:Y:S04]  /*5540*/  LDS R17, [R24+0x48] ;  /* 0x0000480018117984 */ /* 0x0002a80000000800 */
[----:B------:R1:W4:Y:S04]  /*5550*/  LDS R15, [R24+0x58] ;  /* 0x00005800180f7984 */ /* 0x0003280000000800 */
[----:B------:R1:W1:Y:S04]  /*5560*/  LDS R14, [R24+0x68] ;  /* 0x00006800180e7984 */ /* 0x0002680000000800 */
[----:B------:R0:W1:Y:S04]  /*5570*/  LDS R0, [R24+0x78] ;  /* 0x0000780018007984 */ /* 0x0000680000000800 */
[----:B------:R0:W1:Y:S04]  /*5580*/  LDS.64 R6, [R24+0x40] ;  /* 0x0000400018067984 */ /* 0x0000680000000a00 */
[----:B------:R0:W1:Y:S04]  /*5590*/  LDS.64 R8, [R24+0x50] ;  /* 0x0000500018087984 */ /* 0x0000680000000a00 */
[----:B---3--:R3:W1:Y:S04]  /*55a0*/  LDS.64 R10, [R24+0x60] ;  /* 0x00006000180a7984 */ /* 0x0086680000000a00 */
        /* <DEDUP_REMOVED lines=16> */
.L_x_105:
[----:B------:R-:W-:Y:S05]  /*56b0*/  BSYNC.RECONVERGENT B1 ;  /* 0x0000000000017941 */ /* 0x000fea0003800200 */
.L_x_104:
        /* <DEDUP_REMOVED lines=17> */
.L_x_107:
[----:B------:R-:W-:Y:S05]  /*57d0*/  BSYNC.RECONVERGENT B1 ;  /* 0x0000000000017941 */ /* 0x000fea0003800200 */
.L_x_106:
[----:B--2---:R-:W-:Y:S01]  /*57e0*/  ISETP.GE.AND P0, PT, R4, R17, PT ;  /* 0x000000110400720c */ /* 0x004fe20003f06270 */
        /* <DEDUP_REMOVED lines=16> */
.L_x_109:
[----:B------:R-:W-:Y:S05]  /*58f0*/  BSYNC.RECONVERGENT B1 ;  /* 0x0000000000017941 */ /* 0x000fea0003800200 */
.L_x_108:
[----:B----4-:R-:W-:Y:S01]  /*5900*/  ISETP.GE.AND P0, PT, R6, R15, PT ;  /* 0x0000000f0600720c */ /* 0x010fe20003f06270 */
        /* <DEDUP_REMOVED lines=16> */
.L_x_111:
[----:B------:R-:W-:Y:S05]  /*5a10*/  BSYNC.RECONVERGENT B1 ;  /* 0x0000000000017941 */ /* 0x000fea0003800200 */
.L_x_110:
        /* <DEDUP_REMOVED lines=17> */
.L_x_113:
[----:B------:R-:W-:Y:S05]  /*5b30*/  BSYNC.RECONVERGENT B1 ;  /* 0x0000000000017941 */ /* 0x000fea0003800200 */
.L_x_112:
        /* <DEDUP_REMOVED lines=16> */
.L_x_34:
[----:B------:R-:W-:Y:S05]  /*5c40*/  BSYNC.RECONVERGENT B0 ;  /* 0x0000000000007941 */ /* 0x000fea0003800200 */
.L_x_1:
[----:B------:R-:W-:Y:S05]  /*5c50*/  @P1 EXIT ;  /* 0x000000000000194d */ /* 0x000fea0003800000 */
[----:B0-2-4-:R-:W0:Y:S01]  /*5c60*/  LDC.64 R2, c[0x0][0x388] ;  /* 0x0000e200ff027b82 */ /* 0x015e220000000a00 */
[----:B------:R-:W-:-:S04]  /*5c70*/  LOP3.LUT R7, R7, R6, RZ, 0x3c, !PT ;  /* 0x0000000607077212 */ /* 0x000fc800078e3cff */
[----:B------:R-:W-:-:S04]  /*5c80*/  LOP3.LUT R6, R7, R6, RZ, 0x3c, !PT ;  /* 0x0000000607067212 */ /* 0x000fc800078e3cff */
[----:B------:R-:W-:-:S05]  /*5c90*/  LOP3.LUT R7, R7, R6, RZ, 0x3c, !PT ;  /* 0x0000000607077212 */ /* 0x000fca00078e3cff */
[----:B0-----:R-:W-:Y:S04]  /*5ca0*/  STG.E.64 desc[UR10][R2.64+0x8], R6 ;  /* 0x0000080602007986 */ /* 0x001fe8000c101b0a */
[----:B------:R-:W-:Y:S01]  /*5cb0*/  STG.E desc[UR10][R2.64], R8 ;  /* 0x0000000802007986 */ /* 0x000fe2000c10190a */
[----:B------:R-:W-:Y:S05]  /*5cc0*/  EXIT ;  /* 0x000000000000794d */ /* 0x000fea0003800000 */
.L_x_114:
        /* <DEDUP_REMOVED lines=11> */
.L_x_708:


//--------------------- .text._ZN6thrust24THRUST_300001_SM_1000_NS8cuda_cub4core6detail13_kernel_agentINS1_8__reduce10DrainAgentIlEEJN3cub18CUB_300001_SM_10009GridQueueIyEElEEEvDpT0_ --------------------------
	.section	.text._ZN6thrust24THRUST_300001_SM_1000_NS8cuda_cub4core6detail13_kernel_agentINS1_8__reduce10DrainAgentIlEEJN3cub18CUB_300001_SM_10009GridQueueIyEElEEEvDpT0_,"ax",@progbits
	.align	128
        .global         _ZN6thrust24THRUST_300001_SM_1000_NS8cuda_cub4core6detail13_kernel_agentINS1_8__reduce10DrainAgentIlEEJN3cub18CUB_300001_SM_10009GridQueueIyEElEEEvDpT0_
        .type           _ZN6thrust24THRUST_300001_SM_1000_NS8cuda_cub4core6detail13_kernel_agentINS1_8__reduce10DrainAgentIlEEJN3cub18CUB_300001_SM_10009GridQueueIyEElEEEvDpT0_,@function
        .size           _ZN6thrust24THRUST_300001_SM_1000_NS8cuda_cub4core6detail13_kernel_agentINS1_8__reduce10DrainAgentIlEEJN3cub18CUB_300001_SM_10009GridQueueIyEElEEEvDpT0_,(.L_x_709 - _ZN6thrust24THRUST_300001_SM_1000_NS8cuda_cub4core6detail13_kernel_agentINS1_8__reduce10DrainAgentIlEEJN3cub18CUB_300001_SM_10009GridQueueIyEElEEEvDpT0_)
        .other          _ZN6thrust24THRUST_300001_SM_1000_NS8cuda_cub4core6detail13_kernel_agentINS1_8__reduce10DrainAgentIlEEJN3cub18CUB_300001_SM_10009GridQueueIyEElEEEvDpT0_,@"STO_CUDA_ENTRY STV_DEFAULT"
_ZN6thrust24THRUST_300001_SM_1000_NS8cuda_cub4core6detail13_kernel_agentINS1_8__reduce10DrainAgentIlEEJN3cub18CUB_300001_SM_10009GridQueueIyEElEEEvDpT0_:
.text._ZN6thrust24THRUST_300001_SM_1000_NS8cuda_cub4core6detail13_kernel_agentINS1_8__reduce10DrainAgentIlEEJN3cub18CUB_300001_SM_10009GridQueueIyEElEEEvDpT0_:
[----:B------:R-:W-:Y:S08]  /*0000*/  LDC R1, c[0x0][0x37c] ;  /* 0x0000df00ff017b82 */ /* 0x000ff00000000800 */
[----:B------:R-:W0:Y:S01]  /*0010*/  LDC.64 R2, c[0x0][0x380] ;  /* 0x0000e000ff027b82 */ /* 0x000e220000000a00 */
[----:B------:R-:W0:Y:S07]  /*0020*/  LDCU.64 UR4, c[0x0][0x358] ;  /* 0x00006b00ff0477ac */ /* 0x000e2e0008000a00 */
[----:B------:R-:W1:Y:S01]  /*0030*/  LDC.64 R4, c[0x0][0x388] ;  /* 0x0000e200ff047b82 */ /* 0x000e620000000a00 */
[----:B0-----:R-:W-:Y:S04]  /*0040*/  STG.E.64 desc[UR4][R2.64+0x8], RZ ;  /* 0x000008ff02007986 */ /* 0x001fe8000c101b04 */
[----:B-1----:R-:W-:Y:S01]  /*0050*/  STG.E.64 desc[UR4][R2.64], R4 ;  /* 0x0000000402007986 */ /* 0x002fe2000c101b04 */
[----:B------:R-:W-:Y:S05]  /*0060*/  EXIT ;  /* 0x000000000000794d */ /* 0x000fea0003800000 */
.L_x_115:
        /* <DEDUP_REMOVED lines=9> */
.L_x_709:


//--------------------- .text._ZN6thrust24THRUST_300001_SM_1000_NS8cuda_cub4core6detail13_kernel_agentINS1_8__reduce11ReduceAgentINS0_12zip_iteratorIN4cuda3std3__45tupleIJNS0_10device_ptrIiEENS0_17counting_iteratorIlNS0_11use_defaultESF_SF_EEEEEEEPNSB_IJilEEESJ_lNS1_9__extrema9arg_max_fIilNSA_4lessIiEEEEEEJSI_SK_lN3cub18CUB_300001_SM_100013GridEvenShareIlEENSS_9GridQueueIyEESP_EEEvDpT0_ --------------------------
	.section	.text._ZN6thrust24THRUST_300001_SM_1000_NS8cuda_cub4core6detail13_kernel_agentINS1_8__reduce11ReduceAgentINS0_12zip_iteratorIN4cuda3std3__45tupleIJNS0_10device_ptrIiEENS0_17counting_iteratorIlNS0_11use_defaultESF_SF_EEEEEEEPNSB_IJilEEESJ_lNS1_9__extrema9arg_max_fIilNSA_4lessIiEEEEEEJSI_SK_lN3cub18CUB_300001_SM_100013GridEvenShareIlEENSS_9GridQueueIyEESP_EEEvDpT0_,"ax",@progbits
	.align	128
        .global         _ZN6thrust24THRUST_300001_SM_1000_NS8cuda_cub4core6detail13_kernel_agentINS1_8__reduce11ReduceAgentINS0_12zip_iteratorIN4cuda3std3__45tupleIJNS0_10device_ptrIiEENS0_17counting_iteratorIlNS0_11use_defaultESF_SF_EEEEEEEPNSB_IJilEEESJ_lNS1_9__extrema9arg_max_fIilNSA_4lessIiEEEEEEJSI_SK_lN3cub18CUB_300001_SM_100013GridEvenShareIlEENSS_9GridQueueIyEESP_EEEvDpT0_
        .type           _ZN6thrust24THRUST_300001_SM_1000_NS8cuda_cub4core6detail13_kernel_agentINS1_8__reduce11ReduceAgentINS0_12zip_iteratorIN4cuda3std3__45tupleIJNS0_10device_ptrIiEENS0_17counting_iteratorIlNS0_11use_defaultESF_SF_EEEEEEEPNSB_IJilEEESJ_lNS1_9__extrema9arg_max_fIilNSA_4lessIiEEEEEEJSI_SK_lN3cub18CUB_300001_SM_100013GridEvenShareIlEENSS_9GridQueueIyEESP_EEEvDpT0_,@function
        .size           _ZN6thrust24THRUST_300001_SM_1000_NS8cuda_cub4core6detail13_kernel_agentINS1_8__reduce11ReduceAgentINS0_12zip_iteratorIN4cuda3std3__45tupleIJNS0_10device_ptrIiEENS0_17counting_iteratorIlNS0_11use_defaultESF_SF_EEEEEEEPNSB_IJilEEESJ_lNS1_9__extrema9arg_max_fIilNSA_4lessIiEEEEEEJSI_SK_lN3cub18CUB_300001_SM_100013GridEvenShareIlEENSS_9GridQueueIyEESP_EEEvDpT0_,(.L_x_710 - _ZN6thrust24THRUST_300001_SM_1000_NS8cuda_cub4core6detail13_kernel_agentINS1_8__reduce11ReduceAgentINS0_12zip_iteratorIN4cuda3std3__45tupleIJNS0_10device_ptrIiEENS0_17counting_iteratorIlNS0_11use_defaultESF_SF_EEEEEEEPNSB_IJilEEESJ_lNS1_9__extrema9arg_max_fIilNSA_4lessIiEEEEEEJSI_SK_lN3cub18CUB_300001_SM_100013GridEvenShareIlEENSS_9GridQueueIyEESP_EEEvDpT0_)
        .other          _ZN6thrust24THRUST_300001_SM_1000_NS8cuda_cub4core6detail13_kernel_agentINS1_8__reduce11ReduceAgentINS0_12zip_iteratorIN4cuda3std3__45tupleIJNS0_10device_ptrIiEENS0_17counting_iteratorIlNS0_11use_defaultESF_SF_EEEEEEEPNSB_IJilEEESJ_lNS1_9__extrema9arg_max_fIilNSA_4lessIiEEEEEEJSI_SK_lN3cub18CUB_300001_SM_100013GridEvenShareIlEENSS_9GridQueueIyEESP_EEEvDpT0_,@"STO_CUDA_ENTRY STV_DEFAULT"
_ZN6thrust24THRUST_300001_SM_1000_NS8cuda_cub4core6detail13_kernel_agentINS1_8__reduce11ReduceAgentINS0_12zip_iteratorIN4cuda3std3__45tupleIJNS0_10device_ptrIiEENS0_17counting_iteratorIlNS0_11use_defaultESF_SF_EEEEEEEPNSB_IJilEEESJ_lNS1_9__extrema9arg_max_fIilNSA_4lessIiEEEEEEJSI_SK_lN3cub18CUB_300001_SM_100013GridEvenShareIlEENSS_9GridQueueIyEESP_EEEvDpT0_:
.text._ZN6thrust24THRUST_300001_SM_1000_NS8cuda_cub4core6detail13_kernel_agentINS1_8__reduce11ReduceAgentINS0_12zip_iteratorIN4cuda3std3__45tupleIJNS0_10device_ptrIiEENS0_17counting_iteratorIlNS0_11use_defaultESF_SF_EEEEEEEPNSB_IJilEEESJ_lNS1_9__extrema9arg_max_fIilNSA_4lessIiEEEEEEJSI_SK_lN3cub18CUB_300001_SM_100013GridEvenShareIlEENSS_9GridQueueIyEESP_EEEvDpT0_:
[----:B------:R-:W-:Y:S01]  /*0000*/  LDC R1, c[0x0][0x37c] ;  /* 0x0000df00ff017b82 */ /* 0x000fe20000000800 */
[----:B------:R-:W0:Y:S01]  /*0010*/  S2R R0, SR_CTAID.X ;  /* 0x0000000000007919 */ /* 0x000e220000002500 */
[----:B------:R-:W1:Y:S01]  /*0020*/  LDCU.64 UR4, c[0x0][0x398] ;  /* 0x00007300ff0477ac */ /* 0x000e620008000a00 */
[----:B------:R-:W-:Y:S01]  /*0030*/  BSSY.RECONVERGENT B0, `(.L_x_116) ;  /* 0x00005a5000007945 */ /* 0x000fe20003800200 */
[----:B------:R-:W2:Y:S01]  /*0040*/  LDCU UR6, c[0x0][0x370] ;  /* 0x00006e00ff0677ac */ /* 0x000ea20008000800 */
[----:B------:R-:W3:Y:S01]  /*0050*/  LDCU.64 UR10, c[0x0][0x358] ;  /* 0x00006b00ff0a77ac */ /* 0x000ee20008000a00 */
[----:B-1----:R-:W-:Y:S02]  /*0060*/  IMAD.U32 R7, RZ, RZ, UR4 ;  /* 0x00000004ff077e24 */ /* 0x002fe4000f8e00ff */
[----:B------:R-:W-:Y:S01]  /*0070*/  IMAD.U32 R18, RZ, RZ, UR5 ;  /* 0x00000005ff127e24 */ /* 0x000fe2000f8e00ff */
[----:B--2---:R-:W-:Y:S01]  /*0080*/  UIMAD UR6, UR6, 0x500, URZ ;  /* 0x00000500060678a4 */ /* 0x004fe2000f8e02ff */
[----:B0-----:R-:W-:-:S05]  /*0090*/  IMAD R6, R0, 0x500, RZ ;  /* 0x0000050000067824 */ /* 0x001fca00078e02ff */
[----:B------:R-:W-:-:S04]  /*00a0*/  IADD3 R2, P1, PT, R6, 0x500, RZ ;  /* 0x0000050006027810 */ /* 0x000fc80007f3e0ff */
[----:B------:R-:W-:Y:S01]  /*00b0*/  ISETP.GT.U32.AND P0, PT, R2, R7, PT ;  /* 0x000000070200720c */ /* 0x000fe20003f04070 */
[----:B------:R-:W-:-:S05]  /*00c0*/  IMAD.X R3, RZ, RZ, RZ, P1 ;  /* 0x000000ffff037224 */ /* 0x000fca00008e06ff */
[----:B------:R-:W-:-:S13]  /*00d0*/  ISETP.GT.AND.EX P0, PT, R3, R18, PT, P0 ;  /* 0x000000120300720c */ /* 0x000fda0003f04300 */
[----:B---3--:R-:W-:Y:S05]  /*00e0*/  @!P0 BRA `(.L_x_117) ;  /* 0x0000003000d48947 */ /* 0x008fea0003800000 */
[----:B------:R-:W0:Y:S01]  /*00f0*/  S2R R9, SR_TID.X ;  /* 0x0000000000097919 */ /* 0x000e220000002100 */
[----:B------:R-:W-:Y:S01]  /*0100*/  IMAD.IADD R10, R7, 0x1, -R6 ;  /* 0x00000001070a7824 */ /* 0x000fe200078e0a06 */
[----:B------:R-:W-:Y:S01]  /*0110*/  BSSY.RECONVERGENT B1, `(.L_x_118) ;  /* 0x0000010000017945 */ /* 0x000fe20003800200 */
[----:B------:R-:W-:Y:S02]  /*0120*/  IMAD.MOV.U32 R12, RZ, RZ, RZ ;  /* 0x000000ffff0c7224 */ /* 0x000fe400078e00ff */
[----:B------:R-:W-:Y:S02]  /*0130*/  IMAD.MOV.U32 R11, RZ, RZ, RZ ;  /* 0x000000ffff0b7224 */ /* 0x000fe400078e00ff */
[----:B------:R-:W-:Y:S01]  /*0140*/  IMAD.MOV.U32 R8, RZ, RZ, RZ ;  /* 0x000000ffff087224 */ /* 0x000fe200078e00ff */
[----:B0-----:R-:W-:Y:S01]  /*0150*/  ISETP.GE.AND P0, PT, R9, R10, PT ;  /* 0x0000000a0900720c */ /* 0x001fe20003f06270 */
[----:B------:R-:W-:-:S12]  /*0160*/  IMAD.MOV.U32 R13, RZ, RZ, R9 ;  /* 0x000000ffff0d7224 */ /* 0x000fd800078e0009 */
[----:B------:R-:W-:Y:S05]  /*0170*/  @P0 BRA `(.L_x_119) ;  /* 0x0000000000240947 */ /* 0x000fea0003800000 */
[----:B------:R-:W0:Y:S01]  /*0180*/  LDCU.128 UR4, c[0x0][0x380] ;  /* 0x00007000ff0477ac */ /* 0x000e220008000c00 */
[----:B------:R-:W-:-:S05]  /*0190*/  IADD3 R11, P0, PT, R6, R9, RZ ;  /* 0x00000009060b7210 */ /* 0x000fca0007f1e0ff */
[----:B------:R-:W-:Y:S01]  /*01a0*/  IMAD.X R8, RZ, RZ, RZ, P0 ;  /* 0x000000ffff087224 */ /* 0x000fe200000e06ff */
[----:B0-----:R-:W-:-:S04]  /*01b0*/  LEA R2, P1, R11, UR4, 0x2 ;  /* 0x000000040b027c11 */ /* 0x001fc8000f8210ff */
[----:B------:R-:W-:-:S05]  /*01c0*/  LEA.HI.X R3, R11, UR5, R8, 0x2, P1 ;  /* 0x000000050b037c11 */ /* 0x000fca00088f1408 */
[----:B------:R0:W5:Y:S01]  /*01d0*/  LDG.E R12, desc[UR10][R2.64] ;  /* 0x0000000a020c7981 */ /* 0x000162000c1e1900 */
[----:B------:R-:W-:Y:S01]  /*01e0*/  IADD3 R11, P0, PT, R11, UR6, RZ ;  /* 0x000000060b0b7c10 */ /* 0x000fe2000ff1e0ff */
[----:B------:R-:W-:-:S03]  /*01f0*/  VIADD R13, R9, 0x100 ;  /* 0x00000100090d7836 */ /* 0x000fc60000000000 */
[----:B------:R-:W-:-:S09]  /*0200*/  IADD3.X R8, PT, PT, R8, UR7, RZ, P0, !PT ;  /* 0x0000000708087c10 */ /* 0x000fd200087fe4ff */
.L_x_119:
[----:B------:R-:W-:Y:S05]  /*0210*/  BSYNC.RECONVERGENT B1 ;  /* 0x0000000000017941 */ /* 0x000fea0003800200 */
.L_x_118:
[----:B------:R-:W-:Y:S01]  /*0220*/  ISETP.GE.AND P0, PT, R13, R10, PT ;  /* 0x0000000a0d00720c */ /* 0x000fe20003f06270 */
[----:B------:R-:W-:-:S12]  /*0230*/  BSSY.RECONVERGENT B1, `(.L_x_120) ;  /* 0x0000099000017945 */ /* 0x000fd80003800200 */
[----:B------:R-:W-:Y:S05]  /*0240*/  @P0 BRA `(.L_x_121) ;  /* 0x00000008005c0947 */ /* 0x000fea0003800000 */
[----:B0-----:R-:W-:Y:S01]  /*0250*/  LOP3.LUT R2, RZ, R13, RZ, 0x33, !PT ;  /* 0x0000000dff027212 */ /* 0x001fe200078e33ff */
[----:B------:R-:W-:Y:S03]  /*0260*/  BSSY.RECONVERGENT B2, `(.L_x_122) ;  /* 0x000002e000027945 */ /* 0x000fe60003800200 */
[----:B------:R-:W-:-:S04]  /*0270*/  IADD3 R15, PT, PT, -R6, R7, R2 ;  /* 0x00000007060f7210 */ /* 0x000fc80007ffe102 */
[----:B------:R-:W-:-:S04]  /*0280*/  LOP3.LUT R2, R15, 0x300, RZ, 0xc0, !PT ;  /* 0x000003000f027812 */ /* 0x000fc800078ec0ff */
[----:B------:R-:W-:-:S13]  /*0290*/  ISETP.NE.AND P0, PT, R2, 0x300, PT ;  /* 0x000003000200780c */ /* 0x000fda0003f05270 */
[----:B------:R-:W-:Y:S05]  /*02a0*/  @!P0 BRA `(.L_x_123) ;  /* 0x0000000000a48947 */ /* 0x000fea0003800000 */
[----:B------:R-:W0:Y:S01]  /*02b0*/  LDCU.128 UR4, c[0x0][0x380] ;  /* 0x00007000ff0477ac */ /* 0x000e220008000c00 */
[----:B------:R-:W-:Y:S02]  /*02c0*/  IADD3 R3, P0, PT, R6, R13, RZ ;  /* 0x0000000d06037210 */ /* 0x000fe40007f1e0ff */
[----:B------:R-:W-:-:S03]  /*02d0*/  LEA.HI R2, R15, 0x1, RZ, 0x18 ;  /* 0x000000010f027811 */ /* 0x000fc600078fc0ff */
[----:B------:R-:W-:Y:S01]  /*02e0*/  IMAD.X R14, RZ, RZ, RZ, P0 ;  /* 0x000000ffff0e7224 */ /* 0x000fe200000e06ff */
[----:B------:R-:W-:-:S05]  /*02f0*/  LOP3.LUT R2, R2, 0x3, RZ, 0xc0, !PT ;  /* 0x0000000302027812 */ /* 0x000fca00078ec0ff */
[----:B------:R-:W-:Y:S01]  /*0300*/  IMAD.MOV R4, RZ, RZ, -R2 ;  /* 0x000000ffff047224 */ /* 0x000fe200078e0a02 */
[C---:B0-----:R-:W-:Y:S02]  /*0310*/  LEA R5, P2, R3.reuse, UR4, 0x2 ;  /* 0x0000000403057c11 */ /* 0x041fe4000f8410ff */
[C---:B------:R-:W-:Y:S02]  /*0320*/  IADD3 R7, P1, PT, R3.reuse, UR6, RZ ;  /* 0x0000000603077c10 */ /* 0x040fe4000ff3e0ff */
[----:B------:R-:W-:Y:S02]  /*0330*/  LEA.HI.X R3, R3, UR5, R14, 0x2, P2 ;  /* 0x0000000503037c11 */ /* 0x000fe400090f140e */
[----:B------:R-:W-:-:S09]  /*0340*/  IADD3.X R14, PT, PT, R14, UR7, RZ, P1, !PT ;  /* 0x000000070e0e7c10 */ /* 0x000fd20008ffe4ff */
.L_x_126:
[----:B------:R-:W-:-:S05]  /*0350*/  IMAD.MOV.U32 R2, RZ, RZ, R5 ;  /* 0x000000ffff027224 */ /* 0x000fca00078e0005 */
[----:B------:R-:W2:Y:S01]  /*0360*/  LDG.E R19, desc[UR10][R2.64] ;  /* 0x0000000a02137981 */ /* 0x000ea2000c1e1900 */
[----:B------:R-:W-:Y:S01]  /*0370*/  VIADD R4, R4, 0x1 ;  /* 0x0000000104047836 */ /* 0x000fe20000000000 */
[----:B------:R-:W-:Y:S01]  /*0380*/  BSSY.RECONVERGENT B3, `(.L_x_124) ;  /* 0x0000016000037945 */ /* 0x000fe20003800200 */
[----:B------:R-:W-:Y:S01]  /*0390*/  IMAD.MOV.U32 R18, RZ, RZ, R11 ;  /* 0x000000ffff127224 */ /* 0x000fe200078e000b */
[----:B------:R-:W-:Y:S01]  /*03a0*/  IADD3 R5, P3, PT, R5, 0x400, RZ ;  /* 0x0000040005057810 */ /* 0x000fe20007f7e0ff */
[----:B------:R-:W-:Y:S01]  /*03b0*/  IMAD.MOV.U32 R17, RZ, RZ, R8 ;  /* 0x000000ffff117224 */ /* 0x000fe200078e0008 */
[----:B------:R-:W-:Y:S01]  /*03c0*/  ISETP.NE.AND P2, PT, R4, RZ, PT ;  /* 0x000000ff0400720c */ /* 0x000fe20003f45270 */
[----:B-----5:R-:W-:Y:S02]  /*03d0*/  IMAD.MOV.U32 R16, RZ, RZ, R12 ;  /* 0x000000ffff107224 */ /* 0x020fe400078e000c */
[----:B------:R-:W-:Y:S02]  /*03e0*/  IMAD.MOV.U32 R11, RZ, RZ, R7 ;  /* 0x000000ffff0b7224 */ /* 0x000fe400078e0007 */
[----:B------:R-:W-:Y:S01]  /*03f0*/  IMAD.MOV.U32 R8, RZ, RZ, R14 ;  /* 0x000000ffff087224 */ /* 0x000fe200078e000e */
[----:B--2---:R-:W-:Y:S01]  /*0400*/  ISETP.GE.AND P0, PT, R12, R19, PT ;  /* 0x000000130c00720c */ /* 0x004fe20003f06270 */
[----:B------:R-:W-:-:S12]  /*0410*/  IMAD.MOV.U32 R12, RZ, RZ, R19 ;  /* 0x000000ffff0c7224 */ /* 0x000fd800078e0013 */
        /* <DEDUP_REMOVED lines=12> */
.L_x_125:
[----:B------:R-:W-:Y:S05]  /*04e0*/  BSYNC.RECONVERGENT B3 ;  /* 0x0000000000037941 */ /* 0x000fea0003800200 */
.L_x_124:
[----:B------:R-:W-:Y:S01]  /*04f0*/  IADD3 R7, P0, PT, R7, 0x100, RZ ;  /* 0x0000010007077810 */ /* 0x000fe20007f1e0ff */
[----:B------:R-:W-:Y:S02]  /*0500*/  VIADD R13, R13, 0x100 ;  /* 0x000001000d0d7836 */ /* 0x000fe40000000000 */
[----:B------:R-:W-:Y:S02]  /*0510*/  IMAD.X R3, RZ, RZ, R3, P3 ;  /* 0x000000ffff037224 */ /* 0x000fe400018e0603 */
[----:B------:R-:W-:Y:S01]  /*0520*/  IMAD.X R14, RZ, RZ, R14, P0 ;  /* 0x000000ffff0e7224 */ /* 0x000fe200000e060e */
[----:B------:R-:W-:Y:S07]  /*0530*/  @P2 BRA `(.L_x_126) ;  /* 0xfffffffc00842947 */ /* 0x000fee000383ffff */
.L_x_123:
[----:B------:R-:W-:Y:S05]  /*0540*/  BSYNC.RECONVERGENT B2 ;  /* 0x0000000000027941 */ /* 0x000fea0003800200 */
.L_x_122:
[----:B------:R-:W-:-:S13]  /*0550*/  ISETP.GE.U32.AND P0, PT, R15, 0x300, PT ;  /* 0x000003000f00780c */ /* 0x000fda0003f06070 */
[----:B------:R-:W-:Y:S05]  /*0560*/  @!P0 BRA `(.L_x_121) ;  /* 0x0000000400948947 */ /* 0x000fea0003800000 */
[----:B------:R-:W0:Y:S01]  /*0570*/  LDC.64 R4, c[0x0][0x380] ;  /* 0x0000e000ff047b82 */ /* 0x000e220000000a00 */
[----:B------:R-:W-:-:S07]  /*0580*/  VIADD R7, R13, 0x200 ;  /* 0x000002000d077836 */ /* 0x000fce0000000000 */
[----:B------:R-:W1:Y:S02]  /*0590*/  LDC.64 R2, c[0x0][0x388] ;  /* 0x0000e200ff027b82 */ /* 0x000e640000000a00 */
.L_x_135:
[----:B------:R-:W-:-:S05]  /*05a0*/  VIADD R13, R7, 0xfffffe00 ;  /* 0xfffffe00070d7836 */ /* 0x000fca0000000000 */
[----:B------:R-:W-:-:S04]  /*05b0*/  IADD3 R19, P0, PT, R6, R13, RZ ;  /* 0x0000000d06137210 */ /* 0x000fc80007f1e0ff */
[----:B------:R-:W-:Y:S02]  /*05c0*/  LEA.HI.X.SX32 R18, R13, RZ, 0x1, P0 ;  /* 0x000000ff0d127211 */ /* 0x000fe400000f0eff */
[----:B0-----:R-:W-:-:S04]  /*05d0*/  LEA R16, P0, R19, R4, 0x2 ;  /* 0x0000000413107211 */ /* 0x001fc800078010ff */
[----:B------:R-:W-:-:S05]  /*05e0*/  LEA.HI.X R17, R19, R5, R18, 0x2, P0 ;  /* 0x0000000513117211 */ /* 0x000fca00000f1412 */
[----:B------:R-:W2:Y:S04]  /*05f0*/  LDG.E R25, desc[UR10][R16.64] ;  /* 0x0000000a10197981 */ /* 0x000ea8000c1e1900 */
[----:B-----5:R0:W5:Y:S04]  /*0600*/  LDG.E R15, desc[UR10][R16.64+0x400] ;  /* 0x0004000a100f7981 */ /* 0x020168000c1e1900 */
[----:B------:R0:W5:Y:S04]  /*0610*/  LDG.E R13, desc[UR10][R16.64+0x800] ;  /* 0x0008000a100d7981 */ /* 0x000168000c1e1900 */
[----:B------:R0:W5:Y:S01]  /*0620*/  LDG.E R14, desc[UR10][R16.64+0xc00] ;  /* 0x000c000a100e7981 */ /* 0x000162000c1e1900 */
[----:B-1----:R-:W-:Y:S01]  /*0630*/  IADD3 R20, P1, PT, R19, R2, RZ ;  /* 0x0000000213147210 */ /* 0x002fe20007f3e0ff */
[----:B------:R-:W-:Y:S01]  /*0640*/  BSSY.RECONVERGENT B2, `(.L_x_127) ;  /* 0x0000013000027945 */ /* 0x000fe20003800200 */
[----:B------:R-:W-:-:S03]  /*0650*/  VIADD R19, R7, 0xffffff00 ;  /* 0xffffff0007137836 */ /* 0x000fc60000000000 */
[----:B------:R-:W-:Y:S02]  /*0660*/  IMAD.X R23, R18, 0x1, R3, P1 ;  /* 0x0000000112177824 */ /* 0x000fe400008e0603 */
[----:B------:R-:W-:Y:S02]  /*0670*/  IMAD.MOV.U32 R21, RZ, RZ, R20 ;  /* 0x000000ffff157224 */ /* 0x000fe400078e0014 */
[----:B------:R-:W-:Y:S01]  /*0680*/  IMAD.MOV.U32 R22, RZ, RZ, R23 ;  /* 0x000000ffff167224 */ /* 0x000fe200078e0017 */
[----:B--2---:R-:W-:Y:S01]  /*0690*/  ISETP.GE.AND P0, PT, R12, R25, PT ;  /* 0x000000190c00720c */ /* 0x004fe20003f06270 */
[----:B------:R-:W-:-:S12]  /*06a0*/  IMAD.MOV.U32 R18, RZ, RZ, R25 ;  /* 0x000000ffff127224 */ /* 0x000fd800078e0019 */
[----:B0-----:R-:W-:Y:S05]  /*06b0*/  @!P0 BRA `(.L_x_128) ;  /* 0x00000000002c8947 */ /* 0x001fea0003800000 */
        /* <DEDUP_REMOVED lines=11> */
.L_x_128:
[----:B------:R-:W-:Y:S05]  /*0770*/  BSYNC.RECONVERGENT B2 ;  /* 0x0000000000027941 */ /* 0x000fea0003800200 */
.L_x_127:
[----:B-----5:R-:W-:Y:S01]  /*0780*/  ISETP.GE.AND P0, PT, R18, R15, PT ;  /* 0x0000000f1200720c */ /* 0x020fe20003f06270 */
[----:B------:R-:W-:Y:S01]  /*0790*/  BSSY.RECONVERGENT B2, `(.L_x_129) ;  /* 0x0000013000027945 */ /* 0x000fe20003800200 */
[----:B------:R-:W-:Y:S02]  /*07a0*/  SHF.R.S32.HI R8, RZ, 0x1f, R19 ;  /* 0x0000001fff087819 */ /* 0x000fe40000011413 */
[----:B------:R-:W-:-:S04]  /*07b0*/  IADD3 R12, P1, P2, R19, R2, R6 ;  /* 0x00000002130c7210 */ /* 0x000fc80007a3e006 */
[----:B------:R-:W-:Y:S01]  /*07c0*/  IADD3.X R11, PT, PT, R8, R3, RZ, P1, P2 ;  /* 0x00000003080b7210 */ /* 0x000fe20000fe44ff */
[----:B------:R-:W-:Y:S02]  /*07d0*/  IMAD.MOV.U32 R19, RZ, RZ, R12 ;  /* 0x000000ffff137224 */ /* 0x000fe400078e000c */
[----:B------:R-:W-:Y:S02]  /*07e0*/  IMAD.MOV.U32 R8, RZ, RZ, R15 ;  /* 0x000000ffff087224 */ /* 0x000fe400078e000f */
[----:B------:R-:W-:Y:S01]  /*07f0*/  IMAD.MOV.U32 R20, RZ, RZ, R11 ;  /* 0x000000ffff147224 */ /* 0x000fe200078e000b */
[----:B------:R-:W-:Y:S06]  /*0800*/  @!P0 BRA `(.L_x_130) ;  /* 0x00000000002c8947 */ /* 0x000fec0003800000 */
        /* <DEDUP_REMOVED lines=11> */
.L_x_130:
[----:B------:R-:W-:Y:S05]  /*08c0*/  BSYNC.RECONVERGENT B2 ;  /* 0x0000000000027941 */ /* 0x000fea0003800200 */
.L_x_129:
[----:B------:R-:W-:Y:S01]  /*08d0*/  ISETP.GE.AND P0, PT, R8, R13, PT ;  /* 0x0000000d0800720c */ /* 0x000fe20003f06270 */
[C---:B------:R-:W-:Y:S01]  /*08e0*/  VIADD R11, R7.reuse, 0x100 ;  /* 0x00000100070b7836 */ /* 0x040fe20000000000 */
[----:B------:R-:W-:Y:S01]  /*08f0*/  SHF.R.S32.HI R12, RZ, 0x1f, R7 ;  /* 0x0000001fff0c7819 */ /* 0x000fe20000011407 */
[----:B------:R-:W-:Y:S01]  /*0900*/  BSSY.RECONVERGENT B2, `(.L_x_131) ;  /* 0x0000014000027945 */ /* 0x000fe20003800200 */
[-CC-:B------:R-:W-:Y:S01]  /*0910*/  IADD3 R18, P1, P4, R7, R2.reuse, R6.reuse ;  /* 0x0000000207127210 */ /* 0x180fe20007c3e006 */
[----:B------:R-:W-:Y:S01]  /*0920*/  IMAD.MOV.U32 R15, RZ, RZ, R13 ;  /* 0x000000ffff0f7224 */ /* 0x000fe200078e000d */
[----:B------:R-:W-:Y:S02]  /*0930*/  IADD3 R23, P2, P3, R11, R2, R6 ;  /* 0x000000020b177210 */ /* 0x000fe40007b5e006 */
[----:B------:R-:W-:Y:S01]  /*0940*/  IADD3.X R21, PT, PT, R12, R3, RZ, P1, P4 ;  /* 0x000000030c157210 */ /* 0x000fe20000fe84ff */
[----:B------:R-:W-:Y:S01]  /*0950*/  IMAD.MOV.U32 R16, RZ, RZ, R18 ;  /* 0x000000ffff107224 */ /* 0x000fe200078e0012 */
[----:B------:R-:W-:-:S03]  /*0960*/  SHF.R.S32.HI R12, RZ, 0x1f, R11 ;  /* 0x0000001fff0c7819 */ /* 0x000fc6000001140b */
        /* <DEDUP_REMOVED lines=13> */
.L_x_132:
[----:B------:R-:W-:Y:S05]  /*0a40*/  BSYNC.RECONVERGENT B2 ;  /* 0x0000000000027941 */ /* 0x000fea0003800200 */
.L_x_131:
[----:B------:R-:W-:Y:S01]  /*0a50*/  ISETP.GE.AND P0, PT, R15, R14, PT ;  /* 0x0000000e0f00720c */ /* 0x000fe20003f06270 */
[----:B------:R-:W-:Y:S01]  /*0a60*/  BSSY.RECONVERGENT B2, `(.L_x_133) ;  /* 0x0000011000027945 */ /* 0x000fe20003800200 */
[----:B------:R-:W-:Y:S01]  /*0a70*/  IADD3.X R18, PT, PT, R12, R3, RZ, P2, P3 ;  /* 0x000000030c127210 */ /* 0x000fe200017e64ff */
[----:B------:R-:W-:Y:S02]  /*0a80*/  IMAD.MOV.U32 R11, RZ, RZ, R23 ;  /* 0x000000ffff0b7224 */ /* 0x000fe400078e0017 */
[----:B------:R-:W-:Y:S02]  /*0a90*/  IMAD.MOV.U32 R12, RZ, RZ, R14 ;  /* 0x000000ffff0c7224 */ /* 0x000fe400078e000e */
[----:B------:R-:W-:-:S06]  /*0aa0*/  IMAD.MOV.U32 R8, RZ, RZ, R18 ;  /* 0x000000ffff087224 */ /* 0x000fcc00078e0012 */
        /* <DEDUP_REMOVED lines=12> */
.L_x_134:
[----:B------:R-:W-:Y:S05]  /*0b70*/  BSYNC.RECONVERGENT B2 ;  /* 0x0000000000027941 */ /* 0x000fea0003800200 */
.L_x_133:
[C---:B------:R-:W-:Y:S02]  /*0b80*/  VIADD R13, R7.reuse, 0x200 ;  /* 0x00000200070d7836 */ /* 0x040fe40000000000 */
[----:B------:R-:W-:-:S03]  /*0b90*/  VIADD R7, R7, 0x400 ;  /* 0x0000040007077836 */ /* 0x000fc60000000000 */
[----:B------:R-:W-:-:S13]  /*0ba0*/  ISETP.GE.AND P0, PT, R13, R10, PT ;  /* 0x0000000a0d00720c */ /* 0x000fda0003f06270 */
[----:B------:R-:W-:Y:S05]  /*0bb0*/  @!P0 BRA `(.L_x_135) ;  /* 0xfffffff800788947 */ /* 0x000fea000383ffff */
.L_x_121:
[----:B------:R-:W-:Y:S05]  /*0bc0*/  BSYNC.RECONVERGENT B1 ;  /* 0x0000000000017941 */ /* 0x000fea0003800200 */
.L_x_120:
[----:B------:R-:W-:-:S13]  /*0bd0*/  ISETP.GE.AND P0, PT, R10, 0x100, PT ;  /* 0x000001000a00780c */ /* 0x000fda0003f06270 */
[----:B------:R-:W-:Y:S05]  /*0be0*/  @!P0 BRA `(.L_x_136) ;  /* 0x00000010008c8947 */ /* 0x000fea0003800000 */
[----:B------:R-:W1:Y:S01]  /*0bf0*/  S2R R10, SR_LANEID ;  /* 0x00000000000a7919 */ /* 0x000e620000000000 */
[----:B------:R-:W-:Y:S01]  /*0c00*/  BSSY.RECONVERGENT B1, `(.L_x_137) ;  /* 0x000001b000017945 */ /* 0x000fe20003800200 */
[----:B------:R-:W-:Y:S01]  /*0c10*/  IMAD.MOV.U32 R6, RZ, RZ, R11 ;  /* 0x000000ffff067224 */ /* 0x000fe200078e000b */
[----:B0----5:R0:W2:Y:S01]  /*0c20*/  SHFL.DOWN PT, R3, R12, 0x1, 0x1f ;  /* 0x08201f000c037f89 */ /* 0x0210a200000e0000 */
[----:B------:R-:W-:Y:S02]  /*0c30*/  IMAD.MOV.U32 R7, RZ, RZ, R8 ;  /* 0x000000ffff077224 */ /* 0x000fe400078e0008 */
[----:B------:R-:W-:Y:S01]  /*0c40*/  IMAD.MOV.U32 R2, RZ, RZ, R12 ;  /* 0x000000ffff027224 */ /* 0x000fe200078e000c */
[----:B------:R0:W3:Y:S04]  /*0c50*/  SHFL.DOWN PT, R4, R11, 0x1, 0x1f ;  /* 0x08201f000b047f89 */ /* 0x0000e800000e0000 */
[----:B------:R0:W4:Y:S01]  /*0c60*/  SHFL.DOWN PT, R5, R8, 0x1, 0x1f ;  /* 0x08201f0008057f89 */ /* 0x00012200000e0000 */
[----:B-1----:R-:W-:-:S02]  /*0c70*/  ISETP.GT.AND P0, PT, R10, 0x1e, PT ;  /* 0x0000001e0a00780c */ /* 0x002fc40003f04270 */
[C---:B------:R-:W-:Y:S02]  /*0c80*/  ISETP.GT.AND P1, PT, R10.reuse, 0x1d, PT ;  /* 0x0000001d0a00780c */ /* 0x040fe40003f24270 */
[----:B------:R-:W-:-:S09]  /*0c90*/  ISETP.GT.AND P3, PT, R10, 0x1b, PT ;  /* 0x0000001b0a00780c */ /* 0x000fd20003f64270 */
[----:B0-234-:R-:W-:Y:S05]  /*0ca0*/  @P0 BRA `(.L_x_138) ;  /* 0x0000000000400947 */ /* 0x01dfea0003800000 */
        /* <DEDUP_REMOVED lines=16> */
.L_x_138:
[----:B------:R-:W-:Y:S05]  /*0db0*/  BSYNC.RECONVERGENT B1 ;  /* 0x0000000000017941 */ /* 0x000fea0003800200 */
.L_x_137:
        /* <DEDUP_REMOVED lines=27> */
.L_x_140:
[----:B------:R-:W-:Y:S05]  /*0f70*/  BSYNC.RECONVERGENT B1 ;  /* 0x0000000000017941 */ /* 0x000fea0003800200 */
.L_x_139:
        /* <DEDUP_REMOVED lines=9> */
[----:B0-----:R-:W-:Y:S02]  /*1010*/  IMAD.MOV.U32 R6, RZ, RZ, R11 ;  /* 0x000000ffff067224 */ /* 0x001fe400078e000b */
[----:B-1----:R-:W-:Y:S02]  /*1020*/  IMAD.MOV.U32 R7, RZ, RZ, R10 ;  /* 0x000000ffff077224 */ /* 0x002fe400078e000a */
        /* <DEDUP_REMOVED lines=13> */
.L_x_142:
[----:B------:R-:W-:Y:S05]  /*1100*/  BSYNC.RECONVERGENT B1 ;  /* 0x0000000000017941 */ /* 0x000fea0003800200 */
.L_x_141:
        /* <DEDUP_REMOVED lines=9> */
[----:B---3--:R-:W-:Y:S02]  /*11a0*/  IMAD.MOV.U32 R4, RZ, RZ, R13 ;  /* 0x000000ffff047224 */ /* 0x008fe400078e000d */
        /* <DEDUP_REMOVED lines=14> */
.L_x_144:
[----:B------:R-:W-:Y:S05]  /*1290*/  BSYNC.RECONVERGENT B1 ;  /* 0x0000000000017941 */ /* 0x000fea0003800200 */
.L_x_143:
[----:B0-----:R0:W0:Y:S01]  /*12a0*/  SHFL.DOWN PT, R2, R3, 0x10, 0x1f ;  /* 0x0a001f0003027f89 */ /* 0x00102200000e0000 */
[----:B------:R-:W-:Y:S01]  /*12b0*/  BSSY.RECONVERGENT B1, `(.L_x_145) ;  /* 0x0000017000017945 */ /* 0x000fe20003800200 */
[----:B--2---:R-:W-:Y:S02]  /*12c0*/  IMAD.MOV.U32 R7, RZ, RZ, R4 ;  /* 0x000000ffff077224 */ /* 0x004fe400078e0004 */
[----:B------:R2:W0:Y:S01]  /*12d0*/  SHFL.DOWN PT, R11, R4, 0x10, 0x1f ;  /* 0x0a001f00040b7f89 */ /* 0x00042200000e0000 */
[----:B----4-:R-:W-:Y:S02]  /*12e0*/  IMAD.MOV.U32 R8, RZ, RZ, R5 ;  /* 0x000000ffff087224 */ /* 0x010fe400078e0005 */
[----:B------:R-:W-:Y:S01]  /*12f0*/  IMAD.MOV.U32 R6, RZ, RZ, R3 ;  /* 0x000000ffff067224 */ /* 0x000fe200078e0003 */
[----:B-1----:R2:W1:Y:S01]  /*1300*/  SHFL.DOWN PT, R10, R5, 0x10, 0x1f ;  /* 0x0a001f00050a7f89 */ /* 0x00246200000e0000 */
[----:B------:R-:W-:Y:S05]  /*1310*/  @P4 BRA `(.L_x_146) ;  /* 0x0000000000404947 */ /* 0x000fea0003800000 */
        /* <DEDUP_REMOVED lines=16> */
.L_x_146:
[----:B------:R-:W-:Y:S05]  /*1420*/  BSYNC.RECONVERGENT B1 ;  /* 0x0000000000017941 */ /* 0x000fea0003800200 */
.L_x_145:
[----:B------:R-:W-:Y:S04]  /*1430*/  BSSY.RECONVERGENT B1, `(.L_x_147) ;  /* 0x000000c000017945 */ /* 0x000fe80003800200 */
[----:B------:R-:W-:Y:S05]  /*1440*/  @P2 BRA `(.L_x_148) ;  /* 0x0000000000282947 */ /* 0x000fea0003800000 */
[----:B--2---:R-:W2:Y:S01]  /*1450*/  S2R R4, SR_CgaCtaId ;  /* 0x0000000000047919 */ /* 0x004ea20000008800 */
        /* <DEDUP_REMOVED lines=9> */
.L_x_148:
[----:B------:R-:W-:Y:S05]  /*14f0*/  BSYNC.RECONVERGENT B1 ;  /* 0x0000000000017941 */ /* 0x000fea0003800200 */
.L_x_147:
[----:B------:R-:W-:Y:S01]  /*1500*/  BAR.SYNC.DEFER_BLOCKING 0x0 ;  /* 0x0000000000007b1d */ /* 0x000fe20000010000 */
[----:B------:R-:W-:-:S13]  /*1510*/  ISETP.NE.AND P2, PT, R9, RZ, PT ;  /* 0x000000ff0900720c */ /* 0x000fda0003f45270 */
[----:B------:R-:W-:Y:S05]  /*1520*/  @P2 BRA `(.L_x_149) ;  /* 0x0000004400542947 */ /* 0x000fea0003800000 */
[----:B0---4-:R-:W0:Y:S01]  /*1530*/  S2R R3, SR_CgaCtaId ;  /* 0x0000000000037919 */ /* 0x011e220000008800 */
[----:B------:R-:W-:Y:S01]  /*1540*/  MOV R2, 0x400 ;  /* 0x0000040000027802 */ /* 0x000fe20000000f00 */
[----:B------:R-:W-:Y:S03]  /*1550*/  BSSY.RECONVERGENT B1, `(.L_x_150) ;  /* 0x0000016000017945 */ /* 0x000fe60003800200 */
[----:B0-----:R-:W-:-:S05]  /*1560*/  LEA R26, R3, R2, 0x18 ;  /* 0x00000002031a7211 */ /* 0x001fca00078ec0ff */
[----:B--2---:R-:W0:Y:S04]  /*1570*/  LDS R5, [R26+0x18] ;  /* 0x000018001a057984 */ /* 0x004e280000000800 */
[----:B------:R2:W4:Y:S04]  /*1580*/  LDS.64 R2, [R26+0x20] ;  /* 0x000020001a027984 */ /* 0x0005280000000a00 */
[----:B------:R2:W1:Y:S04]  /*1590*/  LDS R22, [R26+0x28] ;  /* 0x000028001a167984 */ /* 0x0004680000000800 */
[----:B------:R2:W1:Y:S01]  /*15a0*/  LDS R16, [R26+0x38] ;  /* 0x000038001a107984 */ /* 0x0004620000000800 */
[----:B0-----:R-:W-:Y:S01]  /*15b0*/  ISETP.GE.AND P0, PT, R6, R5, PT ;  /* 0x000000050600720c */ /* 0x001fe20003f06270 */
[----:B------:R-:W-:-:S12]  /*15c0*/  IMAD.MOV.U32 R21, RZ, RZ, R5 ;  /* 0x000000ffff157224 */ /* 0x000fd800078e0005 */
[----:B-12-4-:R-:W-:Y:S05]  /*15d0*/  @!P0 BRA `(.L_x_151) ;  /* 0x0000000000348947 */ /* 0x016fea0003800000 */
        /* <DEDUP_REMOVED lines=13> */
.L_x_151:
[----:B------:R-:W-:Y:S05]  /*16b0*/  BSYNC.RECONVERGENT B1 ;  /* 0x0000000000017941 */ /* 0x000fea0003800200 */
.L_x_150:
        /* <DEDUP_REMOVED lines=21> */
[C---:B------:R-:W-:Y:S02]  /*1810*/  @P3 ISETP.LT.U32.AND P1, PT, R2.reuse, R6, PT ;  /* 0x000000060200320c */ /* 0x040fe40003f21070 */
[CC--:B------:R-:W-:Y:S02]  /*1820*/  @P3 ISETP.GE.AND.EX P0, PT, R3.reuse, R7.reuse, PT, P0 ;  /* 0x000000070300320c */ /* 0x0c0fe40003f06300 */
[----:B------:R-:W-:Y:S02]  /*1830*/  @P3 ISETP.LT.AND.EX P1, PT, R3, R7, PT, P1 ;  /* 0x000000070300320c */ /* 0x000fe40003f21310 */
[----:B------:R-:W-:Y:S02]  /*1840*/  @P3 SEL R23, R21, R22, !P0 ;  /* 0x0000001615173207 */ /* 0x000fe40004000000 */
[----:B------:R-:W-:-:S02]  /*1850*/  @P3 SEL R25, R2, R6, P1 ;  /* 0x0000000602193207 */ /* 0x000fc40000800000 */
[----:B------:R-:W-:-:S07]  /*1860*/  @P3 SEL R24, R3, R7, P1 ;  /* 0x0000000703183207 */ /* 0x000fce0000800000 */
.L_x_153:
[----:B------:R-:W-:Y:S05]  /*1870*/  BSYNC.RECONVERGENT B1 ;  /* 0x0000000000017941 */ /* 0x000fea0003800200 */
.L_x_152:
        /* <DEDUP_REMOVED lines=17> */
.L_x_155:
[----:B------:R-:W-:Y:S05]  /*1990*/  BSYNC.RECONVERGENT B1 ;  /* 0x0000000000017941 */ /* 0x000fea0003800200 */
.L_x_154:
        /* <DEDUP_REMOVED lines=17> */
.L_x_157:
[----:B------:R-:W-:Y:S05]  /*1ab0*/  BSYNC.RECONVERGENT B1 ;  /* 0x0000000000017941 */ /* 0x000fea0003800200 */
.L_x_156:
        /* <DEDUP_REMOVED lines=17> */
.L_x_159:
[----:B------:R-:W-:Y:S05]  /*1bd0*/  BSYNC.RECONVERGENT B1 ;  /* 0x0000000000017941 */ /* 0x000fea0003800200 */
.L_x_158:
        /* <DEDUP_REMOVED lines=17> */
.L_x_161:
[----:B------:R-:W-:Y:S05]  /*1cf0*/  BSYNC.RECONVERGENT B1 ;  /* 0x0000000000017941 */ /* 0x000fea0003800200 */
.L_x_160:
        /* <DEDUP_REMOVED lines=18> */
.L_x_136:
[----:B------:R-:W1:Y:S01]  /*1e20*/  S2R R14, SR_LANEID ;  /* 0x00000000000e7919 */ /* 0x000e620000000000 */
[----:B0-----:R-:W-:Y:S01]  /*1e30*/  LOP3.LUT R2, R9, 0x3e0, RZ, 0xc0, !PT ;  /* 0x000003e009027812 */ /* 0x001fe200078ec0ff */
[----:B------:R-:W-:Y:S01]  /*1e40*/  BSSY.RECONVERGENT B1, `(.L_x_162) ;  /* 0x0000027000017945 */ /* 0x000fe20003800200 */
[----:B------:R-:W-:Y:S02]  /*1e50*/  IMAD.MOV.U32 R16, RZ, RZ, R8 ;  /* 0x000000ffff107224 */ /* 0x000fe400078e0008 */
[----:B------:R-:W-:Y:S01]  /*1e60*/  LOP3.LUT R5, RZ, R2, RZ, 0x33, !PT ;  /* 0x00000002ff057212 */ /* 0x000fe200078e33ff */
[----:B------:R-:W-:-:S05]  /*1e70*/  VIADD R3, R2, 0x20 ;  /* 0x0000002002037836 */ /* 0x000fca0000000000 */
[----:B------:R-:W-:Y:S01]  /*1e80*/  ISETP.GT.AND P0, PT, R3, R10, PT ;  /* 0x0000000a0300720c */ /* 0x000fe20003f04270 */
[----:B------:R-:W-:-:S05]  /*1e90*/  IMAD.IADD R3, R10, 0x1, R5 ;  /* 0x000000010a037824 */ /* 0x000fca00078e0205 */
[----:B------:R-:W-:-:S05]  /*1ea0*/  SEL R3, R3, 0x1f, P0 ;  /* 0x0000001f03037807 */ /* 0x000fca0000000000 */
[----:B-----5:R0:W2:Y:S04]  /*1eb0*/  SHFL.DOWN PT, R5, R12, 0x1, R3 ;  /* 0x082000000c057989 */ /* 0x0200a800000e0003 */
[----:B------:R0:W3:Y:S01]  /*1ec0*/  SHFL.DOWN PT, R7, R8, 0x1, R3 ;  /* 0x0820000008077989 */ /* 0x0000e200000e0003 */
[CC--:B-1----:R-:W-:Y:S01]  /*1ed0*/  ISETP.GE.AND P0, PT, R14.reuse, R3.reuse, PT ;  /* 0x000000030e00720c */ /* 0x0c2fe20003f06270 */
[C---:B------:R-:W-:Y:S01]  /*1ee0*/  VIADD R4, R14.reuse, 0x4 ;  /* 0x000000040e047836 */ /* 0x040fe20000000000 */
[C---:B------:R-:W-:Y:S01]  /*1ef0*/  ISETP.NE.AND P2, PT, R14.reuse, RZ, PT ;  /* 0x000000ff0e00720c */ /* 0x040fe20003f45270 */
[C---:B------:R-:W-:Y:S02]  /*1f00*/  VIADD R2, R14.reuse, 0x2 ;  /* 0x000000020e027836 */ /* 0x040fe40000000000 */
[----:B------:R-:W-:Y:S01]  /*1f10*/  VIADD R6, R14, 0x8 ;  /* 0x000000080e067836 */ /* 0x000fe20000000000 */
[-C--:B------:R-:W-:Y:S01]  /*1f20*/  ISETP.GT.AND P5, PT, R4, R3.reuse, PT ;  /* 0x000000030400720c */ /* 0x080fe20003fa4270 */
[----:B------:R-:W-:Y:S01]  /*1f30*/  VIADD R14, R14, 0x10 ;  /* 0x000000100e0e7836 */ /* 0x000fe20000000000 */
[----:B------:R0:W1:Y:S01]  /*1f40*/  SHFL.DOWN PT, R4, R11, 0x1, R3 ;  /* 0x082000000b047989 */ /* 0x00006200000e0003 */
[-C--:B------:R-:W-:Y:S01]  /*1f50*/  ISETP.GT.AND P1, PT, R2, R3.reuse, PT ;  /* 0x000000030200720c */ /* 0x080fe20003f24270 */
[----:B------:R-:W-:Y:S01]  /*1f60*/  IMAD.MOV.U32 R2, RZ, RZ, R12 ;  /* 0x000000ffff027224 */ /* 0x000fe200078e000c */
[-C--:B------:R-:W-:Y:S01]  /*1f70*/  ISETP.GT.AND P4, PT, R6, R3.reuse, PT ;  /* 0x000000030600720c */ /* 0x080fe20003f84270 */
[----:B------:R-:W-:Y:S01]  /*1f80*/  IMAD.MOV.U32 R6, RZ, RZ, R11 ;  /* 0x000000ffff067224 */ /* 0x000fe200078e000b */
[----:B------:R-:W-:Y:S01]  /*1f90*/  ISETP.GT.AND P3, PT, R14, R3, PT ;  /* 0x000000030e00720c */ /* 0x000fe20003f64270 */
[----:B--2---:R-:W-:-:S12]  /*1fa0*/  @P0 BRA `(.L_x_163) ;  /* 0x0000000000400947 */ /* 0x004fd80003800000 */
[----:B------:R-:W-:Y:S01]  /*1fb0*/  ISETP.GE.AND P0, PT, R12, R5, PT ;  /* 0x000000050c00720c */ /* 0x000fe20003f06270 */
        /* <DEDUP_REMOVED lines=15> */
.L_x_163:
[----:B------:R-:W-:Y:S05]  /*20b0*/  BSYNC.RECONVERGENT B1 ;  /* 0x0000000000017941 */ /* 0x000fea0003800200 */
.L_x_162:
[----:B------:R2:W4:Y:S01]  /*20c0*/  SHFL.DOWN PT, R5, R2, 0x2, R3 ;  /* 0x0840000002057989 */ /* 0x00052200000e0003 */
[----:B------:R-:W-:Y:S01]  /*20d0*/  BSSY.RECONVERGENT B1, `(.L_x_164) ;  /* 0x0000017000017945 */ /* 0x000fe20003800200 */
[----:B-1----:R-:W-:Y:S02]  /*20e0*/  IMAD.MOV.U32 R4, RZ, RZ, R2 ;  /* 0x000000ffff047224 */ /* 0x002fe400078e0002 */
[----:B---3--:R2:W1:Y:S01]  /*20f0*/  SHFL.DOWN PT, R7, R6, 0x2, R3 ;  /* 0x0840000006077989 */ /* 0x00846200000e0003 */
[----:B0-----:R-:W-:Y:S02]  /*2100*/  IMAD.MOV.U32 R12, RZ, RZ, R6 ;  /* 0x000000ffff0c7224 */ /* 0x001fe400078e0006 */
[----:B------:R-:W-:Y:S01]  /*2110*/  IMAD.MOV.U32 R14, RZ, RZ, R16 ;  /* 0x000000ffff0e7224 */ /* 0x000fe200078e0010 */
[----:B------:R2:W0:Y:S01]  /*2120*/  SHFL.DOWN PT, R11, R16, 0x2, R3 ;  /* 0x08400000100b7989 */ /* 0x00042200000e0003 */
[----:B------:R-:W-:Y:S05]  /*2130*/  @P1 BRA `(.L_x_165) ;  /* 0x0000000000401947 */ /* 0x000fea0003800000 */
[----:B----4-:R-:W-:Y:S01]  /*2140*/  ISETP.GE.AND P0, PT, R2, R5, PT ;  /* 0x000000050200720c */ /* 0x010fe20003f06270 */
[----:B------:R-:W-:Y:S02]  /*2150*/  IMAD.MOV.U32 R4, RZ, RZ, R5 ;  /* 0x000000ffff047224 */ /* 0x000fe400078e0005 */
[----:B-1----:R-:W-:Y:S02]  /*2160*/  IMAD.MOV.U32 R12, RZ, RZ, R7 ;  /* 0x000000ffff0c7224 */ /* 0x002fe400078e0007 */
        /* <DEDUP_REMOVED lines=13> */
.L_x_165:
[----:B------:R-:W-:Y:S05]  /*2240*/  BSYNC.RECONVERGENT B1 ;  /* 0x0000000000017941 */ /* 0x000fea0003800200 */
.L_x_164:
[----:B----4-:R3:W4:Y:S01]  /*2250*/  SHFL.DOWN PT, R5, R4, 0x4, R3 ;  /* 0x0880000004057989 */ /* 0x01072200000e0003 */
[----:B------:R-:W-:Y:S01]  /*2260*/  BSSY.RECONVERGENT B1, `(.L_x_166) ;  /* 0x0000017000017945 */ /* 0x000fe20003800200 */
[----:B--2---:R-:W-:Y:S02]  /*2270*/  IMAD.MOV.U32 R2, RZ, RZ, R4 ;  /* 0x000000ffff027224 */ /* 0x004fe400078e0004 */
[----:B-1----:R3:W1:Y:S01]  /*2280*/  SHFL.DOWN PT, R7, R12, 0x4, R3 ;  /* 0x088000000c077989 */ /* 0x00266200000e0003 */
[----:B------:R-:W-:Y:S02]  /*2290*/  IMAD.MOV.U32 R6, RZ, RZ, R12 ;  /* 0x000000ffff067224 */ /* 0x000fe400078e000c */
[----:B------:R-:W-:Y:S01]  /*22a0*/  IMAD.MOV.U32 R8, RZ, RZ, R14 ;  /* 0x000000ffff087224 */ /* 0x000fe200078e000e */
[----:B0-----:R3:W0:Y:S01]  /*22b0*/  SHFL.DOWN PT, R11, R14, 0x4, R3 ;  /* 0x088000000e0b7989 */ /* 0x00162200000e0003 */
        /* <DEDUP_REMOVED lines=17> */
.L_x_167:
[----:B------:R-:W-:Y:S05]  /*23d0*/  BSYNC.RECONVERGENT B1 ;  /* 0x0000000000017941 */ /* 0x000fea0003800200 */
.L_x_166:
[----:B----4-:R2:W4:Y:S01]  /*23e0*/  SHFL.DOWN PT, R5, R2, 0x8, R3 ;  /* 0x0900000002057989 */ /* 0x01052200000e0003 */
[----:B------:R-:W-:Y:S01]  /*23f0*/  BSSY.RECONVERGENT B1, `(.L_x_168) ;  /* 0x0000017000017945 */ /* 0x000fe20003800200 */
[----:B---3--:R-:W-:Y:S02]  /*2400*/  IMAD.MOV.U32 R4, RZ, RZ, R2 ;  /* 0x000000ffff047224 */ /* 0x008fe400078e0002 */
        /* <DEDUP_REMOVED lines=21> */
.L_x_169:
[----:B------:R-:W-:Y:S05]  /*2560*/  BSYNC.RECONVERGENT B1 ;  /* 0x0000000000017941 */ /* 0x000fea0003800200 */
.L_x_168:
[----:B----4-:R3:W4:Y:S01]  /*2570*/  SHFL.DOWN PT, R5, R4, 0x10, R3 ;  /* 0x0a00000004057989 */ /* 0x01072200000e0003 */
[----:B------:R-:W-:Y:S01]  /*2580*/  BSSY.RECONVERGENT B1, `(.L_x_170) ;  /* 0x0000017000017945 */ /* 0x000fe20003800200 */
[----:B--2---:R-:W-:Y:S02]  /*2590*/  IMAD.MOV.U32 R6, RZ, RZ, R4 ;  /* 0x000000ffff067224 */ /* 0x004fe400078e0004 */
[----:B0-----:R3:W0:Y:S01]  /*25a0*/  SHFL.DOWN PT, R11, R12, 0x10, R3 ;  /* 0x0a0000000c0b7989 */ /* 0x00162200000e0003 */
[----:B-1----:R-:W-:Y:S02]  /*25b0*/  IMAD.MOV.U32 R7, RZ, RZ, R12 ;  /* 0x000000ffff077224 */ /* 0x002fe400078e000c */
[----:B------:R-:W-:Y:S01]  /*25c0*/  IMAD.MOV.U32 R8, RZ, RZ, R14 ;  /* 0x000000ffff087224 */ /* 0x000fe200078e000e */
[----:B------:R3:W1:Y:S01]  /*25d0*/  SHFL.DOWN PT, R13, R14, 0x10, R3 ;  /* 0x0a0000000e0d7989 */ /* 0x00066200000e0003 */
        /* <DEDUP_REMOVED lines=17> */
.L_x_171:
[----:B------:R-:W-:Y:S05]  /*26f0*/  BSYNC.RECONVERGENT B1 ;  /* 0x0000000000017941 */ /* 0x000fea0003800200 */
.L_x_170:
[----:B------:R-:W-:Y:S04]  /*2700*/  BSSY.RECONVERGENT B1, `(.L_x_172) ;  /* 0x000000c000017945 */ /* 0x000fe80003800200 */
[----:B------:R-:W-:Y:S05]  /*2710*/  @P2 BRA `(.L_x_173) ;  /* 0x0000000000282947 */ /* 0x000fea0003800000 */
[----:B---3--:R-:W2:Y:S01]  /*2720*/  S2R R4, SR_CgaCtaId ;  /* 0x0000000000047919 */ /* 0x008ea20000008800 */
[----:B------:R-:W-:Y:S02]  /*2730*/  MOV R3, 0x400 ;  /* 0x0000040000037802 */ /* 0x000fe40000000f00 */
[----:B------:R-:W-:-:S04]  /*2740*/  SHF.R.U32.HI R2, RZ, 0x1, R9 ;  /* 0x00000001ff027819 */ /* 0x000fc80000011609 */
[----:B------:R-:W-:Y:S02]  /*2750*/  LOP3.LUT R2, R2, 0x1f0, RZ, 0xc0, !PT ;  /* 0x000001f002027812 */ /* 0x000fe400078ec0ff */
[----:B--2---:R-:W-:-:S05]  /*2760*/  LEA R3, R4, R3, 0x18 ;  /* 0x0000000304037211 */ /* 0x004fca00078ec0ff */
[----:B----4-:R-:W-:Y:S02]  /*2770*/  IMAD.IADD R5, R2, 0x1, R3 ;  /* 0x0000000102057824 */ /* 0x010fe400078e0203 */
[----:B------:R-:W-:Y:S02]  /*2780*/  IMAD.MOV.U32 R2, RZ, RZ, R7 ;  /* 0x000000ffff027224 */ /* 0x000fe400078e0007 */
[----:B------:R-:W-:Y:S01]  /*2790*/  IMAD.MOV.U32 R3, RZ, RZ, R8 ;  /* 0x000000ffff037224 */ /* 0x000fe200078e0008 */
[----:B------:R2:W-:Y:S04]  /*27a0*/  STS [R5+0x8], R6 ;  /* 0x0000080605007388 */ /* 0x0005e80000000800 */
[----:B------:R2:W-:Y:S02]  /*27b0*/  STS.64 [R5+0x10], R2 ;  /* 0x0000100205007388 */ /* 0x0005e40000000a00 */
.L_x_173:
[----:B------:R-:W-:Y:S05]  /*27c0*/  BSYNC.RECONVERGENT B1 ;  /* 0x0000000000017941 */ /* 0x000fea0003800200 */
.L_x_172:
[----:B------:R-:W-:Y:S01]  /*27d0*/  BAR.SYNC.DEFER_BLOCKING 0x0 ;  /* 0x0000000000007b1d */ /* 0x000fe20000010000 */
[----:B------:R-:W-:-:S13]  /*27e0*/  ISETP.NE.AND P2, PT, R9, RZ, PT ;  /* 0x000000ff0900720c */ /* 0x000fda0003f45270 */
[----:B------:R-:W-:Y:S05]  /*27f0*/  @P2 BRA `(.L_x_149) ;  /* 0x0000003000a02947 */ /* 0x000fea0003800000 */
[C---:B------:R-:W-:Y:S01]  /*2800*/  ISETP.GE.AND P0, PT, R10.reuse, 0x21, PT ;  /* 0x000000210a00780c */ /* 0x040fe20003f06270 */
[----:B--2---:R-:W-:Y:S01]  /*2810*/  IMAD.MOV.U32 R2, RZ, RZ, R6 ;  /* 0x000000ffff027224 */ /* 0x004fe200078e0006 */
[C---:B------:R-:W-:Y:S01]  /*2820*/  ISETP.GE.AND P5, PT, R10.reuse, 0x41, PT ;  /* 0x000000410a00780c */ /* 0x040fe20003fa6270 */
[----:B0-----:R-:W-:Y:S01]  /*2830*/  IMAD.MOV.U32 R11, RZ, RZ, R7 ;  /* 0x000000ffff0b7224 */ /* 0x001fe200078e0007 */
[C---:B------:R-:W-:Y:S01]  /*2840*/  ISETP.GE.AND P4, PT, R10.reuse, 0x61, PT ;  /* 0x000000610a00780c */ /* 0x040fe20003f86270 */
[----:B---3--:R-:W-:Y:S01]  /*2850*/  IMAD.MOV.U32 R4, RZ, RZ, R8 ;  /* 0x000000ffff047224 */ /* 0x008fe200078e0008 */
[----:B------:R-:W-:-:S07]  /*2860*/  ISETP.GE.AND P3, PT, R10, 0x81, PT ;  /* 0x000000810a00780c */ /* 0x000fce0003f66270 */
[----:B------:R-:W-:Y:S06]  /*2870*/  @!P0 BRA `(.L_x_174) ;  /* 0x00000000005c8947 */ /* 0x000fec0003800000 */
[----:B------:R-:W0:Y:S01]  /*2880*/  S2UR UR5, SR_CgaCtaId ;  /* 0x00000000000579c3 */ /* 0x000e220000008800 */
[----:B------:R-:W-:Y:S01]  /*2890*/  UMOV UR4, 0x400 ;  /* 0x0000040000047882 */ /* 0x000fe20000000000 */
[----:B------:R-:W-:Y:S01]  /*28a0*/  BSSY.RECONVERGENT B1, `(.L_x_174) ;  /* 0x0000014000017945 */ /* 0x000fe20003800200 */
        /* <DEDUP_REMOVED lines=19> */
.L_x_175:
[----:B------:R-:W-:Y:S05]  /*29e0*/  BSYNC.RECONVERGENT B1 ;  /* 0x0000000000017941 */ /* 0x000fea0003800200 */
.L_x_174:
[----:B------:R-:W-:Y:S02]  /*29f0*/  IMAD.MOV.U32 R3, RZ, RZ, R2 ;  /* 0x000000ffff037224 */ /* 0x000fe400078e0002 */
[----:B------:R-:W-:Y:S02]  /*2a00*/  IMAD.MOV.U32 R9, RZ, RZ, R11 ;  /* 0x000000ffff097224 */ /* 0x000fe400078e000b */
[----:B------:R-:W-:Y:S01]  /*2a10*/  IMAD.MOV.U32 R8, RZ, RZ, R4 ;  /* 0x000000ffff087224 */ /* 0x000fe200078e0004 */
[----:B------:R-:W-:Y:S06]  /*2a20*/  @!P5 BRA `(.L_x_176) ;  /* 0x00000000005cd947 */ /* 0x000fec0003800000 */
[----:B------:R-:W0:Y:S01]  /*2a30*/  S2UR UR5, SR_CgaCtaId ;  /* 0x00000000000579c3 */ /* 0x000e220000008800 */
[----:B------:R-:W-:Y:S01]  /*2a40*/  UMOV UR4, 0x400 ;  /* 0x0000040000047882 */ /* 0x000fe20000000000 */
[----:B------:R-:W-:Y:S01]  /*2a50*/  BSSY.RECONVERGENT B1, `(.L_x_176) ;  /* 0x0000014000017945 */ /* 0x000fe20003800200 */
[----:B0-----:R-:W-:-:S09]  /*2a60*/  ULEA UR4, UR5, UR4, 0x18 ;  /* 0x0000000405047291 */ /* 0x001fd2000f8ec0ff */
[----:B----4-:R-:W0:Y:S04]  /*2a70*/  LDS R5, [UR4+0x28] ;  /* 0x00002804ff057984 */ /* 0x010e280008000800 */
        /* <DEDUP_REMOVED lines=17> */
.L_x_177:
[----:B------:R-:W-:Y:S05]  /*2b90*/  BSYNC.RECONVERGENT B1 ;  /* 0x0000000000017941 */ /* 0x000fea0003800200 */
.L_x_176:
[C---:B------:R-:W-:Y:S01]  /*2ba0*/  ISETP.GE.AND P1, PT, R10.reuse, 0xa1, PT ;  /* 0x000000a10a00780c */ /* 0x040fe20003f26270 */
[----:B------:R-:W-:Y:S01]  /*2bb0*/  IMAD.MOV.U32 R2, RZ, RZ, R3 ;  /* 0x000000ffff027224 */ /* 0x000fe200078e0003 */
[C---:B------:R-:W-:Y:S01]  /*2bc0*/  ISETP.GE.AND P5, PT, R10.reuse, 0xc1, PT ;  /* 0x000000c10a00780c */ /* 0x040fe20003fa6270 */
[----:B------:R-:W-:Y:S01]  /*2bd0*/  IMAD.MOV.U32 R7, RZ, RZ, R9 ;  /* 0x000000ffff077224 */ /* 0x000fe200078e0009 */
[----:B------:R-:W-:Y:S01]  /*2be0*/  ISETP.GE.AND P6, PT, R10, 0xe1, PT ;  /* 0x000000e10a00780c */ /* 0x000fe20003fc6270 */
[----:B------:R-:W-:Y:S01]  /*2bf0*/  IMAD.MOV.U32 R6, RZ, RZ, R8 ;  /* 0x000000ffff067224 */ /* 0x000fe200078e0008 */
[----:B------:R-:W-:Y:S11]  /*2c00*/  @!P4 BRA `(.L_x_178) ;  /* 0x00000000005cc947 */ /* 0x000ff60003800000 */
        /* <DEDUP_REMOVED lines=22> */
.L_x_179:
[----:B------:R-:W-:Y:S05]  /*2d70*/  BSYNC.RECONVERGENT B1 ;  /* 0x0000000000017941 */ /* 0x000fea0003800200 */
.L_x_178:
        /* <DEDUP_REMOVED lines=26> */
.L_x_181:
[----:B------:R-:W-:Y:S05]  /*2f20*/  BSYNC.RECONVERGENT B1 ;  /* 0x0000000000017941 */ /* 0x000fea0003800200 */
.L_x_180:
        /* <DEDUP_REMOVED lines=26> */
.L_x_183:
[----:B------:R-:W-:Y:S05]  /*30d0*/  BSYNC.RECONVERGENT B1 ;  /* 0x0000000000017941 */ /* 0x000fea0003800200 */
.L_x_182:
        /* <DEDUP_REMOVED lines=26> */
.L_x_185:
[----:B------:R-:W-:Y:S05]  /*3280*/  BSYNC.RECONVERGENT B1 ;  /* 0x0000000000017941 */ /* 0x000fea0003800200 */
.L_x_184:
[----:B------:R-:W-:Y:S02]  /*3290*/  IMAD.MOV.U32 R6, RZ, RZ, R3 ;  /* 0x000000ffff067224 */ /* 0x000fe400078e0003 */
[----:B------:R-:W-:Y:S02]  /*32a0*/  IMAD.MOV.U32 R7, RZ, RZ, R9 ;  /* 0x000000ffff077224 */ /* 0x000fe400078e0009 */
[----:B------:R-:W-:Y:S01]  /*32b0*/  IMAD.MOV.U32 R8, RZ, RZ, R4 ;  /* 0x000000ffff087224 */ /* 0x000fe200078e0004 */
[----:B------:R-:W-:Y:S06]  /*32c0*/  @!P6 BRA `(.L_x_149) ;  /* 0x0000002400ece947 */ /* 0x000fec0003800000 */
[----:B------:R-:W0:Y:S01]  /*32d0*/  S2UR UR5, SR_CgaCtaId ;  /* 0x00000000000579c3 */ /* 0x000e220000008800 */
[----:B------:R-:W-:Y:S02]  /*32e0*/  UMOV UR4, 0x400 ;  /* 0x0000040000047882 */ /* 0x000fe40000000000 */
        /* <DEDUP_REMOVED lines=21> */
.L_x_117:
[----:B------:R-:W0:Y:S01]  /*3440*/  S2R R11, SR_TID.X ;  /* 0x00000000000b7919 */ /* 0x000e220000002100 */
[----:B------:R-:W1:Y:S02]  /*3450*/  LDCU.128 UR12, c[0x0][0x380] ;  /* 0x00007000ff0c77ac */ /* 0x000e640008000c00 */
[----:B-1----:R-:W-:Y:S02]  /*3460*/  IMAD.U32 R12, RZ, RZ, UR12 ;  /* 0x0000000cff0c7e24 */ /* 0x002fe4000f8e00ff */
[----:B------:R-:W-:Y:S01]  /*3470*/  IMAD.U32 R13, RZ, RZ, UR13 ;  /* 0x0000000dff0d7e24 */ /* 0x000fe2000f8e00ff */
[----:B0-----:R-:W-:-:S05]  /*3480*/  IADD3 R3, P0, PT, R6, R11, RZ ;  /* 0x0000000b06037210 */ /* 0x001fca0007f1e0ff */
[----:B------:R-:W-:Y:S01]  /*3490*/  IMAD.X R4, RZ, RZ, RZ, P0 ;  /* 0x000000ffff047224 */ /* 0x000fe200000e06ff */
[----:B------:R-:W-:-:S04]  /*34a0*/  LEA R2, P0, R3, R12, 0x2 ;  /* 0x0000000c03027211 */ /* 0x000fc800078010ff */
[----:B------:R-:W-:-:S05]  /*34b0*/  LEA.HI.X R3, R3, R13, R4, 0x2, P0 ;  /* 0x0000000d03037211 */ /* 0x000fca00000f1404 */
[----:B------:R-:W2:Y:S04]  /*34c0*/  LDG.E R4, desc[UR10][R2.64] ;  /* 0x0000000a02047981 */ /* 0x000ea8000c1e1900 */
[----:B------:R-:W2:Y:S04]  /*34d0*/  LDG.E R5, desc[UR10][R2.64+0x400] ;  /* 0x0004000a02057981 */ /* 0x000ea8000c1e1900 */
[----:B------:R-:W3:Y:S04]  /*34e0*/  LDG.E R8, desc[UR10][R2.64+0x800] ;  /* 0x0008000a02087981 */ /* 0x000ee8000c1e1900 */
[----:B------:R-:W4:Y:S04]  /*34f0*/  LDG.E R9, desc[UR10][R2.64+0xc00] ;  /* 0x000c000a02097981 */ /* 0x000f28000c1e1900 */
[----:B------:R-:W5:Y:S01]  /*3500*/  LDG.E R10, desc[UR10][R2.64+0x1000] ;  /* 0x0010000a020a7981 */ /* 0x000f62000c1e1900 */
[----:B--2---:R-:W-:-:S02]  /*3510*/  VIMNMX R15, PT, PT, R4, R5, !PT ;  /* 0x00000005040f7248 */ /* 0x004fc40007fe0100 */
[----:B------:R-:W-:Y:S01]  /*3520*/  ISETP.GE.AND P0, PT, R4, R5, PT ;  /* 0x000000050400720c */ /* 0x000fe20003f06270 */
[----:B------:R-:W-:Y:S01]  /*3530*/  VIADD R4, R11, 0x200 ;  /* 0x000002000b047836 */ /* 0x000fe20000000000 */
[----:B---3--:R-:W-:Y:S02]  /*3540*/  VIMNMX R14, PT, PT, R8, R15, !PT ;  /* 0x0000000f080e7248 */ /* 0x008fe40007fe0100 */
[----:B------:R-:W-:Y:S01]  /*3550*/  ISETP.GE.AND P1, PT, R15, R8, PT ;  /* 0x000000080f00720c */ /* 0x000fe20003f26270 */
[----:B------:R-:W-:Y:S01]  /*3560*/  VIADD R8, R11, 0x100 ;  /* 0x000001000b087836 */ /* 0x000fe20000000000 */
[----:B----4-:R-:W-:Y:S01]  /*3570*/  ISETP.GE.AND P3, PT, R14, R9, PT ;  /* 0x000000090e00720c */ /* 0x010fe20003f66270 */
[----:B------:R-:W-:Y:S01]  /*3580*/  IMAD.U32 R15, RZ, RZ, UR15 ;  /* 0x0000000fff0f7e24 */ /* 0x000fe2000f8e00ff */
[----:B------:R-:W-:Y:S01]  /*3590*/  VIMNMX R17, PT, PT, R9, R14, !PT ;  /* 0x0000000e09117248 */ /* 0x000fe20007fe0100 */
[----:B------:R-:W-:Y:S01]  /*35a0*/  IMAD.U32 R14, RZ, RZ, UR14 ;  /* 0x0000000eff0e7e24 */ /* 0x000fe2000f8e00ff */
[----:B------:R-:W-:-:S02]  /*35b0*/  LOP3.LUT R9, R11, 0x400, RZ, 0xfc, !PT ;  /* 0x000004000b097812 */ /* 0x000fc400078efcff */
[----:B-----5:R-:W-:Y:S02]  /*35c0*/  ISETP.GE.AND P2, PT, R17, R10, PT ;  /* 0x0000000a1100720c */ /* 0x020fe40003f46270 */
[----:B------:R-:W-:-:S03]  /*35d0*/  IADD3 R2, P4, PT, R6, R14, RZ ;  /* 0x0000000e06027210 */ /* 0x000fc60007f9e0ff */
[----:B------:R-:W-:Y:S02]  /*35e0*/  @P1 SEL R4, R8, R11, !P0 ;  /* 0x0000000b08041207 */ /* 0x000fe40004000000 */
[----:B------:R-:W-:Y:S01]  /*35f0*/  ISETP.LE.U32.AND P1, PT, R7, UR6, PT ;  /* 0x0000000607007c0c */ /* 0x000fe2000bf23070 */
[----:B------:R-:W-:Y:S02]  /*3600*/  @!P3 VIADD R4, R11, 0x300 ;  /* 0x000003000b04b836 */ /* 0x000fe40000000000 */
[----:B------:R-:W-:Y:S01]  /*3610*/  IMAD.X R3, RZ, RZ, R15, P4 ;  /* 0x000000ffff037224 */ /* 0x000fe200020e060f */
[----:B------:R-:W-:Y:S02]  /*3620*/  ISETP.GE.U32.AND.EX P1, PT, RZ, R18, PT, P1 ;  /* 0x00000012ff00720c */ /* 0x000fe40003f26110 */
[----:B------:R-:W-:Y:S02]  /*3630*/  @P2 ISETP.GE.U32.AND P0, PT, R4, R9, PT ;  /* 0x000000090400220c */ /* 0x000fe40003f06070 */
[----:B------:R-:W-:-:S02]  /*3640*/  IADD3 R9, P3, PT, R9, R2, RZ ;  /* 0x0000000209097210 */ /* 0x000fc40007f7e0ff */
[----:B------:R-:W-:Y:S02]  /*3650*/  @P2 IADD3 R2, P4, PT, R4, R2, RZ ;  /* 0x0000000204022210 */ /* 0x000fe40007f9e0ff */
[----:B------:R-:W-:Y:S01]  /*3660*/  @P2 ISETP.GE.U32.AND.EX P0, PT, RZ, RZ, PT, P0 ;  /* 0x000000ffff00220c */ /* 0x000fe20003f06100 */
[--C-:B------:R-:W-:Y:S02]  /*3670*/  IMAD.X R8, RZ, RZ, R3.reuse, P3 ;  /* 0x000000ffff087224 */ /* 0x100fe400018e0603 */
[----:B------:R-:W-:Y:S01]  /*3680*/  @P2 IMAD.X R3, RZ, RZ, R3, P4 ;  /* 0x000000ffff032224 */ /* 0x000fe200020e0603 */
[----:B------:R-:W-:-:S04]  /*3690*/  @P2 ISETP.LT.OR P0, PT, R10, R17, !P0 ;  /* 0x000000110a00220c */ /* 0x000fc80004701670 */
[----:B------:R-:W-:Y:S02]  /*36a0*/  @P2 SEL R10, R17, R10, P0 ;  /* 0x0000000a110a2207 */ /* 0x000fe40000000000 */
[----:B------:R-:W-:Y:S02]  /*36b0*/  @P2 SEL R9, R2, R9, P0 ;  /* 0x0000000902092207 */ /* 0x000fe40000000000 */
[----:B------:R-:W-:Y:S01]  /*36c0*/  @P2 SEL R8, R3, R8, P0 ;  /* 0x0000000803082207 */ /* 0x000fe20000000000 */
[----:B------:R-:W-:Y:S06]  /*36d0*/  @P1 BRA `(.L_x_186) ;  /* 0x0000001000641947 */ /* 0x000fec0003800000 */
[----:B------:R-:W0:Y:S01]  /*36e0*/  LDCU.64 UR8, c[0x0][0x3e8] ;  /* 0x00007d00ff0877ac */ /* 0x000e220008000a00 */
[----:B------:R-:W-:Y:S01]  /*36f0*/  ISETP.NE.AND P0, PT, R11, RZ, PT ;  /* 0x000000ff0b00720c */ /* 0x000fe20003f05270 */
[----:B------:R-:W-:Y:S01]  /*3700*/  BSSY.RECONVERGENT B1, `(.L_x_187) ;  /* 0x0000012000017945 */ /* 0x000fe20003800200 */
[----:B------:R-:W-:Y:S01]  /*3710*/  UMOV UR4, 0x8 ;  /* 0x0000000800047882 */ /* 0x000fe20000000000 */
[----:B------:R-:W-:Y:S02]  /*3720*/  UMOV UR5, 0x0 ;  /* 0x0000000000057882 */ /* 0x000fe40000000000 */
[----:B0-----:R-:W-:-:S04]  /*3730*/  UIMAD.WIDE.U32 UR4, UR8, 0x1, UR4 ;  /* 0x00000001080478a5 */ /* 0x001fc8000f8e0004 */
[----:B------:R-:W-:Y:S02]  /*3740*/  UIADD3 UR7, UPT, UPT, UR5, UR9, URZ ;  /* 0x0000000905077290 */ /* 0x000fe4000fffe0ff */
[----:B------:R-:W-:Y:S02]  /*3750*/  IMAD.U32 R3, RZ, RZ, UR5 ;  /* 0x00000005ff037e24 */ /* 0x000fe4000f8e00ff */
[----:B------:R-:W-:Y:S02]  /*3760*/  IMAD.U32 R2, RZ, RZ, UR4 ;  /* 0x00000004ff027e24 */ /* 0x000fe4000f8e00ff */
[----:B------:R-:W-:Y:S01]  /*3770*/  IMAD.U32 R3, RZ, RZ, UR7 ;  /* 0x00000007ff037e24 */ /* 0x000fe2000f8e00ff */
[----:B------:R-:W-:Y:S06]  /*3780*/  @P0 BRA `(.L_x_188) ;  /* 0x0000000000240947 */ /* 0x000fec0003800000 */
[----:B------:R-:W-:Y:S02]  /*3790*/  IMAD.MOV.U32 R16, RZ, RZ, 0x500 ;  /* 0x00000500ff107424 */ /* 0x000fe400078e00ff */
[----:B------:R-:W-:-:S05]  /*37a0*/  IMAD.MOV.U32 R17, RZ, RZ, 0x0 ;  /* 0x00000000ff117424 */ /* 0x000fca00078e00ff */
[----:B------:R-:W2:Y:S01]  /*37b0*/  ATOMG.E.ADD.64.STRONG.GPU PT, R4, desc[UR10][R2.64], R16 ;  /* 0x80000010020479a8 */ /* 0x000ea200081ef50a */
[----:B------:R-:W0:Y:S01]  /*37c0*/  S2UR UR5, SR_CgaCtaId ;  /* 0x00000000000579c3 */ /* 0x000e220000008800 */
[----:B------:R-:W-:Y:S02]  /*37d0*/  UMOV UR4, 0x400 ;  /* 0x0000040000047882 */ /* 0x000fe40000000000 */
[----:B0-----:R-:W-:Y:S01]  /*37e0*/  ULEA UR4, UR5, UR4, 0x18 ;  /* 0x0000000405047291 */ /* 0x001fe2000f8ec0ff */
[----:B--2---:R-:W-:-:S05]  /*37f0*/  IADD3 R4, P0, PT, R4, UR6, RZ ;  /* 0x0000000604047c10 */ /* 0x004fca000ff1e0ff */
[----:B------:R-:W-:-:S05]  /*3800*/  IMAD.X R5, RZ, RZ, R5, P0 ;  /* 0x000000ffff057224 */ /* 0x000fca00000e0605 */
[----:B------:R0:W-:Y:S03]  /*3810*/  STS.64 [UR4+0x98], R4 ;  /* 0x00009804ff007988 */ /* 0x0001e60008000a04 */
.L_x_188:
[----:B------:R-:W-:Y:S05]  /*3820*/  BSYNC.RECONVERGENT B1 ;  /* 0x0000000000017941 */ /* 0x000fea0003800200 */
.L_x_187:
[----:B------:R-:W1:Y:S08]  /*3830*/  S2UR UR5, SR_CgaCtaId ;  /* 0x00000000000579c3 */ /* 0x000e700000008800 */
[----:B------:R-:W-:Y:S06]  /*3840*/  BAR.SYNC.DEFER_BLOCKING 0x0 ;  /* 0x0000000000007b1d */ /* 0x000fec0000010000 */
[----:B------:R-:W-:-:S02]  /*3850*/  UMOV UR4, 0x400 ;  /* 0x0000040000047882 */ /* 0x000fc40000000000 */
[----:B-1----:R-:W-:-:S06]  /*3860*/  ULEA UR4, UR5, UR4, 0x18 ;  /* 0x0000000405047291 */ /* 0x002fcc000f8ec0ff */
[----:B------:R-:W-:-:S05]  /*3870*/  IMAD.U32 R23, RZ, RZ, UR4 ;  /* 0x00000004ff177e24 */ /* 0x000fca000f8e00ff */
[----:B0-----:R-:W0:Y:S02]  /*3880*/  LDS.64 R4, [R23+0x98] ;  /* 0x0000980017047984 */ /* 0x001e240000000a00 */
[----:B0-----:R-:W-:-:S04]  /*3890*/  IADD3 R6, P1, PT, R4, 0x500, RZ ;  /* 0x0000050004067810 */ /* 0x001fc80007f3e0ff */
[----:B------:R-:W-:Y:S01]  /*38a0*/  ISETP.GT.U32.AND P0, PT, R6, R7, PT ;  /* 0x000000070600720c */ /* 0x000fe20003f04070 */
[----:B------:R-:W-:-:S05]  /*38b0*/  IMAD.X R17, RZ, RZ, R5, P1 ;  /* 0x000000ffff117224 */ /* 0x000fca00008e0605 */
[----:B------:R-:W-:-:S13]  /*38c0*/  ISETP.GT.AND.EX P0, PT, R17, R18, PT, P0 ;  /* 0x000000121100720c */ /* 0x000fda0003f04300 */
[----:B------:R-:W-:Y:S05]  /*38d0*/  @P0 BRA `(.L_x_189) ;  /* 0x0000000400700947 */ /* 0x000fea0003800000 */
[----:B------:R-:W-:Y:S01]  /*38e0*/  BSSY.RECONVERGENT B1, `(.L_x_189) ;  /* 0x000005b000017945 */ /* 0x000fe20003800200 */
[----:B------:R-:W-:Y:S01]  /*38f0*/  IMAD.MOV.U32 R16, RZ, RZ, R10 ;  /* 0x000000ffff107224 */ /* 0x000fe200078e000a */
[----:B------:R-:W0:Y:S01]  /*3900*/  LDCU.64 UR8, c[0x0][0x398] ;  /* 0x00007300ff0877ac */ /* 0x000e220008000a00 */
[----:B------:R-:W-:Y:S02]  /*3910*/  IMAD.MOV.U32 R19, RZ, RZ, R9 ;  /* 0x000000ffff137224 */ /* 0x000fe400078e0009 */
[----:B------:R-:W-:Y:S01]  /*3920*/  IMAD.MOV.U32 R6, RZ, RZ, R8 ;  /* 0x000000ffff067224 */ /* 0x000fe200078e0008 */
[----:B------:R-:W1:Y:S06]  /*3930*/  LDCU.128 UR12, c[0x0][0x380] ;  /* 0x00007000ff0c77ac */ /* 0x000e6c0008000c00 */
.L_x_192:
[----:B------:R-:W-:Y:S01]  /*3940*/  IADD3 R9, P0, PT, R11, R4, RZ ;  /* 0x000000040b097210 */ /* 0x000fe20007f1e0ff */
[----:B-1----:R-:W-:Y:S02]  /*3950*/  IMAD.U32 R12, RZ, RZ, UR12 ;  /* 0x0000000cff0c7e24 */ /* 0x002fe4000f8e00ff */
[----:B------:R-:W-:Y:S02]  /*3960*/  IMAD.U32 R13, RZ, RZ, UR13 ;  /* 0x0000000dff0d7e24 */ /* 0x000fe4000f8e00ff */
[----:B------:R-:W-:Y:S01]  /*3970*/  IMAD.X R8, RZ, RZ, R5, P0 ;  /* 0x000000ffff087224 */ /* 0x000fe200000e0605 */
[----:B------:R-:W-:-:S04]  /*3980*/  LEA R4, P0, R9, R12, 0x2 ;  /* 0x0000000c09047211 */ /* 0x000fc800078010ff */
[----:B------:R-:W-:-:S05]  /*3990*/  LEA.HI.X R5, R9, R13, R8, 0x2, P0 ;  /* 0x0000000d09057211 */ /* 0x000fca00000f1408 */
[----:B------:R-:W2:Y:S04]  /*39a0*/  LDG.E R7, desc[UR10][R4.64] ;  /* 0x0000000a04077981 */ /* 0x000ea8000c1e1900 */
[----:B------:R-:W3:Y:S04]  /*39b0*/  LDG.E R24, desc[UR10][R4.64+0x400] ;  /* 0x0004000a04187981 */ /* 0x000ee8000c1e1900 */
[----:B------:R-:W4:Y:S04]  /*39c0*/  LDG.E R18, desc[UR10][R4.64+0x800] ;  /* 0x0008000a04127981 */ /* 0x000f28000c1e1900 */
[----:B------:R-:W4:Y:S01]  /*39d0*/  LDG.E R17, desc[UR10][R4.64+0xc00] ;  /* 0x000c000a04117981 */ /* 0x000f22000c1e1900 */
[----:B------:R-:W-:-:S02]  /*39e0*/  IMAD.U32 R14, RZ, RZ, UR14 ;  /* 0x0000000eff0e7e24 */ /* 0x000fc4000f8e00ff */
[----:B------:R-:W-:Y:S01]  /*39f0*/  IMAD.U32 R15, RZ, RZ, UR15 ;  /* 0x0000000fff0f7e24 */ /* 0x000fe2000f8e00ff */
[----:B------:R1:W5:Y:S01]  /*3a00*/  LDG.E R10, desc[UR10][R4.64+0x1000] ;  /* 0x0010000a040a7981 */ /* 0x000362000c1e1900 */
[----:B------:R-:W-:Y:S01]  /*3a10*/  BSSY.RECONVERGENT B2, `(.L_x_190) ;  /* 0x000002c000027945 */ /* 0x000fe20003800200 */
[----:B------:R-:W-:Y:S01]  /*3a20*/  BAR.SYNC.DEFER_BLOCKING 0x0 ;  /* 0x0000000000007b1d */ /* 0x000fe20000010000 */
[----:B------:R-:W-:-:S04]  /*3a30*/  IADD3 R26, P0, PT, R9, R14, RZ ;  /* 0x0000000e091a7210 */ /* 0x000fc80007f1e0ff */
[----:B------:R-:W-:Y:S01]  /*3a40*/  IADD3 R20, P3, PT, R26, 0x100, RZ ;  /* 0x000001001a147810 */ /* 0x000fe20007f7e0ff */
[----:B------:R-:W-:Y:S01]  /*3a50*/  IMAD.X R27, R8, 0x1, R15, P0 ;  /* 0x00000001081b7824 */ /* 0x000fe200000e060f */
[C---:B------:R-:W-:Y:S02]  /*3a60*/  IADD3 R21, P4, PT, R26.reuse, 0x200, RZ ;  /* 0x000002001a157810 */ /* 0x040fe40007f9e0ff */
[----:B------:R-:W-:Y:S01]  /*3a70*/  IADD3 R9, P6, PT, R26, 0x400, RZ ;  /* 0x000004001a097810 */ /* 0x000fe20007fde0ff */
[--C-:B------:R-:W-:Y:S01]  /*3a80*/  IMAD.X R25, RZ, RZ, R27.reuse, P3 ;  /* 0x000000ffff197224 */ /* 0x100fe200018e061b */
[----:B------:R-:W-:Y:S01]  /*3a90*/  ISETP.NE.AND P3, PT, R11, RZ, PT ;  /* 0x000000ff0b00720c */ /* 0x000fe20003f65270 */
[--C-:B------:R-:W-:Y:S02]  /*3aa0*/  IMAD.X R22, RZ, RZ, R27.reuse, P4 ;  /* 0x000000ffff167224 */ /* 0x100fe400020e061b */
[----:B------:R-:W-:Y:S01]  /*3ab0*/  IMAD.X R8, RZ, RZ, R27, P6 ;  /* 0x000000ffff087224 */ /* 0x000fe200030e061b */
[----:B--2---:R-:W-:-:S13]  /*3ac0*/  ISETP.GE.AND P2, PT, R16, R7, PT ;  /* 0x000000071000720c */ /* 0x004fda0003f46270 */
[----:B------:R-:W-:-:S04]  /*3ad0*/  @P2 ISETP.GE.U32.AND P0, PT, R19, R26, PT ;  /* 0x0000001a1300220c */ /* 0x000fc80003f06070 */
[----:B------:R-:W-:-:S04]  /*3ae0*/  @P2 ISETP.GE.AND.EX P0, PT, R6, R27, PT, P0 ;  /* 0x0000001b0600220c */ /* 0x000fc80003f06300 */
[----:B------:R-:W-:-:S04]  /*3af0*/  @P2 ISETP.LT.OR P0, PT, R7, R16, !P0 ;  /* 0x000000100700220c */ /* 0x000fc80004701670 */
[----:B------:R-:W-:Y:S02]  /*3b00*/  @P2 SEL R7, R16, R7, P0 ;  /* 0x0000000710072207 */ /* 0x000fe40000000000 */
[----:B------:R-:W-:Y:S02]  /*3b10*/  IADD3 R16, P5, PT, R26, 0x300, RZ ;  /* 0x000003001a107810 */ /* 0x000fe40007fbe0ff */
[----:B---3--:R-:W-:Y:S02]  /*3b20*/  ISETP.GE.AND P1, PT, R7, R24, PT ;  /* 0x000000180700720c */ /* 0x008fe40003f26270 */
[----:B------:R-:W-:Y:S01]  /*3b30*/  @P2 SEL R26, R19, R26, P0 ;  /* 0x0000001a131a2207 */ /* 0x000fe20000000000 */
[----:B------:R-:W-:Y:S01]  /*3b40*/  IMAD.X R19, RZ, RZ, R27, P5 ;  /* 0x000000ffff137224 */ /* 0x000fe200028e061b */
[----:B------:R-:W-:-:S09]  /*3b50*/  @P2 SEL R27, R6, R27, P0 ;  /* 0x0000001b061b2207 */ /* 0x000fd20000000000 */
[----:B------:R-:W-:-:S04]  /*3b60*/  @P1 ISETP.GE.U32.AND P0, PT, R26, R20, PT ;  /* 0x000000141a00120c */ /* 0x000fc80003f06070 */
[----:B------:R-:W-:-:S04]  /*3b70*/  @P1 ISETP.GE.AND.EX P0, PT, R27, R25, PT, P0 ;  /* 0x000000191b00120c */ /* 0x000fc80003f06300 */
[----:B------:R-:W-:-:S04]  /*3b80*/  @P1 ISETP.LT.OR P0, PT, R24, R7, !P0 ;  /* 0x000000071800120c */ /* 0x000fc80004701670 */
[----:B------:R-:W-:Y:S02]  /*3b90*/  @P1 SEL R24, R7, R24, P0 ;  /* 0x0000001807181207 */ /* 0x000fe40000000000 */
[----:B------:R-:W-:Y:S02]  /*3ba0*/  @P1 SEL R20, R26, R20, P0 ;  /* 0x000000141a141207 */ /* 0x000fe40000000000 */
[----:B----4-:R-:W-:Y:S02]  /*3bb0*/  ISETP.GE.AND P2, PT, R24, R18, PT ;  /* 0x000000121800720c */ /* 0x010fe40003f46270 */
[----:B------:R-:W-:-:S11]  /*3bc0*/  @P1 SEL R25, R27, R25, P0 ;  /* 0x000000191b191207 */ /* 0x000fd60000000000 */
[----:B------:R-:W-:-:S04]  /*3bd0*/  @P2 ISETP.GE.U32.AND P0, PT, R20, R21, PT ;  /* 0x000000151400220c */ /* 0x000fc80003f06070 */
[----:B------:R-:W-:-:S04]  /*3be0*/  @P2 ISETP.GE.AND.EX P0, PT, R25, R22, PT, P0 ;  /* 0x000000161900220c */ /* 0x000fc80003f06300 */
[----:B------:R-:W-:-:S04]  /*3bf0*/  @P2 ISETP.LT.OR P0, PT, R18, R24, !P0 ;  /* 0x000000181200220c */ /* 0x000fc80004701670 */
[----:B------:R-:W-:-:S04]  /*3c00*/  @P2 SEL R18, R24, R18, P0 ;  /* 0x0000001218122207 */ /* 0x000fc80000000000 */
[----:B------:R-:W-:Y:S01]  /*3c10*/  ISETP.GE.AND P1, PT, R18, R17, PT ;  /* 0x000000111200720c */ /* 0x000fe20003f26270 */
[----:B-1----:R-:W-:-:S12]  /*3c20*/  @P3 BRA `(.L_x_191) ;  /* 0x0000000000283947 */ /* 0x002fd80003800000 */
[----:B------:R-:W-:Y:S02]  /*3c30*/  IMAD.MOV.U32 R4, RZ, RZ, 0x500 ;  /* 0x00000500ff047424 */ /* 0x000fe400078e00ff */
[----:B------:R-:W-:-:S06]  /*3c40*/  IMAD.MOV.U32 R5, RZ, RZ, 0x0 ;  /* 0x00000000ff057424 */ /* 0x000fcc00078e00ff */
[----:B------:R-:W2:Y:S01]  /*3c50*/  ATOMG.E.ADD.64.STRONG.GPU PT, R4, desc[UR10][R2.64], R4 ;  /* 0x80000004020479a8 */ /* 0x000ea200081ef50a */
[----:B------:R-:W1:Y:S01]  /*3c60*/  S2UR UR5, SR_CgaCtaId ;  /* 0x00000000000579c3 */ /* 0x000e620000008800 */
[----:B------:R-:W-:Y:S02]  /*3c70*/  UMOV UR4, 0x400 ;  /* 0x0000040000047882 */ /* 0x000fe40000000000 */
[----:B-1----:R-:W-:-:S06]  /*3c80*/  ULEA UR4, UR5, UR4, 0x18 ;  /* 0x0000000405047291 */ /* 0x002fcc000f8ec0ff */
[----:B------:R-:W-:Y:S01]  /*3c90*/  IMAD.U32 R23, RZ, RZ, UR4 ;  /* 0x00000004ff177e24 */ /* 0x000fe2000f8e00ff */
[----:B--2---:R-:W-:-:S05]  /*3ca0*/  IADD3 R6, P3, PT, R4, UR6, RZ ;  /* 0x0000000604067c10 */ /* 0x004fca000ff7e0ff */
[----:B------:R-:W-:-:S05]  /*3cb0*/  IMAD.X R7, RZ, RZ, R5, P3 ;  /* 0x000000ffff077224 */ /* 0x000fca00018e0605 */
[----:B------:R1:W-:Y:S03]  /*3cc0*/  STS.64 [R23+0x98], R6 ;  /* 0x0000980617007388 */ /* 0x0003e60000000a00 */
.L_x_191:
[----:B0-----:R-:W-:Y:S05]  /*3cd0*/  BSYNC.RECONVERGENT B2 ;  /* 0x0000000000027941 */ /* 0x001fea0003800200 */
.L_x_190:
[----:B------:R-:W-:Y:S01]  /*3ce0*/  BAR.SYNC.DEFER_BLOCKING 0x0 ;  /* 0x0000000000007b1d */ /* 0x000fe20000010000 */
[----:B------:R-:W-:Y:S01]  /*3cf0*/  @P2 SEL R21, R20, R21, P0 ;  /* 0x0000001514152207 */ /* 0x000fe20000000000 */
[----:B-1----:R-:W-:Y:S01]  /*3d00*/  IMAD.U32 R7, RZ, RZ, UR8 ;  /* 0x00000008ff077e24 */ /* 0x002fe2000f8e00ff */
[----:B------:R-:W-:Y:S02]  /*3d10*/  @P2 SEL R22, R25, R22, P0 ;  /* 0x0000001619162207 */ /* 0x000fe40000000000 */
[----:B------:R-:W-:-:S04]  /*3d20*/  @P1 ISETP.GE.U32.AND P0, PT, R21, R16, PT ;  /* 0x000000101500120c */ /* 0x000fc80003f06070 */
[----:B------:R-:W-:-:S04]  /*3d30*/  @P1 ISETP.GE.AND.EX P0, PT, R22, R19, PT, P0 ;  /* 0x000000131600120c */ /* 0x000fc80003f06300 */
[----:B------:R-:W-:-:S04]  /*3d40*/  @P1 ISETP.LT.OR P0, PT, R17, R18, !P0 ;  /* 0x000000121100120c */ /* 0x000fc80004701670 */
[----:B------:R-:W-:Y:S01]  /*3d50*/  @P1 SEL R17, R18, R17, P0 ;  /* 0x0000001112111207 */ /* 0x000fe20000000000 */
[----:B------:R-:W-:Y:S01]  /*3d60*/  IMAD.U32 R18, RZ, RZ, UR9 ;  /* 0x00000009ff127e24 */ /* 0x000fe2000f8e00ff */
[----:B------:R-:W-:Y:S02]  /*3d70*/  @P1 SEL R16, R21, R16, P0 ;  /* 0x0000001015101207 */ /* 0x000fe40000000000 */
[----:B-----5:R-:W-:Y:S02]  /*3d80*/  ISETP.GE.AND P2, PT, R17, R10, PT ;  /* 0x0000000a1100720c */ /* 0x020fe40003f46270 */
[----:B------:R-:W-:Y:S01]  /*3d90*/  @P1 SEL R19, R22, R19, P0 ;  /* 0x0000001316131207 */ /* 0x000fe20000000000 */
[----:B------:R-:W0:Y:S10]  /*3da0*/  LDS.64 R4, [R23+0x98] ;  /* 0x0000980017047984 */ /* 0x000e340000000a00 */
[----:B------:R-:W-:-:S04]  /*3db0*/  @P2 ISETP.GE.U32.AND P0, PT, R16, R9, PT ;  /* 0x000000091000220c */ /* 0x000fc80003f06070 */
[----:B------:R-:W-:-:S04]  /*3dc0*/  @P2 ISETP.GE.AND.EX P0, PT, R19, R8, PT, P0 ;  /* 0x000000081300220c */ /* 0x000fc80003f06300 */
[----:B------:R-:W-:-:S04]  /*3dd0*/  @P2 ISETP.LT.OR P0, PT, R10, R17, !P0 ;  /* 0x000000110a00220c */ /* 0x000fc80004701670 */
[----:B------:R-:W-:Y:S02]  /*3de0*/  @P2 SEL R10, R17, R10, P0 ;  /* 0x0000000a110a2207 */ /* 0x000fe40000000000 */
[----:B------:R-:W-:Y:S02]  /*3df0*/  @P2 SEL R9, R16, R9, P0 ;  /* 0x0000000910092207 */ /* 0x000fe40000000000 */
[----:B------:R-:W-:Y:S01]  /*3e00*/  @P2 SEL R8, R19, R8, P0 ;  /* 0x0000000813082207 */ /* 0x000fe20000000000 */
[----:B------:R-:W-:Y:S02]  /*3e10*/  IMAD.MOV.U32 R16, RZ, RZ, R10 ;  /* 0x000000ffff107224 */ /* 0x000fe400078e000a */
[----:B------:R-:W-:Y:S01]  /*3e20*/  IMAD.MOV.U32 R19, RZ, RZ, R9 ;  /* 0x000000ffff137224 */ /* 0x000fe200078e0009 */
[----:B0-----:R-:W-:-:S04]  /*3e30*/  IADD3 R6, P3, PT, R4, 0x500, RZ ;  /* 0x0000050004067810 */ /* 0x001fc80007f7e0ff */
[----:B------:R-:W-:Y:S01]  /*3e40*/  ISETP.GT.U32.AND P1, PT, R6, R7, PT ;  /* 0x000000070600720c */ /* 0x000fe20003f24070 */
[----:B------:R-:W-:Y:S02]  /*3e50*/  IMAD.X R21, RZ, RZ, R5, P3 ;  /* 0x000000ffff157224 */ /* 0x000fe400018e0605 */
[----:B------:R-:W-:-:S03]  /*3e60*/  IMAD.MOV.U32 R6, RZ, RZ, R8 ;  /* 0x000000ffff067224 */ /* 0x000fc600078e0008 */
[----:B------:R-:W-:-:S13]  /*3e70*/  ISETP.GT.AND.EX P0, PT, R21, R18, PT, P1 ;  /* 0x000000121500720c */ /* 0x000fda0003f04310 */
[----:B------:R-:W-:Y:S05]  /*3e80*/  @!P0 BRA `(.L_x_192) ;  /* 0xfffffff800ac8947 */ /* 0x000fea000383ffff */
[----:B------:R-:W-:Y:S05]  /*3e90*/  BSYNC.RECONVERGENT B1 ;  /* 0x0000000000017941 */ /* 0x000fea0003800200 */
.L_x_189:
[----:B------:R-:W-:Y:S01]  /*3ea0*/  ISETP.GE.U32.AND P0, PT, R4, R7, PT ;  /* 0x000000070400720c */ /* 0x000fe20003f06070 */
[----:B------:R-:W-:Y:S03]  /*3eb0*/  BSSY.RECONVERGENT B1, `(.L_x_186) ;  /* 0x000009b000017945 */ /* 0x000fe60003800200 */
[----:B------:R-:W-:-:S13]  /*3ec0*/  ISETP.GE.AND.EX P0, PT, R5, R18, PT, P0 ;  /* 0x000000120500720c */ /* 0x000fda0003f06300 */
[----:B------:R-:W-:Y:S05]  /*3ed0*/  @P0 BRA `(.L_x_193) ;  /* 0x0000000800600947 */ /* 0x000fea0003800000 */
[----:B------:R-:W-:-:S05]  /*3ee0*/  IMAD.IADD R16, R7, 0x1, -R4 ;  /* 0x0000000107107824 */ /* 0x000fca00078e0a04 */
[----:B------:R-:W-:-:S13]  /*3ef0*/  ISETP.GE.AND P0, PT, R11, R16, PT ;  /* 0x000000100b00720c */ /* 0x000fda0003f06270 */
[----:B------:R-:W-:Y:S05]  /*3f00*/  @P0 BRA `(.L_x_193) ;  /* 0x0000000800540947 */ /* 0x000fea0003800000 */
[----:B------:R-:W-:Y:S01]  /*3f10*/  LOP3.LUT R2, RZ, R11, RZ, 0x33, !PT ;  /* 0x0000000bff027212 */ /* 0x000fe200078e33ff */
[----:B------:R-:W-:Y:S01]  /*3f20*/  BSSY.RECONVERGENT B2, `(.L_x_194) ;  /* 0x000002f000027945 */ /* 0x000fe20003800200 */
[----:B------:R-:W-:Y:S02]  /*3f30*/  IMAD.MOV.U32 R17, RZ, RZ, R11 ;  /* 0x000000ffff117224 */ /* 0x000fe400078e000b */
[----:B------:R-:W-:-:S04]  /*3f40*/  IADD3 R7, PT, PT, -R4, R7, R2 ;  /* 0x0000000704077210 */ /* 0x000fc80007ffe102 */
[----:B------:R-:W-:-:S04]  /*3f50*/  LOP3.LUT R2, R7, 0x300, RZ, 0xc0, !PT ;  /* 0x0000030007027812 */ /* 0x000fc800078ec0ff */
[----:B------:R-:W-:-:S13]  /*3f60*/  ISETP.NE.AND P0, PT, R2, 0x300, PT ;  /* 0x000003000200780c */ /* 0x000fda0003f05270 */
[----:B------:R-:W-:Y:S05]  /*3f70*/  @!P0 BRA `(.L_x_195) ;  /* 0x0000000000a48947 */ /* 0x000fea0003800000 */
[----:B------:R-:W-:Y:S01]  /*3f80*/  IADD3 R3, P0, PT, R11, R4, RZ ;  /* 0x000000040b037210 */ /* 0x000fe20007f1e0ff */
[----:B------:R-:W-:Y:S01]  /*3f90*/  IMAD.MOV.U32 R17, RZ, RZ, R11 ;  /* 0x000000ffff117224 */ /* 0x000fe200078e000b */
[----:B------:R-:W-:Y:S02]  /*3fa0*/  LEA.HI R2, R7, 0x1, RZ, 0x18 ;  /* 0x0000000107027811 */ /* 0x000fe400078fc0ff */
[C---:B------:R-:W-:Y:S01]  /*3fb0*/  LEA R12, P1, R3.reuse, R12, 0x2 ;  /* 0x0000000c030c7211 */ /* 0x040fe200078210ff */
[----:B------:R-:W-:Y:S01]  /*3fc0*/  IMAD.X R6, RZ, RZ, R5, P0 ;  /* 0x000000ffff067224 */ /* 0x000fe200000e0605 */
[C---:B------:R-:W-:Y:S02]  /*3fd0*/  IADD3 R14, P0, PT, R3.reuse, R14, RZ ;  /* 0x0000000e030e7210 */ /* 0x040fe40007f1e0ff */
[----:B------:R-:W-:Y:S02]  /*3fe0*/  LOP3.LUT R2, R2, 0x3, RZ, 0xc0, !PT ;  /* 0x0000000302027812 */ /* 0x000fe400078ec0ff */
[----:B------:R-:W-:Y:S01]  /*3ff0*/  LEA.HI.X R3, R3, R13, R6, 0x2, P1 ;  /* 0x0000000d03037211 */ /* 0x000fe200008f1406 */
[----:B------:R-:W-:-:S02]  /*4000*/  IMAD.X R15, R6, 0x1, R15, P0 ;  /* 0x00000001060f7824 */ /* 0x000fc400000e060f */
[----:B------:R-:W-:-:S07]  /*4010*/  IMAD.MOV R6, RZ, RZ, -R2 ;  /* 0x000000ffff067224 */ /* 0x000fce00078e0a02 */
.L_x_198:
[----:B------:R-:W-:-:S06]  /*4020*/  IMAD.MOV.U32 R2, RZ, RZ, R12 ;  /* 0x000000ffff027224 */ /* 0x000fcc00078e000c */
[----:B------:R-:W2:Y:S01]  /*4030*/  LDG.E R2, desc[UR10][R2.64] ;  /* 0x0000000a02027981 */ /* 0x000ea2000c1e1900 */
[----:B------:R-:W-:Y:S01]  /*4040*/  VIADD R6, R6, 0x1 ;  /* 0x0000000106067836 */ /* 0x000fe20000000000 */
[----:B------:R-:W-:Y:S01]  /*4050*/  BSSY.RECONVERGENT B3, `(.L_x_196) ;  /* 0x0000016000037945 */ /* 0x000fe20003800200 */
[----:B------:R-:W-:Y:S01]  /*4060*/  IMAD.MOV.U32 R13, RZ, RZ, R9 ;  /* 0x000000ffff0d7224 */ /* 0x000fe200078e0009 */
[----:B------:R-:W-:Y:S01]  /*4070*/  IADD3 R12, P3, PT, R12, 0x400, RZ ;  /* 0x000004000c0c7810 */ /* 0x000fe20007f7e0ff */
[----:B------:R-:W-:Y:S01]  /*4080*/  IMAD.MOV.U32 R18, RZ, RZ, R8 ;  /* 0x000000ffff127224 */ /* 0x000fe200078e0008 */
[----:B------:R-:W-:Y:S01]  /*4090*/  ISETP.NE.AND P2, PT, R6, RZ, PT ;  /* 0x000000ff0600720c */ /* 0x000fe20003f45270 */
[----:B------:R-:W-:Y:S02]  /*40a0*/  IMAD.MOV.U32 R19, RZ, RZ, R10 ;  /* 0x000000ffff137224 */ /* 0x000fe400078e000a */
        /* <DEDUP_REMOVED lines=16> */
.L_x_197:
[----:B------:R-:W-:Y:S05]  /*41b0*/  BSYNC.RECONVERGENT B3 ;  /* 0x0000000000037941 */ /* 0x000fea0003800200 */
.L_x_196:
[----:B------:R-:W-:Y:S01]  /*41c0*/  IADD3 R14, P0, PT, R14, 0x100, RZ ;  /* 0x000001000e0e7810 */ /* 0x000fe20007f1e0ff */
[----:B------:R-:W-:Y:S02]  /*41d0*/  VIADD R17, R17, 0x100 ;  /* 0x0000010011117836 */ /* 0x000fe40000000000 */
[----:B------:R-:W-:Y:S02]  /*41e0*/  IMAD.X R3, RZ, RZ, R3, P3 ;  /* 0x000000ffff037224 */ /* 0x000fe400018e0603 */
[----:B------:R-:W-:Y:S01]  /*41f0*/  IMAD.X R15, RZ, RZ, R15, P0 ;  /* 0x000000ffff0f7224 */ /* 0x000fe200000e060f */
[----:B------:R-:W-:Y:S07]  /*4200*/  @P2 BRA `(.L_x_198) ;  /* 0xfffffffc00842947 */ /* 0x000fee000383ffff */
.L_x_195:
[----:B------:R-:W-:Y:S05]  /*4210*/  BSYNC.RECONVERGENT B2 ;  /* 0x0000000000027941 */ /* 0x000fea0003800200 */
.L_x_194:
[----:B------:R-:W-:-:S13]  /*4220*/  ISETP.GE.U32.AND P0, PT, R7, 0x300, PT ;  /* 0x000003000700780c */ /* 0x000fda0003f06070 */
[----:B------:R-:W-:Y:S05]  /*4230*/  @!P0 BRA `(.L_x_193) ;  /* 0x0000000400888947 */ /* 0x000fea0003800000 */
[----:B------:R-:W0:Y:S01]  /*4240*/  LDC.64 R6, c[0x0][0x380] ;  /* 0x0000e000ff067b82 */ /* 0x000e220000000a00 */
[----:B------:R-:W-:-:S07]  /*4250*/  VIADD R13, R17, 0x200 ;  /* 0x00000200110d7836 */ /* 0x000fce0000000000 */
[----:B------:R-:W1:Y:S02]  /*4260*/  LDC.64 R2, c[0x0][0x388] ;  /* 0x0000e200ff027b82 */ /* 0x000e640000000a00 */
.L_x_207:
[----:B------:R-:W-:-:S05]  /*4270*/  VIADD R15, R13, 0xfffffe00 ;  /* 0xfffffe000d0f7836 */ /* 0x000fca0000000000 */
[----:B------:R-:W-:-:S05]  /*4280*/  IADD3 R19, P0, PT, R15, R4, RZ ;  /* 0x000000040f137210 */ /* 0x000fca0007f1e0ff */
[----:B------:R-:W-:Y:S01]  /*4290*/  IMAD.X R20, RZ, RZ, R5, P0 ;  /* 0x000000ffff147224 */ /* 0x000fe200000e0605 */
[----:B0-----:R-:W-:-:S04]  /*42a0*/  LEA R14, P0, R19, R6, 0x2 ;  /* 0x00000006130e7211 */ /* 0x001fc800078010ff */
[----:B------:R-:W-:-:S05]  /*42b0*/  LEA.HI.X R15, R19, R7, R20, 0x2, P0 ;  /* 0x00000007130f7211 */ /* 0x000fca00000f1414 */
[----:B------:R-:W2:Y:S04]  /*42c0*/  LDG.E R25, desc[UR10][R14.64] ;  /* 0x0000000a0e197981 */ /* 0x000ea8000c1e1900 */
[----:B------:R0:W5:Y:S04]  /*42d0*/  LDG.E R18, desc[UR10][R14.64+0x400] ;  /* 0x0004000a0e127981 */ /* 0x000168000c1e1900 */
        /* <DEDUP_REMOVED lines=22> */
.L_x_200:
[----:B------:R-:W-:Y:S05]  /*4440*/  BSYNC.RECONVERGENT B2 ;  /* 0x0000000000027941 */ /* 0x000fea0003800200 */
.L_x_199:
[----:B-----5:R-:W-:Y:S01]  /*4450*/  ISETP.GE.AND P0, PT, R19, R18, PT ;  /* 0x000000121300720c */ /* 0x020fe20003f06270 */
[----:B------:R-:W-:Y:S01]  /*4460*/  BSSY.RECONVERGENT B2, `(.L_x_201) ;  /* 0x0000013000027945 */ /* 0x000fe20003800200 */
[----:B------:R-:W-:Y:S01]  /*4470*/  IADD3 R21, P1, P2, R4, R2, R21 ;  /* 0x0000000204157210 */ /* 0x000fe20007a3e015 */
[----:B------:R-:W-:Y:S02]  /*4480*/  VIADD R15, R13, 0x100 ;  /* 0x000001000d0f7836 */ /* 0x000fe40000000000 */
[----:B------:R-:W-:Y:S01]  /*4490*/  IMAD.MOV.U32 R9, RZ, RZ, R18 ;  /* 0x000000ffff097224 */ /* 0x000fe200078e0012 */
[----:B------:R-:W-:Y:S01]  /*44a0*/  IADD3.X R23, PT, PT, R5, R3, RZ, P1, P2 ;  /* 0x0000000305177210 */ /* 0x000fe20000fe44ff */
[----:B------:R-:W-:-:S04]  /*44b0*/  IMAD.MOV.U32 R8, RZ, RZ, R21 ;  /* 0x000000ffff087224 */ /* 0x000fc800078e0015 */
[----:B------:R-:W-:Y:S02]  /*44c0*/  IMAD.MOV.U32 R10, RZ, RZ, R23 ;  /* 0x000000ffff0a7224 */ /* 0x000fe400078e0017 */
        /* <DEDUP_REMOVED lines=12> */
.L_x_202:
[----:B------:R-:W-:Y:S05]  /*4590*/  BSYNC.RECONVERGENT B2 ;  /* 0x0000000000027941 */ /* 0x000fea0003800200 */
.L_x_201:
[----:B------:R-:W-:Y:S01]  /*45a0*/  ISETP.GE.AND P0, PT, R9, R12, PT ;  /* 0x0000000c0900720c */ /* 0x000fe20003f06270 */
[----:B------:R-:W-:Y:S01]  /*45b0*/  BSSY.RECONVERGENT B2, `(.L_x_203) ;  /* 0x0000013000027945 */ /* 0x000fe20003800200 */
[CC--:B------:R-:W-:Y:S01]  /*45c0*/  IADD3 R19, P1, P4, R4.reuse, R2.reuse, R13 ;  /* 0x0000000204137210 */ /* 0x0c0fe20007c3e00d */
[----:B------:R-:W-:Y:S01]  /*45d0*/  IMAD.MOV.U32 R14, RZ, RZ, R12 ;  /* 0x000000ffff0e7224 */ /* 0x000fe200078e000c */
[----:B------:R-:W-:Y:S02]  /*45e0*/  IADD3 R20, P2, P3, R4, R2, R15 ;  /* 0x0000000204147210 */ /* 0x000fe40007b5e00f */
        /* <DEDUP_REMOVED lines=15> */
.L_x_204:
[----:B------:R-:W-:Y:S05]  /*46e0*/  BSYNC.RECONVERGENT B2 ;  /* 0x0000000000027941 */ /* 0x000fea0003800200 */
.L_x_203:
        /* <DEDUP_REMOVED lines=18> */
.L_x_206:
[----:B------:R-:W-:Y:S05]  /*4810*/  BSYNC.RECONVERGENT B2 ;  /* 0x0000000000027941 */ /* 0x000fea0003800200 */
.L_x_205:
[C---:B------:R-:W-:Y:S02]  /*4820*/  VIADD R15, R13.reuse, 0x200 ;  /* 0x000002000d0f7836 */ /* 0x040fe40000000000 */
[----:B------:R-:W-:-:S03]  /*4830*/  VIADD R13, R13, 0x400 ;  /* 0x000004000d0d7836 */ /* 0x000fc60000000000 */
[----:B------:R-:W-:-:S13]  /*4840*/  ISETP.GE.AND P0, PT, R15, R16, PT ;  /* 0x000000100f00720c */ /* 0x000fda0003f06270 */
[----:B------:R-:W-:Y:S05]  /*4850*/  @!P0 BRA `(.L_x_207) ;  /* 0xfffffff800848947 */ /* 0x000fea000383ffff */
.L_x_193:
[----:B------:R-:W-:Y:S05]  /*4860*/  BSYNC.RECONVERGENT B1 ;  /* 0x0000000000017941 */ /* 0x000fea0003800200 */
.L_x_186:
        /* <DEDUP_REMOVED lines=31> */
.L_x_209:
[----:B------:R-:W-:Y:S05]  /*4a60*/  BSYNC.RECONVERGENT B1 ;  /* 0x0000000000017941 */ /* 0x000fea0003800200 */
.L_x_208:
        /* <DEDUP_REMOVED lines=24> */
.L_x_211:
[----:B------:R-:W-:Y:S05]  /*4bf0*/  BSYNC.RECONVERGENT B1 ;  /* 0x0000000000017941 */ /* 0x000fea0003800200 */
.L_x_210:
        /* <DEDUP_REMOVED lines=24> */
.L_x_213:
[----:B------:R-:W-:Y:S05]  /*4d80*/  BSYNC.RECONVERGENT B1 ;  /* 0x0000000000017941 */ /* 0x000fea0003800200 */
.L_x_212:
        /* <DEDUP_REMOVED lines=24> */
.L_x_215:
[----:B------:R-:W-:Y:S05]  /*4f10*/  BSYNC.RECONVERGENT B1 ;  /* 0x0000000000017941 */ /* 0x000fea0003800200 */
.L_x_214:
[----:B0-----:R0:W0:Y:S01]  /*4f20*/  SHFL.DOWN PT, R2, R3, 0x10, 0x1f ;  /* 0x0a001f0003027f89 */ /* 0x00102200000e0000 */
[----:B------:R-:W-:Y:S01]  /*4f30*/  BSSY.RECONVERGENT B1, `(.L_x_216) ;  /* 0x0000017000017945 */ /* 0x000fe20003800200 */
[----:B--2---:R-:W-:Y:S02]  /*4f40*/  IMAD.MOV.U32 R6, RZ, RZ, R3 ;  /* 0x000000ffff067224 */ /* 0x004fe400078e0003 */
[----:B------:R2:W0:Y:S01]  /*4f50*/  SHFL.DOWN PT, R9, R4, 0x10, 0x1f ;  /* 0x0a001f0004097f89 */ /* 0x00042200000e0000 */
[----:B------:R-:W-:Y:S02]  /*4f60*/  IMAD.MOV.U32 R7, RZ, RZ, R4 ;  /* 0x000000ffff077224 */ /* 0x000fe400078e0004 */
[----:B----4-:R-:W-:Y:S01]  /*4f70*/  IMAD.MOV.U32 R8, RZ, RZ, R5 ;  /* 0x000000ffff087224 */ /* 0x010fe200078e0005 */
        /* <DEDUP_REMOVED lines=18> */
.L_x_217:
[----:B------:R-:W-:Y:S05]  /*50a0*/  BSYNC.RECONVERGENT B1 ;  /* 0x0000000000017941 */ /* 0x000fea0003800200 */
.L_x_216:
        /* <DEDUP_REMOVED lines=12> */
.L_x_219:
[----:B------:R-:W-:Y:S05]  /*5170*/  BSYNC.RECONVERGENT B1 ;  /* 0x0000000000017941 */ /* 0x000fea0003800200 */
.L_x_218:
[----:B------:R-:W-:Y:S01]  /*5180*/  BAR.SYNC.DEFER_BLOCKING 0x0 ;  /* 0x0000000000007b1d */ /* 0x000fe20000010000 */
[----:B------:R-:W-:-:S13]  /*5190*/  ISETP.NE.AND P2, PT, R11, RZ, PT ;  /* 0x000000ff0b00720c */ /* 0x000fda0003f45270 */
[----:B------:R-:W-:Y:S05]  /*51a0*/  @P2 BRA `(.L_x_149) ;  /* 0x0000000800342947 */ /* 0x000fea0003800000 */
[----:B0---4-:R-:W0:Y:S01]  /*51b0*/  S2R R3, SR_CgaCtaId ;  /* 0x0000000000037919 */ /* 0x011e220000008800 */
[----:B------:R-:W-:Y:S01]  /*51c0*/  MOV R2, 0x400 ;  /* 0x0000040000027802 */ /* 0x000fe20000000f00 */
[----:B------:R-:W-:Y:S03]  /*51d0*/  BSSY.RECONVERGENT B1, `(.L_x_220) ;  /* 0x0000016000017945 */ /* 0x000fe60003800200 */
[----:B0-----:R-:W-:-:S05]  /*51e0*/  LEA R25, R3, R2, 0x18 ;  /* 0x0000000203197211 */ /* 0x001fca00078ec0ff */
[----:B------:R-:W0:Y:S04]  /*51f0*/  LDS R3, [R25+0x18] ;  /* 0x0000180019037984 */ /* 0x000e280000000800 */
[----:B--2---:R-:W2:Y:S04]  /*5200*/  LDS.64 R4, [R25+0x20] ;  /* 0x0000200019047984 */ /* 0x004ea80000000a00 */
        /* <DEDUP_REMOVED lines=18> */
.L_x_221:
[----:B------:R-:W-:Y:S05]  /*5330*/  BSYNC.RECONVERGENT B1 ;  /* 0x0000000000017941 */ /* 0x000fea0003800200 */
.L_x_220:
        /* <DEDUP_REMOVED lines=10> */
[----:B------:R0:W1:Y:S04]  /*53e0*/  LDS.64 R10, [R25+0x60] ;  /* 0x00006000190a7984 */ /* 0x0000680000000a00 */
[----:B---3--:R3:W1:Y:S04]  /*53f0*/  LDS.64 R12, [R25+0x70] ;  /* 0x00007000190c7984 */ /* 0x0086680000000a00 */
        /* <DEDUP_REMOVED lines=15> */
.L_x_223:
[----:B------:R-:W-:Y:S05]  /*54f0*/  BSYNC.RECONVERGENT B1 ;  /* 0x0000000000017941 */ /* 0x000fea0003800200 */
.L_x_222:
        /* <DEDUP_REMOVED lines=17> */
.L_x_225:
[----:B------:R-:W-:Y:S05]  /*5610*/  BSYNC.RECONVERGENT B1 ;  /* 0x0000000000017941 */ /* 0x000fea0003800200 */
.L_x_224:
        /* <DEDUP_REMOVED lines=17> */
.L_x_227:
[----:B------:R-:W-:Y:S05]  /*5730*/  BSYNC.RECONVERGENT B1 ;  /* 0x0000000000017941 */ /* 0x000fea0003800200 */
.L_x_226:
        /* <DEDUP_REMOVED lines=17> */
.L_x_229:
[----:B------:R-:W-:Y:S05]  /*5850*/  BSYNC.RECONVERGENT B1 ;  /* 0x0000000000017941 */ /* 0x000fea0003800200 */
.L_x_228:
        /* <DEDUP_REMOVED lines=17> */
.L_x_231:
[----:B------:R-:W-:Y:S05]  /*5970*/  BSYNC.RECONVERGENT B1 ;  /* 0x0000000000017941 */ /* 0x000fea0003800200 */
.L_x_230:
        /* <DEDUP_REMOVED lines=16> */
.L_x_149:
[----:B------:R-:W-:Y:S05]  /*5a80*/  BSYNC.RECONVERGENT B0 ;  /* 0x0000000000007941 */ /* 0x000fea0003800200 */
.L_x_116:
[----:B------:R-:W-:Y:S05]  /*5a90*/  @P2 EXIT ;  /* 0x000000000000294d */ /* 0x000fea0003800000 */
[----:B0-234-:R-:W0:Y:S01]  /*5aa0*/  LDC.64 R2, c[0x0][0x390] ;  /* 0x0000e400ff027b82 */ /* 0x01de220000000a00 */
[----:B------:R-:W-:Y:S02]  /*5ab0*/  IMAD.MOV.U32 R9, RZ, RZ, R8 ;  /* 0x000000ffff097224 */ /* 0x000fe400078e0008 */
[----:B------:R-:W-:Y:S02]  /*5ac0*/  IMAD.MOV.U32 R8, RZ, RZ, R7 ;  /* 0x000000ffff087224 */ /* 0x000fe400078e0007 */
[----:B0-----:R-:W-:-:S05]  /*5ad0*/  IMAD.WIDE.U32 R2, R0, 0x10, R2 ;  /* 0x0000001000027825 */ /* 0x001fca00078e0002 */
[----:B------:R-:W-:Y:S04]  /*5ae0*/  STG.E.64 desc[UR10][R2.64+0x8], R8 ;  /* 0x0000080802007986 */ /* 0x000fe8000c101b0a */
[----:B------:R-:W-:Y:S01]  /*5af0*/  STG.E desc[UR10][R2.64], R6 ;  /* 0x0000000602007986 */ /* 0x000fe2000c10190a */
[----:B------:R-:W-:Y:S05]  /*5b00*/  EXIT ;  /* 0x000000000000794d */ /* 0x000fea0003800000 */
.L_x_232:
        /* <DEDUP_REMOVED lines=15> */
.L_x_710:


//--------------------- .text._ZN6thrust24THRUST_300001_SM_1000_NS8cuda_cub4core6detail13_kernel_agentINS1_8__reduce11ReduceAgentINS0_12zip_iteratorIN4cuda3std3__45tupleIJNS0_10device_ptrIiEENS0_17counting_iteratorIlNS0_11use_defaultESF_SF_EEEEEEEPNSB_IJilEEESJ_lNS1_9__extrema9arg_max_fIilNSA_4lessIiEEEEEEJSI_SK_lSP_EEEvDpT0_ --------------------------
	.section	.text._ZN6thrust24THRUST_300001_SM_1000_NS8cuda_cub4core6detail13_kernel_agentINS1_8__reduce11ReduceAgentINS0_12zip_iteratorIN4cuda3std3__45tupleIJNS0_10device_ptrIiEENS0_17counting_iteratorIlNS0_11use_defaultESF_SF_EEEEEEEPNSB_IJilEEESJ_lNS1_9__extrema9arg_max_fIilNSA_4lessIiEEEEEEJSI_SK_lSP_EEEvDpT0_,"ax",@progbits
	.align	128
        .global         _ZN6thrust24THRUST_300001_SM_1000_NS8cuda_cub4core6detail13_kernel_agentINS1_8__reduce11ReduceAgentINS0_12zip_iteratorIN4cuda3std3__45tupleIJNS0_10device_ptrIiEENS0_17counting_iteratorIlNS0_11use_defaultESF_SF_EEEEEEEPNSB_IJilEEESJ_lNS1_9__extrema9arg_max_fIilNSA_4lessIiEEEEEEJSI_SK_lSP_EEEvDpT0_
        .type           _ZN6thrust24THRUST_300001_SM_1000_NS8cuda_cub4core6detail13_kernel_agentINS1_8__reduce11ReduceAgentINS0_12zip_iteratorIN4cuda3std3__45tupleIJNS0_10device_ptrIiEENS0_17counting_iteratorIlNS0_11use_defaultESF_SF_EEEEEEEPNSB_IJilEEESJ_lNS1_9__extrema9arg_max_fIilNSA_4lessIiEEEEEEJSI_SK_lSP_EEEvDpT0_,@function
        .size           _ZN6thrust24THRUST_300001_SM_1000_NS8cuda_cub4core6detail13_kernel_agentINS1_8__reduce11ReduceAgentINS0_12zip_iteratorIN4cuda3std3__45tupleIJNS0_10device_ptrIiEENS0_17counting_iteratorIlNS0_11use_defaultESF_SF_EEEEEEEPNSB_IJilEEESJ_lNS1_9__extrema9arg_max_fIilNSA_4lessIiEEEEEEJSI_SK_lSP_EEEvDpT0_,(.L_x_711 - _ZN6thrust24THRUST_300001_SM_1000_NS8cuda_cub4core6detail13_kernel_agentINS1_8__reduce11ReduceAgentINS0_12zip_iteratorIN4cuda3std3__45tupleIJNS0_10device_ptrIiEENS0_17counting_iteratorIlNS0_11use_defaultESF_SF_EEEEEEEPNSB_IJilEEESJ_lNS1_9__extrema9arg_max_fIilNSA_4lessIiEEEEEEJSI_SK_lSP_EEEvDpT0_)
        .other          _ZN6thrust24THRUST_300001_SM_1000_NS8cuda_cub4core6detail13_kernel_agentINS1_8__reduce11ReduceAgentINS0_12zip_iteratorIN4cuda3std3__45tupleIJNS0_10device_ptrIiEENS0_17counting_iteratorIlNS0_11use_defaultESF_SF_EEEEEEEPNSB_IJilEEESJ_lNS1_9__extrema9arg_max_fIilNSA_4lessIiEEEEEEJSI_SK_lSP_EEEvDpT0_,@"STO_CUDA_ENTRY STV_DEFAULT"
_ZN6thrust24THRUST_300001_SM_1000_NS8cuda_cub4core6detail13_kernel_agentINS1_8__reduce11ReduceAgentINS0_12zip_iteratorIN4cuda3std3__45tupleIJNS0_10device_ptrIiEENS0_17counting_iteratorIlNS0_11use_defaultESF_SF_EEEEEEEPNSB_IJilEEESJ_lNS1_9__extrema9arg_max_fIilNSA_4lessIiEEEEEEJSI_SK_lSP_EEEvDpT0_:
.text._ZN6thrust24THRUST_300001_SM_1000_NS8cuda_cub4core6detail13_kernel_agentINS1_8__reduce11ReduceAgentINS0_12zip_iteratorIN4cuda3std3__45tupleIJNS0_10device_ptrIiEENS0_17counting_iteratorIlNS0_11use_defaultESF_SF_EEEEEEEPNSB_IJilEEESJ_lNS1_9__extrema9arg_max_fIilNSA_4lessIiEEEEEEJSI_SK_lSP_EEEvDpT0_:
[----:B------:R-:W-:Y:S01]  /*0000*/  LDC R1, c[0x0][0x37c] ;  /* 0x0000df00ff017b82 */ /* 0x000fe20000000800 */
[----:B------:R-:W0:Y:S02]  /*0010*/  LDCU.64 UR4, c[0x0][0x398] ;  /* 0x00007300ff0477ac */ /* 0x000e240008000a00 */
[----:B0-----:R-:W-:-:S04]  /*0020*/  ISETP.NE.U32.AND P0, PT, RZ, UR4, PT ;  /* 0x00000004ff007c0c */ /* 0x001fc8000bf05070 */
[----:B------:R-:W-:-:S13]  /*0030*/  ISETP.NE.AND.EX P0, PT, RZ, UR5, PT, P0 ;  /* 0x00000005ff007c0c */ /* 0x000fda000bf05300 */
[----:B------:R-:W-:Y:S05]  /*0040*/  @!P0 EXIT ;  /* 0x000000000000894d */ /* 0x000fea0003800000 */
[----:B------:R-:W-:Y:S01]  /*0050*/  UISETP.GT.U32.AND UP0, UPT, UR4, 0x4ff, UPT ;  /* 0x000004ff0400788c */ /* 0x000fe2000bf04070 */
[----:B------:R-:W-:Y:S01]  /*0060*/  BSSY.RECONVERGENT B0, `(.L_x_233) ;  /* 0x0000558000007945 */ /* 0x000fe20003800200 */
[----:B------:R-:W0:Y:S02]  /*0070*/  LDCU.64 UR8, c[0x0][0x358] ;  /* 0x00006b00ff0877ac */ /* 0x000e240008000a00 */
[----:B------:R-:W-:-:S09]  /*0080*/  UISETP.GT.AND.EX UP0, UPT, UR5, URZ, UPT, UP0 ;  /* 0x000000ff0500728c */ /* 0x000fd2000bf04300 */
[----:B------:R-:W-:Y:S05]  /*0090*/  BRA.U UP0, `(.L_x_234) ;  /* 0x0000003100a87547 */ /* 0x000fea000b800000 */
[----:B------:R-:W1:Y:S01]  /*00a0*/  S2R R0, SR_TID.X ;  /* 0x0000000000007919 */ /* 0x000e620000002100 */
[----:B------:R-:W2:Y:S01]  /*00b0*/  LDCU UR5, c[0x0][0x398] ;  /* 0x00007300ff0577ac */ /* 0x000ea20008000800 */
[----:B------:R-:W-:Y:S01]  /*00c0*/  BSSY.RECONVERGENT B1, `(.L_x_235) ;  /* 0x000000d000017945 */ /* 0x000fe20003800200 */
[----:B------:R-:W-:Y:S01]  /*00d0*/  CS2R R6, SRZ ;  /* 0x0000000000067805 */ /* 0x000fe2000001ff00 */
[----:B------:R-:W-:Y:S01]  /*00e0*/  IMAD.MOV.U32 R8, RZ, RZ, RZ ;  /* 0x000000ffff087224 */ /* 0x000fe200078e00ff */
[----:B-1----:R-:W-:Y:S01]  /*00f0*/  ISETP.GE.AND P0, PT, R0, UR4, PT ;  /* 0x0000000400007c0c */ /* 0x002fe2000bf06270 */
[----:B------:R-:W-:-:S12]  /*0100*/  IMAD.MOV.U32 R9, RZ, RZ, R0 ;  /* 0x000000ffff097224 */ /* 0x000fd800078e0000 */
[----:B--2---:R-:W-:Y:S05]  /*0110*/  @P0 BRA `(.L_x_236) ;  /* 0x00000000001c0947 */ /* 0x004fea0003800000 */
[----:B------:R-:W1:Y:S01]  /*0120*/  LDC.64 R2, c[0x0][0x380] ;  /* 0x0000e000ff027b82 */ /* 0x000e620000000a00 */
[----:B------:R-:W2:Y:S01]  /*0130*/  LDCU.64 UR6, c[0x0][0x388] ;  /* 0x00007100ff0677ac */ /* 0x000ea20008000a00 */
[----:B-1----:R-:W-:-:S05]  /*0140*/  IMAD.WIDE.U32 R2, R0, 0x4, R2 ;  /* 0x0000000400027825 */ /* 0x002fca00078e0002 */
[----:B0-----:R1:W5:Y:S01]  /*0150*/  LDG.E R6, desc[UR8][R2.64] ;  /* 0x0000000802067981 */ /* 0x001362000c1e1900 */
[C---:B--2---:R-:W-:Y:S01]  /*0160*/  IADD3 R7, P0, PT, R0.reuse, UR6, RZ ;  /* 0x0000000600077c10 */ /* 0x044fe2000ff1e0ff */
[----:B------:R-:W-:-:S04]  /*0170*/  VIADD R9, R0, 0x100 ;  /* 0x0000010000097836 */ /* 0x000fc80000000000 */
[----:B------:R-:W-:-:S08]  /*0180*/  IMAD.X R8, RZ, RZ, UR7, P0 ;  /* 0x00000007ff087e24 */ /* 0x000fd000080e06ff */
.L_x_236:
[----:B0-----:R-:W-:Y:S05]  /*0190*/  BSYNC.RECONVERGENT B1 ;  /* 0x0000000000017941 */ /* 0x001fea0003800200 */
.L_x_235:
        /* <DEDUP_REMOVED lines=10> */
[----:B------:R-:W1:Y:S01]  /*0240*/  LDCU.64 UR6, c[0x0][0x388] ;  /* 0x00007100ff0677ac */ /* 0x000e620008000a00 */
[----:B------:R-:W-:-:S04]  /*0250*/  LEA.HI R4, R11, 0x1, RZ, 0x18 ;  /* 0x000000010b047811 */ /* 0x000fc800078fc0ff */
[----:B------:R-:W-:-:S05]  /*0260*/  LOP3.LUT R4, R4, 0x3, RZ, 0xc0, !PT ;  /* 0x0000000304047812 */ /* 0x000fca00078ec0ff */
[----:B------:R-:W-:Y:S01]  /*0270*/  IMAD.MOV R4, RZ, RZ, -R4 ;  /* 0x000000ffff047224 */ /* 0x000fe200078e0a04 */
[C---:B-1----:R-:W-:Y:S01]  /*0280*/  IADD3 R5, P0, PT, R9.reuse, UR6, RZ ;  /* 0x0000000609057c10 */ /* 0x042fe2000ff1e0ff */
[----:B0-----:R-:W-:-:S04]  /*0290*/  IMAD.WIDE.U32 R2, R9, 0x4, R2 ;  /* 0x0000000409027825 */ /* 0x001fc800078e0002 */
[----:B------:R-:W-:-:S08]  /*02a0*/  IMAD.X R10, RZ, RZ, UR7, P0 ;  /* 0x00000007ff0a7e24 */ /* 0x000fd000080e06ff */
.L_x_243:
[----:B------:R0:W2:Y:S01]  /*02b0*/  LDG.E R15, desc[UR8][R2.64] ;  /* 0x00000008020f7981 */ /* 0x0000a2000c1e1900 */
[----:B------:R-:W-:Y:S01]  /*02c0*/  VIADD R4, R4, 0x1 ;  /* 0x0000000104047836 */ /* 0x000fe20000000000 */
[----:B------:R-:W-:Y:S01]  /*02d0*/  BSSY.RECONVERGENT B3, `(.L_x_241) ;  /* 0x0000016000037945 */ /* 0x000fe20003800200 */
[----:B------:R-:W-:Y:S02]  /*02e0*/  IMAD.MOV.U32 R14, RZ, RZ, R7 ;  /* 0x000000ffff0e7224 */ /* 0x000fe400078e0007 */
[----:B------:R-:W-:Y:S01]  /*02f0*/  IMAD.MOV.U32 R13, RZ, RZ, R8 ;  /* 0x000000ffff0d7224 */ /* 0x000fe200078e0008 */
[----:B------:R-:W-:Y:S01]  /*0300*/  ISETP.NE.AND P2, PT, R4, RZ, PT ;  /* 0x000000ff0400720c */ /* 0x000fe20003f45270 */
[----:B-----5:R-:W-:Y:S02]  /*0310*/  IMAD.MOV.U32 R12, RZ, RZ, R6 ;  /* 0x000000ffff0c7224 */ /* 0x020fe400078e0006 */
[----:B------:R-:W-:Y:S01]  /*0320*/  IMAD.MOV.U32 R7, RZ, RZ, R5 ;  /* 0x000000ffff077224 */ /* 0x000fe200078e0005 */
[----:B0-----:R-:W-:Y:S01]  /*0330*/  IADD3 R2, P3, PT, R2, 0x400, RZ ;  /* 0x0000040002027810 */ /* 0x001fe20007f7e0ff */
        /* <DEDUP_REMOVED lines=15> */
.L_x_242:
[----:B------:R-:W-:Y:S05]  /*0430*/  BSYNC.RECONVERGENT B3 ;  /* 0x0000000000037941 */ /* 0x000fea0003800200 */
.L_x_241:
[----:B------:R-:W-:Y:S01]  /*0440*/  IADD3 R5, P0, PT, R5, 0x100, RZ ;  /* 0x0000010005057810 */ /* 0x000fe20007f1e0ff */
[----:B------:R-:W-:Y:S02]  /*0450*/  VIADD R9, R9, 0x100 ;  /* 0x0000010009097836 */ /* 0x000fe40000000000 */
[----:B------:R-:W-:Y:S02]  /*0460*/  IMAD.X R3, RZ, RZ, R3, P3 ;  /* 0x000000ffff037224 */ /* 0x000fe400018e0603 */
[----:B------:R-:W-:Y:S01]  /*0470*/  IMAD.X R10, RZ, RZ, R10, P0 ;  /* 0x000000ffff0a7224 */ /* 0x000fe200000e060a */
[----:B------:R-:W-:Y:S07]  /*0480*/  @P2 BRA `(.L_x_243) ;  /* 0xfffffffc00882947 */ /* 0x000fee000383ffff */
.L_x_240:
[----:B------:R-:W-:Y:S05]  /*0490*/  BSYNC.RECONVERGENT B2 ;  /* 0x0000000000027941 */ /* 0x000fea0003800200 */
.L_x_239:
[----:B------:R-:W-:-:S13]  /*04a0*/  ISETP.GE.U32.AND P0, PT, R11, 0x300, PT ;  /* 0x000003000b00780c */ /* 0x000fda0003f06070 */
[----:B------:R-:W-:Y:S05]  /*04b0*/  @!P0 BRA `(.L_x_238) ;  /* 0x00000004007c8947 */ /* 0x000fea0003800000 */
[----:B------:R-:W0:Y:S01]  /*04c0*/  LDC.64 R4, c[0x0][0x380] ;  /* 0x0000e000ff047b82 */ /* 0x000e220000000a00 */
[----:B------:R-:W-:-:S07]  /*04d0*/  VIADD R10, R9, 0x200 ;  /* 0x00000200090a7836 */ /* 0x000fce0000000000 */
[----:B------:R-:W1:Y:S02]  /*04e0*/  LDC.64 R2, c[0x0][0x388] ;  /* 0x0000e200ff027b82 */ /* 0x000e640000000a00 */
.L_x_252:
[----:B------:R-:W-:-:S04]  /*04f0*/  VIADD R15, R10, 0xfffffe00 ;  /* 0xfffffe000a0f7836 */ /* 0x000fc80000000000 */
[----:B0-----:R-:W-:-:S05]  /*0500*/  IMAD.WIDE R12, R15, 0x4, R4 ;  /* 0x000000040f0c7825 */ /* 0x001fca00078e0204 */
[----:B------:R-:W2:Y:S04]  /*0510*/  LDG.E R21, desc[UR8][R12.64] ;  /* 0x000000080c157981 */ /* 0x000ea8000c1e1900 */
[----:B-----5:R0:W5:Y:S04]  /*0520*/  LDG.E R23, desc[UR8][R12.64+0x400] ;  /* 0x000400080c177981 */ /* 0x020168000c1e1900 */
[----:B------:R0:W5:Y:S04]  /*0530*/  LDG.E R9, desc[UR8][R12.64+0x800] ;  /* 0x000800080c097981 */ /* 0x000168000c1e1900 */
[----:B------:R0:W5:Y:S01]  /*0540*/  LDG.E R11, desc[UR8][R12.64+0xc00] ;  /* 0x000c00080c0b7981 */ /* 0x000162000c1e1900 */
[C---:B-1----:R-:W-:Y:S01]  /*0550*/  IADD3 R18, P1, PT, R15.reuse, R2, RZ ;  /* 0x000000020f127210 */ /* 0x042fe20007f3e0ff */
[----:B------:R-:W-:Y:S03]  /*0560*/  BSSY.RECONVERGENT B2, `(.L_x_244) ;  /* 0x0000013000027945 */ /* 0x000fe60003800200 */
[----:B------:R-:W-:Y:S01]  /*0570*/  LEA.HI.X.SX32 R19, R15, R3, 0x1, P1 ;  /* 0x000000030f137211 */ /* 0x000fe200008f0eff */
[----:B------:R-:W-:-:S02]  /*0580*/  VIADD R15, R10, 0xffffff00 ;  /* 0xffffff000a0f7836 */ /* 0x000fc40000000000 */
        /* <DEDUP_REMOVED lines=16> */
.L_x_245:
[----:B------:R-:W-:Y:S05]  /*0690*/  BSYNC.RECONVERGENT B2 ;  /* 0x0000000000027941 */ /* 0x000fea0003800200 */
.L_x_244:
[----:B-----5:R-:W-:Y:S01]  /*06a0*/  ISETP.GE.AND P0, PT, R14, R23, PT ;  /* 0x000000170e00720c */ /* 0x020fe20003f06270 */
[----:B------:R-:W-:Y:S01]  /*06b0*/  BSSY.RECONVERGENT B2, `(.L_x_246) ;  /* 0x0000013000027945 */ /* 0x000fe20003800200 */
[C---:B------:R-:W-:Y:S01]  /*06c0*/  IADD3 R13, P1, PT, R15.reuse, R2, RZ ;  /* 0x000000020f0d7210 */ /* 0x040fe20007f3e0ff */
[----:B------:R-:W-:Y:S02]  /*06d0*/  VIADD R7, R10, 0x100 ;  /* 0x000001000a077836 */ /* 0x000fe40000000000 */
[----:B------:R-:W-:Y:S01]  /*06e0*/  IMAD.MOV.U32 R6, RZ, RZ, R23 ;  /* 0x000000ffff067224 */ /* 0x000fe200078e0017 */
[----:B------:R-:W-:Y:S01]  /*06f0*/  LEA.HI.X.SX32 R12, R15, R3, 0x1, P1 ;  /* 0x000000030f0c7211 */ /* 0x000fe200008f0eff */
        /* <DEDUP_REMOVED lines=14> */
.L_x_247:
[----:B------:R-:W-:Y:S05]  /*07e0*/  BSYNC.RECONVERGENT B2 ;  /* 0x0000000000027941 */ /* 0x000fea0003800200 */
.L_x_246:
[----:B------:R-:W-:Y:S01]  /*07f0*/  ISETP.GE.AND P0, PT, R6, R9, PT ;  /* 0x000000090600720c */ /* 0x000fe20003f06270 */
[----:B------:R-:W-:Y:S01]  /*0800*/  BSSY.RECONVERGENT B2, `(.L_x_248) ;  /* 0x0000013000027945 */ /* 0x000fe20003800200 */
[CC--:B------:R-:W-:Y:S01]  /*0810*/  IADD3 R17, P1, PT, R10.reuse, R2.reuse, RZ ;  /* 0x000000020a117210 */ /* 0x0c0fe20007f3e0ff */
[----:B------:R-:W-:Y:S01]  /*0820*/  IMAD.MOV.U32 R12, RZ, RZ, R9 ;  /* 0x000000ffff0c7224 */ /* 0x000fe200078e0009 */
[----:B------:R-:W-:Y:S02]  /*0830*/  IADD3 R18, P2, PT, R7, R2, RZ ;  /* 0x0000000207127210 */ /* 0x000fe40007f5e0ff */
        /* <DEDUP_REMOVED lines=15> */
.L_x_249:
[----:B------:R-:W-:Y:S05]  /*0930*/  BSYNC.RECONVERGENT B2 ;  /* 0x0000000000027941 */ /* 0x000fea0003800200 */
.L_x_248:
[----:B------:R-:W-:Y:S01]  /*0940*/  ISETP.GE.AND P0, PT, R12, R11, PT ;  /* 0x0000000b0c00720c */ /* 0x000fe20003f06270 */
[----:B------:R-:W-:Y:S01]  /*0950*/  BSSY.RECONVERGENT B2, `(.L_x_250) ;  /* 0x0000011000027945 */ /* 0x000fe20003800200 */
[----:B------:R-:W-:Y:S01]  /*0960*/  LEA.HI.X.SX32 R9, R7, R3, 0x1, P2 ;  /* 0x0000000307097211 */ /* 0x000fe200010f0eff */
        /* <DEDUP_REMOVED lines=15> */
.L_x_251:
[----:B------:R-:W-:Y:S05]  /*0a60*/  BSYNC.RECONVERGENT B2 ;  /* 0x0000000000027941 */ /* 0x000fea0003800200 */
.L_x_250:
[C---:B------:R-:W-:Y:S02]  /*0a70*/  VIADD R9, R10.reuse, 0x200 ;  /* 0x000002000a097836 */ /* 0x040fe40000000000 */
[----:B------:R-:W-:-:S03]  /*0a80*/  VIADD R10, R10, 0x400 ;  /* 0x000004000a0a7836 */ /* 0x000fc60000000000 */
[----:B------:R-:W-:-:S13]  /*0a90*/  ISETP.GE.AND P0, PT, R9, UR5, PT ;  /* 0x0000000509007c0c */ /* 0x000fda000bf06270 */
[----:B------:R-:W-:Y:S05]  /*0aa0*/  @!P0 BRA `(.L_x_252) ;  /* 0xfffffff800908947 */ /* 0x000fea000383ffff */
.L_x_238:
[----:B------:R-:W-:Y:S05]  /*0ab0*/  BSYNC.RECONVERGENT B1 ;  /* 0x0000000000017941 */ /* 0x000fea0003800200 */
.L_x_237:
[----:B------:R-:W0:Y:S02]  /*0ac0*/  LDCU UR6, c[0x0][0x398] ;  /* 0x00007300ff0677ac */ /* 0x000e240008000800 */
[----:B0-----:R-:W-:-:S09]  /*0ad0*/  UISETP.GE.AND UP0, UPT, UR6, 0x100, UPT ;  /* 0x000001000600788c */ /* 0x001fd2000bf06270 */
[----:B------:R-:W-:Y:S05]  /*0ae0*/  BRA.U !UP0, `(.L_x_253) ;  /* 0x00000011088c7547 */ /* 0x000fea000b800000 */
[----:B------:R-:W0:Y:S01]  /*0af0*/  S2R R11, SR_LANEID ;  /* 0x00000000000b7919 */ /* 0x000e220000000000 */
[----:B------:R-:W-:Y:S01]  /*0b00*/  BSSY.RECONVERGENT B1, `(.L_x_254) ;  /* 0x000001b000017945 */ /* 0x000fe20003800200 */
[----:B------:R-:W-:Y:S01]  /*0b10*/  IMAD.MOV.U32 R9, RZ, RZ, R7 ;  /* 0x000000ffff097224 */ /* 0x000fe200078e0007 */
[----:B-1---5:R1:W2:Y:S01]  /*0b20*/  SHFL.DOWN PT, R3, R6, 0x1, 0x1f ;  /* 0x08201f0006037f89 */ /* 0x0222a200000e0000 */
        /* <DEDUP_REMOVED lines=24> */
.L_x_255:
[----:B------:R-:W-:Y:S05]  /*0cb0*/  BSYNC.RECONVERGENT B1 ;  /* 0x0000000000017941 */ /* 0x000fea0003800200 */
.L_x_254:
[C---:B------:R-:W-:Y:S01]  /*0cc0*/  ISETP.GT.AND P5, PT, R11.reuse, 0x17, PT ;  /* 0x000000170b00780c */ /* 0x040fe20003fa4270 */
[----:B------:R0:W1:Y:S01]  /*0cd0*/  SHFL.DOWN PT, R7, R2, 0x2, 0x1f ;  /* 0x08401f0002077f89 */ /* 0x00006200000e0000 */
[C---:B------:R-:W-:Y:S01]  /*0ce0*/  ISETP.GT.AND P4, PT, R11.reuse, 0xf, PT ;  /* 0x0000000f0b00780c */ /* 0x040fe20003f84270 */
[----:B------:R-:W-:Y:S01]  /*0cf0*/  BSSY.RECONVERGENT B1, `(.L_x_256) ;  /* 0x0000018000017945 */ /* 0x000fe20003800200 */
[----:B------:R-:W-:Y:S01]  /*0d00*/  ISETP.NE.AND P2, PT, R11, RZ, PT ;  /* 0x000000ff0b00720c */ /* 0x000fe20003f45270 */
[----:B------:R0:W2:Y:S01]  /*0d10*/  SHFL.DOWN PT, R6, R9, 0x2, 0x1f ;  /* 0x08401f0009067f89 */ /* 0x0000a200000e0000 */
[----:B------:R-:W-:Y:S02]  /*0d20*/  IMAD.MOV.U32 R4, RZ, RZ, R9 ;  /* 0x000000ffff047224 */ /* 0x000fe400078e0009 */
[----:B------:R-:W-:Y:S01]  /*0d30*/  IMAD.MOV.U32 R5, RZ, RZ, R10 ;  /* 0x000000ffff057224 */ /* 0x000fe200078e000a */
[----:B------:R0:W3:Y:S01]  /*0d40*/  SHFL.DOWN PT, R11, R10, 0x2, 0x1f ;  /* 0x08401f000a0b7f89 */ /* 0x0000e200000e0000 */
[----:B------:R-:W-:Y:S01]  /*0d50*/  IMAD.MOV.U32 R3, RZ, RZ, R2 ;  /* 0x000000ffff037224 */ /* 0x000fe200078e0002 */
[----:B------:R-:W-:Y:S06]  /*0d60*/  @P1 BRA `(.L_x_257) ;  /* 0x0000000000401947 */ /* 0x000fec0003800000 */
        /* <DEDUP_REMOVED lines=16> */
.L_x_257:
[----:B------:R-:W-:Y:S05]  /*0e70*/  BSYNC.RECONVERGENT B1 ;  /* 0x0000000000017941 */ /* 0x000fea0003800200 */
.L_x_256:
[----:B------:R4:W3:Y:S01]  /*0e80*/  SHFL.DOWN PT, R8, R3, 0x4, 0x1f ;  /* 0x08801f0003087f89 */ /* 0x0008e200000e0000 */
[----:B------:R-:W-:Y:S01]  /*0e90*/  BSSY.RECONVERGENT B1, `(.L_x_258) ;  /* 0x0000017000017945 */ /* 0x000fe20003800200 */
[----:B--2---:R-:W-:Y:S02]  /*0ea0*/  IMAD.MOV.U32 R6, RZ, RZ, R4 ;  /* 0x000000ffff067224 */ /* 0x004fe400078e0004 */
[----:B0-----:R4:W0:Y:S01]  /*0eb0*/  SHFL.DOWN PT, R9, R4, 0x4, 0x1f ;  /* 0x08801f0004097f89 */ /* 0x00182200000e0000 */
[----:B-1----:R-:W-:Y:S02]  /*0ec0*/  IMAD.MOV.U32 R7, RZ, RZ, R5 ;  /* 0x000000ffff077224 */ /* 0x002fe400078e0005 */
[----:B------:R-:W-:Y:S01]  /*0ed0*/  IMAD.MOV.U32 R2, RZ, RZ, R3 ;  /* 0x000000ffff027224 */ /* 0x000fe200078e0003 */
[----:B------:R4:W1:Y:S01]  /*0ee0*/  SHFL.DOWN PT, R10, R5, 0x4, 0x1f ;  /* 0x08801f00050a7f89 */ /* 0x00086200000e0000 */
[----:B------:R-:W-:Y:S05]  /*0ef0*/  @P3 BRA `(.L_x_259) ;  /* 0x0000000000403947 */ /* 0x000fea0003800000 */
[----:B---3--:R-:W-:Y:S01]  /*0f00*/  ISETP.GE.AND P0, PT, R3, R8, PT ;  /* 0x000000080300720c */ /* 0x008fe20003f06270 */
        /* <DEDUP_REMOVED lines=15> */
.L_x_259:
[----:B------:R-:W-:Y:S05]  /*1000*/  BSYNC.RECONVERGENT B1 ;  /* 0x0000000000017941 */ /* 0x000fea0003800200 */
.L_x_258:
[----:B0-----:R0:W2:Y:S01]  /*1010*/  SHFL.DOWN PT, R9, R2, 0x8, 0x1f ;  /* 0x09001f0002097f89 */ /* 0x0010a200000e0000 */
[----:B------:R-:W-:Y:S01]  /*1020*/  BSSY.RECONVERGENT B1, `(.L_x_260) ;  /* 0x0000017000017945 */ /* 0x000fe20003800200 */
[----:B----4-:R-:W-:Y:S02]  /*1030*/  IMAD.MOV.U32 R4, RZ, RZ, R6 ;  /* 0x000000ffff047224 */ /* 0x010fe400078e0006 */
[----:B---3--:R0:W3:Y:S01]  /*1040*/  SHFL.DOWN PT, R11, R6, 0x8, 0x1f ;  /* 0x09001f00060b7f89 */ /* 0x0080e200000e0000 */
[----:B------:R-:W-:Y:S02]  /*1050*/  IMAD.MOV.U32 R5, RZ, RZ, R7 ;  /* 0x000000ffff057224 */ /* 0x000fe400078e0007 */
[----:B------:R-:W-:Y:S01]  /*1060*/  IMAD.MOV.U32 R3, RZ, RZ, R2 ;  /* 0x000000ffff037224 */ /* 0x000fe200078e0002 */
[----:B------:R0:W4:Y:S01]  /*1070*/  SHFL.DOWN PT, R8, R7, 0x8, 0x1f ;  /* 0x09001f0007087f89 */ /* 0x00012200000e0000 */
[----:B------:R-:W-:Y:S05]  /*1080*/  @P5 BRA `(.L_x_261) ;  /* 0x0000000000405947 */ /* 0x000fea0003800000 */
[----:B--2---:R-:W-:Y:S01]  /*1090*/  ISETP.GE.AND P0, PT, R2, R9, PT ;  /* 0x000000090200720c */ /* 0x004fe20003f06270 */
        /* <DEDUP_REMOVED lines=15> */
.L_x_261:
[----:B------:R-:W-:Y:S05]  /*1190*/  BSYNC.RECONVERGENT B1 ;  /* 0x0000000000017941 */ /* 0x000fea0003800200 */
.L_x_260:
[----:B0-----:R0:W0:Y:S01]  /*11a0*/  SHFL.DOWN PT, R2, R3, 0x10, 0x1f ;  /* 0x0a001f0003027f89 */ /* 0x00102200000e0000 */
[----:B------:R-:W-:Y:S01]  /*11b0*/  BSSY.RECONVERGENT B1, `(.L_x_262) ;  /* 0x0000017000017945 */ /* 0x000fe20003800200 */
[----:B------:R-:W-:Y:S02]  /*11c0*/  IMAD.MOV.U32 R7, RZ, RZ, R4 ;  /* 0x000000ffff077224 */ /* 0x000fe400078e0004 */
[----:B--2---:R2:W0:Y:S01]  /*11d0*/  SHFL.DOWN PT, R9, R4, 0x10, 0x1f ;  /* 0x0a001f0004097f89 */ /* 0x00442200000e0000 */
[----:B------:R-:W-:Y:S02]  /*11e0*/  IMAD.MOV.U32 R6, RZ, RZ, R5 ;  /* 0x000000ffff067224 */ /* 0x000fe400078e0005 */
[----:B----4-:R-:W-:Y:S01]  /*11f0*/  IMAD.MOV.U32 R8, RZ, RZ, R3 ;  /* 0x000000ffff087224 */ /* 0x010fe200078e0003 */
        /* <DEDUP_REMOVED lines=18> */
.L_x_263:
[----:B------:R-:W-:Y:S05]  /*1320*/  BSYNC.RECONVERGENT B1 ;  /* 0x0000000000017941 */ /* 0x000fea0003800200 */
.L_x_262:
        /* <DEDUP_REMOVED lines=12> */
.L_x_265:
[----:B------:R-:W-:Y:S05]  /*13f0*/  BSYNC.RECONVERGENT B1 ;  /* 0x0000000000017941 */ /* 0x000fea0003800200 */
.L_x_264:
        /* <DEDUP_REMOVED lines=27> */
.L_x_268:
[----:B------:R-:W-:Y:S05]  /*15b0*/  BSYNC.RECONVERGENT B1 ;  /* 0x0000000000017941 */ /* 0x000fea0003800200 */
.L_x_267:
        /* <DEDUP_REMOVED lines=9> */
[----:B---3--:R3:W1:Y:S04]  /*1650*/  LDS.64 R10, [R24+0x50] ;  /* 0x00005000180a7984 */ /* 0x0086680000000a00 */
        /* <DEDUP_REMOVED lines=17> */
.L_x_270:
[----:B------:R-:W-:Y:S05]  /*1770*/  BSYNC.RECONVERGENT B1 ;  /* 0x0000000000017941 */ /* 0x000fea0003800200 */
.L_x_269:
        /* <DEDUP_REMOVED lines=17> */
.L_x_272:
[----:B------:R-:W-:Y:S05]  /*1890*/  BSYNC.RECONVERGENT B1 ;  /* 0x0000000000017941 */ /* 0x000fea0003800200 */
.L_x_271:
        /* <DEDUP_REMOVED lines=17> */
.L_x_274:
[----:B------:R-:W-:Y:S05]  /*19b0*/  BSYNC.RECONVERGENT B1 ;  /* 0x0000000000017941 */ /* 0x000fea0003800200 */
.L_x_273:
        /* <DEDUP_REMOVED lines=17> */
.L_x_276:
[----:B------:R-:W-:Y:S05]  /*1ad0*/  BSYNC.RECONVERGENT B1 ;  /* 0x0000000000017941 */ /* 0x000fea0003800200 */
.L_x_275:
        /* <DEDUP_REMOVED lines=17> */
.L_x_278:
[----:B------:R-:W-:Y:S05]  /*1bf0*/  BSYNC.RECONVERGENT B1 ;  /* 0x0000000000017941 */ /* 0x000fea0003800200 */
.L_x_277:
        /* <DEDUP_REMOVED lines=18> */
.L_x_253:
[----:B------:R-:W0:Y:S01]  /*1d20*/  S2R R12, SR_LANEID ;  /* 0x00000000000c7919 */ /* 0x000e220000000000 */
[----:B-1----:R-:W-:Y:S01]  /*1d30*/  LOP3.LUT R2, R0, 0x3e0, RZ, 0xc0, !PT ;  /* 0x000003e000027812 */ /* 0x002fe200078ec0ff */
[----:B------:R-:W-:Y:S01]  /*1d40*/  BSSY.RECONVERGENT B1, `(.L_x_279) ;  /* 0x0000027000017945 */ /* 0x000fe20003800200 */
[----:B------:R-:W-:Y:S02]  /*1d50*/  IMAD.MOV.U32 R14, RZ, RZ, R7 ;  /* 0x000000ffff0e7224 */ /* 0x000fe400078e0007 */
[----:B------:R-:W-:Y:S02]  /*1d60*/  IMAD.MOV.U32 R16, RZ, RZ, R8 ;  /* 0x000000ffff107224 */ /* 0x000fe400078e0008 */
[----:B------:R-:W-:Y:S01]  /*1d70*/  VIADD R3, R2, 0x20 ;  /* 0x0000002002037836 */ /* 0x000fe20000000000 */
[----:B------:R-:W-:-:S04]  /*1d80*/  LOP3.LUT R2, RZ, R2, RZ, 0x33, !PT ;  /* 0x00000002ff027212 */ /* 0x000fc800078e33ff */
[----:B------:R-:W-:Y:S01]  /*1d90*/  ISETP.GT.AND P0, PT, R3, UR6, PT ;  /* 0x0000000603007c0c */ /* 0x000fe2000bf04270 */
[----:B------:R-:W-:-:S05]  /*1da0*/  VIADD R2, R2, UR6 ;  /* 0x0000000602027c36 */ /* 0x000fca0008000000 */
[----:B------:R-:W-:-:S05]  /*1db0*/  SEL R3, R2, 0x1f, P0 ;  /* 0x0000001f02037807 */ /* 0x000fca0000000000 */
[----:B-----5:R1:W2:Y:S04]  /*1dc0*/  SHFL.DOWN PT, R5, R6, 0x1, R3 ;  /* 0x0820000006057989 */ /* 0x0202a800000e0003 */
[----:B------:R1:W3:Y:S01]  /*1dd0*/  SHFL.DOWN PT, R9, R8, 0x1, R3 ;  /* 0x0820000008097989 */ /* 0x0002e200000e0003 */
[CC--:B0-----:R-:W-:Y:S01]  /*1de0*/  ISETP.GE.AND P0, PT, R12.reuse, R3.reuse, PT ;  /* 0x000000030c00720c */ /* 0x0c1fe20003f06270 */
[C---:B------:R-:W-:Y:S01]  /*1df0*/  VIADD R4, R12.reuse, 0x4 ;  /* 0x000000040c047836 */ /* 0x040fe20000000000 */
[C---:B------:R-:W-:Y:S01]  /*1e00*/  ISETP.NE.AND P2, PT, R12.reuse, RZ, PT ;  /* 0x000000ff0c00720c */ /* 0x040fe20003f45270 */
[C---:B------:R-:W-:Y:S02]  /*1e10*/  VIADD R2, R12.reuse, 0x2 ;  /* 0x000000020c027836 */ /* 0x040fe40000000000 */
[----:B------:R-:W-:Y:S01]  /*1e20*/  VIADD R10, R12, 0x8 ;  /* 0x000000080c0a7836 */ /* 0x000fe20000000000 */
[-C--:B------:R-:W-:Y:S01]  /*1e30*/  ISETP.GT.AND P5, PT, R4, R3.reuse, PT ;  /* 0x000000030400720c */ /* 0x080fe20003fa4270 */
[----:B------:R-:W-:Y:S01]  /*1e40*/  VIADD R12, R12, 0x10 ;  /* 0x000000100c0c7836 */ /* 0x000fe20000000000 */
[----:B------:R1:W0:Y:S01]  /*1e50*/  SHFL.DOWN PT, R4, R7, 0x1, R3 ;  /* 0x0820000007047989 */ /* 0x00022200000e0003 */
[-C--:B------:R-:W-:Y:S01]  /*1e60*/  ISETP.GT.AND P1, PT, R2, R3.reuse, PT ;  /* 0x000000030200720c */ /* 0x080fe20003f24270 */
[----:B------:R-:W-:Y:S01]  /*1e70*/  IMAD.MOV.U32 R2, RZ, RZ, R6 ;  /* 0x000000ffff027224 */ /* 0x000fe200078e0006 */
[----:B------:R-:W-:-:S02]  /*1e80*/  ISETP.GT.AND P4, PT, R10, R3, PT ;  /* 0x000000030a00720c */ /* 0x000fc40003f84270 */
[----:B------:R-:W-:Y:S01]  /*1e90*/  ISETP.GT.AND P3, PT, R12, R3, PT ;  /* 0x000000030c00720c */ /* 0x000fe20003f64270 */
[----:B------:R-:W-:-:S12]  /*1ea0*/  @P0 BRA `(.L_x_280) ;  /* 0x0000000000400947 */ /* 0x000fd80003800000 */
[----:B--2---:R-:W-:Y:S01]  /*1eb0*/  ISETP.GE.AND P0, PT, R6, R5, PT ;  /* 0x000000050600720c */ /* 0x004fe20003f06270 */
[----:B------:R-:W-:Y:S02]  /*1ec0*/  IMAD.MOV.U32 R2, RZ, RZ, R5 ;  /* 0x000000ffff027224 */ /* 0x000fe400078e0005 */
[----:B0-----:R-:W-:Y:S02]  /*1ed0*/  IMAD.MOV.U32 R14, RZ, RZ, R4 ;  /* 0x000000ffff0e7224 */ /* 0x001fe400078e0004 */
        /* <DEDUP_REMOVED lines=13> */
.L_x_280:
[----:B------:R-:W-:Y:S05]  /*1fb0*/  BSYNC.RECONVERGENT B1 ;  /* 0x0000000000017941 */ /* 0x000fea0003800200 */
.L_x_279:
[----:B--2---:R2:W4:Y:S01]  /*1fc0*/  SHFL.DOWN PT, R5, R2, 0x2, R3 ;  /* 0x0840000002057989 */ /* 0x00452200000e0003 */
[----:B------:R-:W-:Y:S01]  /*1fd0*/  BSSY.RECONVERGENT B1, `(.L_x_281) ;  /* 0x0000017000017945 */ /* 0x000fe20003800200 */
[----:B0-----:R-:W-:Y:S02]  /*1fe0*/  IMAD.MOV.U32 R4, RZ, RZ, R2 ;  /* 0x000000ffff047224 */ /* 0x001fe400078e0002 */
[----:B-1----:R2:W0:Y:S01]  /*1ff0*/  SHFL.DOWN PT, R7, R14, 0x2, R3 ;  /* 0x084000000e077989 */ /* 0x00242200000e0003 */
[----:B------:R-:W-:Y:S02]  /*2000*/  IMAD.MOV.U32 R10, RZ, RZ, R14 ;  /* 0x000000ffff0a7224 */ /* 0x000fe400078e000e */
[----:B------:R-:W-:Y:S01]  /*2010*/  IMAD.MOV.U32 R12, RZ, RZ, R16 ;  /* 0x000000ffff0c7224 */ /* 0x000fe200078e0010 */
[----:B---3--:R2:W1:Y:S01]  /*2020*/  SHFL.DOWN PT, R9, R16, 0x2, R3 ;  /* 0x0840000010097989 */ /* 0x00846200000e0003 */
        /* <DEDUP_REMOVED lines=17> */
.L_x_282:
[----:B------:R-:W-:Y:S05]  /*2140*/  BSYNC.RECONVERGENT B1 ;  /* 0x0000000000017941 */ /* 0x000fea0003800200 */
.L_x_281:
[----:B----4-:R3:W4:Y:S01]  /*2150*/  SHFL.DOWN PT, R5, R4, 0x4, R3 ;  /* 0x0880000004057989 */ /* 0x01072200000e0003 */
[----:B------:R-:W-:Y:S01]  /*2160*/  BSSY.RECONVERGENT B1, `(.L_x_283) ;  /* 0x0000017000017945 */ /* 0x000fe20003800200 */
[----:B--2---:R-:W-:Y:S02]  /*2170*/  IMAD.MOV.U32 R2, RZ, RZ, R4 ;  /* 0x000000ffff027224 */ /* 0x004fe400078e0004 */
[----:B0-----:R3:W0:Y:S01]  /*2180*/  SHFL.DOWN PT, R7, R10, 0x4, R3 ;  /* 0x088000000a077989 */ /* 0x00162200000e0003 */
[----:B------:R-:W-:Y:S02]  /*2190*/  IMAD.MOV.U32 R6, RZ, RZ, R10 ;  /* 0x000000ffff067224 */ /* 0x000fe400078e000a */
[----:B------:R-:W-:Y:S01]  /*21a0*/  IMAD.MOV.U32 R8, RZ, RZ, R12 ;  /* 0x000000ffff087224 */ /* 0x000fe200078e000c */
[----:B-1----:R3:W1:Y:S01]  /*21b0*/  SHFL.DOWN PT, R9, R12, 0x4, R3 ;  /* 0x088000000c097989 */ /* 0x00266200000e0003 */
        /* <DEDUP_REMOVED lines=17> */
.L_x_284:
[----:B------:R-:W-:Y:S05]  /*22d0*/  BSYNC.RECONVERGENT B1 ;  /* 0x0000000000017941 */ /* 0x000fea0003800200 */
.L_x_283:
[----:B----4-:R2:W4:Y:S01]  /*22e0*/  SHFL.DOWN PT, R5, R2, 0x8, R3 ;  /* 0x0900000002057989 */ /* 0x01052200000e0003 */
[----:B------:R-:W-:Y:S01]  /*22f0*/  BSSY.RECONVERGENT B1, `(.L_x_285) ;  /* 0x0000017000017945 */ /* 0x000fe20003800200 */
[----:B---3--:R-:W-:Y:S02]  /*2300*/  IMAD.MOV.U32 R4, RZ, RZ, R2 ;  /* 0x000000ffff047224 */ /* 0x008fe400078e0002 */
        /* <DEDUP_REMOVED lines=21> */
.L_x_286:
[----:B------:R-:W-:Y:S05]  /*2460*/  BSYNC.RECONVERGENT B1 ;  /* 0x0000000000017941 */ /* 0x000fea0003800200 */
.L_x_285:
[----:B----4-:R3:W4:Y:S01]  /*2470*/  SHFL.DOWN PT, R5, R4, 0x10, R3 ;  /* 0x0a00000004057989 */ /* 0x01072200000e0003 */
[----:B------:R-:W-:Y:S01]  /*2480*/  BSSY.RECONVERGENT B1, `(.L_x_287) ;  /* 0x0000017000017945 */ /* 0x000fe20003800200 */
[----:B--2---:R-:W-:Y:S02]  /*2490*/  IMAD.MOV.U32 R8, RZ, RZ, R4 ;  /* 0x000000ffff087224 */ /* 0x004fe400078e0004 */
[----:B-1----:R3:W1:Y:S01]  /*24a0*/  SHFL.DOWN PT, R9, R10, 0x10, R3 ;  /* 0x0a0000000a097989 */ /* 0x00266200000e0003 */
        /* <DEDUP_REMOVED lines=20> */
.L_x_288:
[----:B------:R-:W-:Y:S05]  /*25f0*/  BSYNC.RECONVERGENT B1 ;  /* 0x0000000000017941 */ /* 0x000fea0003800200 */
.L_x_287:
        /* <DEDUP_REMOVED lines=12> */
.L_x_290:
[----:B------:R-:W-:Y:S05]  /*26c0*/  BSYNC.RECONVERGENT B1 ;  /* 0x0000000000017941 */ /* 0x000fea0003800200 */
.L_x_289:
[----:B------:R-:W-:Y:S01]  /*26d0*/  BAR.SYNC.DEFER_BLOCKING 0x0 ;  /* 0x0000000000007b1d */ /* 0x000fe20000010000 */
[----:B------:R-:W-:-:S13]  /*26e0*/  ISETP.NE.AND P1, PT, R0, RZ, PT ;  /* 0x000000ff0000720c */ /* 0x000fda0003f25270 */
[----:B------:R-:W-:Y:S05]  /*26f0*/  @P1 BRA `(.L_x_266) ;  /* 0x0000002c00b81947 */ /* 0x000fea0003800000 */
[----:B------:R-:W-:Y:S01]  /*2700*/  UISETP.GE.AND UP0, UPT, UR6, 0x21, UPT ;  /* 0x000000210600788c */ /* 0x000fe2000bf06270 */
[----:B------:R-:W-:Y:S02]  /*2710*/  IMAD.MOV.U32 R0, RZ, RZ, R8 ;  /* 0x000000ffff007224 */ /* 0x000fe400078e0008 */
[----:B-1----:R-:W-:Y:S02]  /*2720*/  IMAD.MOV.U32 R9, RZ, RZ, R7 ;  /* 0x000000ffff097224 */ /* 0x002fe400078e0007 */
[----:B---3--:R-:W-:-:S04]  /*2730*/  IMAD.MOV.U32 R10, RZ, RZ, R6 ;  /* 0x000000ffff0a7224 */ /* 0x008fc800078e0006 */
[----:B------:R-:W-:Y:S05]  /*2740*/  BRA.U !UP0, `(.L_x_291) ;  /* 0x00000001085c7547 */ /* 0x000fea000b800000 */
[----:B------:R-:W1:Y:S01]  /*2750*/  S2UR UR5, SR_CgaCtaId ;  /* 0x00000000000579c3 */ /* 0x000e620000008800 */
[----:B------:R-:W-:Y:S01]  /*2760*/  UMOV UR4, 0x400 ;  /* 0x0000040000047882 */ /* 0x000fe20000000000 */
[----:B------:R-:W-:Y:S01]  /*2770*/  BSSY.RECONVERGENT B1, `(.L_x_291) ;  /* 0x0000014000017945 */ /* 0x000fe20003800200 */
[----:B-1----:R-:W-:-:S09]  /*2780*/  ULEA UR4, UR5, UR4, 0x18 ;  /* 0x0000000405047291 */ /* 0x002fd2000f8ec0ff */
[----:B--2---:R-:W1:Y:S04]  /*2790*/  LDS R3, [UR4+0x18] ;  /* 0x00001804ff037984 */ /* 0x004e680008000800 */
[----:B----4-:R-:W2:Y:S01]  /*27a0*/  LDS.64 R4, [UR4+0x20] ;  /* 0x00002004ff047984 */ /* 0x010ea20008000a00 */
[----:B-1----:R-:W-:Y:S01]  /*27b0*/  ISETP.GE.AND P0, PT, R8, R3, PT ;  /* 0x000000030800720c */ /* 0x002fe20003f06270 */
        /* <DEDUP_REMOVED lines=15> */
.L_x_292:
[----:B------:R-:W-:Y:S05]  /*28b0*/  BSYNC.RECONVERGENT B1 ;  /* 0x0000000000017941 */ /* 0x000fea0003800200 */
.L_x_291:
[----:B------:R-:W-:Y:S01]  /*28c0*/  UISETP.GE.AND UP0, UPT, UR6, 0x41, UPT ;  /* 0x000000410600788c */ /* 0x000fe2000bf06270 */
[----:B--2---:R-:W-:Y:S02]  /*28d0*/  IMAD.MOV.U32 R2, RZ, RZ, R0 ;  /* 0x000000ffff027224 */ /* 0x004fe400078e0000 */
[----:B----4-:R-:W-:Y:S02]  /*28e0*/  IMAD.MOV.U32 R5, RZ, RZ, R9 ;  /* 0x000000ffff057224 */ /* 0x010fe400078e0009 */
[----:B------:R-:W-:-:S04]  /*28f0*/  IMAD.MOV.U32 R4, RZ, RZ, R10 ;  /* 0x000000ffff047224 */ /* 0x000fc800078e000a */
[----:B------:R-:W-:Y:S05]  /*2900*/  BRA.U !UP0, `(.L_x_293) ;  /* 0x00000001085c7547 */ /* 0x000fea000b800000 */
[----:B------:R-:W1:Y:S01]  /*2910*/  S2UR UR5, SR_CgaCtaId ;  /* 0x00000000000579c3 */ /* 0x000e620000008800 */
[----:B------:R-:W-:Y:S01]  /*2920*/  UMOV UR4, 0x400 ;  /* 0x0000040000047882 */ /* 0x000fe20000000000 */
[----:B------:R-:W-:Y:S01]  /*2930*/  BSSY.RECONVERGENT B1, `(.L_x_293) ;  /* 0x0000014000017945 */ /* 0x000fe20003800200 */
[----:B-1----:R-:W-:-:S09]  /*2940*/  ULEA UR4, UR5, UR4, 0x18 ;  /* 0x0000000405047291 */ /* 0x002fd2000f8ec0ff */
[----:B------:R-:W1:Y:S04]  /*2950*/  LDS R3, [UR4+0x28] ;  /* 0x00002804ff037984 */ /* 0x000e680008000800 */
[----:B------:R-:W2:Y:S01]  /*2960*/  LDS.64 R6, [UR4+0x30] ;  /* 0x00003004ff067984 */ /* 0x000ea20008000a00 */
        /* <DEDUP_REMOVED lines=16> */
.L_x_294:
[----:B------:R-:W-:Y:S05]  /*2a70*/  BSYNC.RECONVERGENT B1 ;  /* 0x0000000000017941 */ /* 0x000fea0003800200 */
.L_x_293:
[----:B------:R-:W-:Y:S01]  /*2a80*/  UISETP.GE.AND UP0, UPT, UR6, 0x61, UPT ;  /* 0x000000610600788c */ /* 0x000fe2000bf06270 */
[----:B------:R-:W-:Y:S02]  /*2a90*/  IMAD.MOV.U32 R0, RZ, RZ, R2 ;  /* 0x000000ffff007224 */ /* 0x000fe400078e0002 */
[----:B------:R-:W-:Y:S02]  /*2aa0*/  IMAD.MOV.U32 R7, RZ, RZ, R5 ;  /* 0x000000ffff077224 */ /* 0x000fe400078e0005 */
        /* <DEDUP_REMOVED lines=24> */
.L_x_296:
[----:B------:R-:W-:Y:S05]  /*2c30*/  BSYNC.RECONVERGENT B1 ;  /* 0x0000000000017941 */ /* 0x000fea0003800200 */
.L_x_295:
        /* <DEDUP_REMOVED lines=27> */
.L_x_298:
[----:B------:R-:W-:Y:S05]  /*2df0*/  BSYNC.RECONVERGENT B1 ;  /* 0x0000000000017941 */ /* 0x000fea0003800200 */
.L_x_297:
        /* <DEDUP_REMOVED lines=27> */
.L_x_300:
[----:B------:R-:W-:Y:S05]  /*2fb0*/  BSYNC.RECONVERGENT B1 ;  /* 0x0000000000017941 */ /* 0x000fea0003800200 */
.L_x_299:
        /* <DEDUP_REMOVED lines=27> */
.L_x_302:
[----:B------:R-:W-:Y:S05]  /*3170*/  BSYNC.RECONVERGENT B1 ;  /* 0x0000000000017941 */ /* 0x000fea0003800200 */
.L_x_301:
[----:B------:R-:W-:Y:S01]  /*3180*/  UISETP.GE.AND UP0, UPT, UR6, 0xe1, UPT ;  /* 0x000000e10600788c */ /* 0x000fe2000bf06270 */
[----:B------:R-:W-:Y:S02]  /*3190*/  IMAD.MOV.U32 R8, RZ, RZ, R2 ;  /* 0x000000ffff087224 */ /* 0x000fe400078e0002 */
[----:B------:R-:W-:Y:S02]  /*31a0*/  IMAD.MOV.U32 R7, RZ, RZ, R5 ;  /* 0x000000ffff077224 */ /* 0x000fe400078e0005 */
[----:B------:R-:W-:-:S04]  /*31b0*/  IMAD.MOV.U32 R6, RZ, RZ, R4 ;  /* 0x000000ffff067224 */ /* 0x000fc800078e0004 */
[----:B------:R-:W-:Y:S05]  /*31c0*/  BRA.U !UP0, `(.L_x_266) ;  /* 0x0000002508047547 */ /* 0x000fea000b800000 */
[----:B------:R-:W1:Y:S01]  /*31d0*/  S2UR UR5, SR_CgaCtaId ;  /* 0x00000000000579c3 */ /* 0x000e620000008800 */
[----:B------:R-:W-:Y:S02]  /*31e0*/  UMOV UR4, 0x400 ;  /* 0x0000040000047882 */ /* 0x000fe40000000000 */
[----:B-1----:R-:W-:-:S09]  /*31f0*/  ULEA UR4, UR5, UR4, 0x18 ;  /* 0x0000000405047291 */ /* 0x002fd2000f8ec0ff */
[----:B------:R-:W1:Y:S04]  /*3200*/  LDS R3, [UR4+0x78] ;  /* 0x00007804ff037984 */ /* 0x000e680008000800 */
[----:B0-----:R-:W0:Y:S01]  /*3210*/  LDS.64 R10, [UR4+0x80] ;  /* 0x00008004ff0a7984 */ /* 0x001e220008000a00 */
[----:B-1----:R-:W-:Y:S01]  /*3220*/  ISETP.GE.AND P0, PT, R2, R3, PT ;  /* 0x000000030200720c */ /* 0x002fe20003f06270 */
[----:B------:R-:W-:Y:S02]  /*3230*/  IMAD.MOV.U32 R8, RZ, RZ, R3 ;  /* 0x000000ffff087224 */ /* 0x000fe400078e0003 */
[----:B0-----:R-:W-:Y:S02]  /*3240*/  IMAD.MOV.U32 R7, RZ, RZ, R10 ;  /* 0x000000ffff077224 */ /* 0x001fe400078e000a */
        /* <DEDUP_REMOVED lines=15> */
.L_x_234:
[----:B------:R-:W1:Y:S01]  /*3340*/  S2R R0, SR_TID.X ;  /* 0x0000000000007919 */ /* 0x000e620000002100 */
[----:B------:R-:W1:Y:S01]  /*3350*/  LDC.64 R2, c[0x0][0x380] ;  /* 0x0000e000ff027b82 */ /* 0x000e620000000a00 */
[----:B------:R-:W2:Y:S01]  /*3360*/  LDCU.64 UR6, c[0x0][0x388] ;  /* 0x00007100ff0677ac */ /* 0x000ea20008000a00 */
[----:B-1----:R-:W-:-:S05]  /*3370*/  IMAD.WIDE.U32 R2, R0, 0x4, R2 ;  /* 0x0000000400027825 */ /* 0x002fca00078e0002 */
[----:B0-----:R-:W3:Y:S04]  /*3380*/  LDG.E R5, desc[UR8][R2.64] ;  /* 0x0000000802057981 */ /* 0x001ee8000c1e1900 */
[----:B------:R-:W3:Y:S04]  /*3390*/  LDG.E R6, desc[UR8][R2.64+0x400] ;  /* 0x0004000802067981 */ /* 0x000ee8000c1e1900 */
[----:B------:R-:W4:Y:S04]  /*33a0*/  LDG.E R7, desc[UR8][R2.64+0x800] ;  /* 0x0008000802077981 */ /* 0x000f28000c1e1900 */
[----:B------:R-:W5:Y:S04]  /*33b0*/  LDG.E R8, desc[UR8][R2.64+0xc00] ;  /* 0x000c000802087981 */ /* 0x000f68000c1e1900 */
[----:B------:R-:W2:Y:S01]  /*33c0*/  LDG.E R4, desc[UR8][R2.64+0x1000] ;  /* 0x0010000802047981 */ /* 0x000ea2000c1e1900 */
[----:B------:R-:W-:-:S04]  /*33d0*/  UISETP.GE.U32.AND UP0, UPT, UR4, 0xa00, UPT ;  /* 0x00000a000400788c */ /* 0x000fc8000bf06070 */
[----:B------:R-:W-:Y:S01]  /*33e0*/  UISETP.GE.U32.AND.EX UP0, UPT, UR5, URZ, UPT, UP0 ;  /* 0x000000ff0500728c */ /* 0x000fe2000bf06100 */
[CC--:B---3--:R-:W-:Y:S02]  /*33f0*/  VIMNMX R10, PT, PT, R5.reuse, R6.reuse, !PT ;  /* 0x00000006050a7248 */ /* 0x0c8fe40007fe0100 */
[----:B------:R-:W-:Y:S01]  /*3400*/  ISETP.GE.AND P0, PT, R5, R6, PT ;  /* 0x000000060500720c */ /* 0x000fe20003f06270 */
[----:B------:R-:W-:Y:S01]  /*3410*/  VIADD R5, R0, 0x100 ;  /* 0x0000010000057836 */ /* 0x000fe20000000000 */
[----:B----4-:R-:W-:Y:S02]  /*3420*/  VIMNMX R9, PT, PT, R7, R10, !PT ;  /* 0x0000000a07097248 */ /* 0x010fe40007fe0100 */
[----:B------:R-:W-:Y:S01]  /*3430*/  ISETP.GE.AND P2, PT, R10, R7, PT ;  /* 0x000000070a00720c */ /* 0x000fe20003f46270 */
[----:B------:R-:W-:Y:S01]  /*3440*/  IMAD.MOV.U32 R10, RZ, RZ, RZ ;  /* 0x000000ffff0a7224 */ /* 0x000fe200078e00ff */
[----:B-----5:R-:W-:Y:S02]  /*3450*/  ISETP.GE.AND P3, PT, R9, R8, PT ;  /* 0x000000080900720c */ /* 0x020fe40003f66270 */
[----:B------:R-:W-:Y:S01]  /*3460*/  VIMNMX R9, PT, PT, R8, R9, !PT ;  /* 0x0000000908097248 */ /* 0x000fe20007fe0100 */
[----:B------:R-:W-:-:S03]  /*3470*/  VIADD R8, R0, 0x200 ;  /* 0x0000020000087836 */ /* 0x000fc60000000000 */
[----:B--2---:R-:W-:-:S05]  /*3480*/  ISETP.GE.AND P1, PT, R9, R4, PT ;  /* 0x000000040900720c */ /* 0x004fca0003f26270 */
[----:B------:R-:W-:Y:S02]  /*3490*/  @P2 SEL R8, R5, R0, !P0 ;  /* 0x0000000005082207 */ /* 0x000fe40004000000 */
[C---:B------:R-:W-:Y:S01]  /*34a0*/  @!P3 VIADD R8, R0.reuse, 0x300 ;  /* 0x000003000008b836 */ /* 0x040fe20000000000 */
[----:B------:R-:W-:-:S05]  /*34b0*/  LOP3.LUT R5, R0, 0x400, RZ, 0xfc, !PT ;  /* 0x0000040000057812 */ /* 0x000fca00078efcff */
[C---:B------:R-:W-:Y:S02]  /*34c0*/  @P1 ISETP.GE.U32.AND P0, PT, R8.reuse, R5, PT ;  /* 0x000000050800120c */ /* 0x040fe40003f06070 */
[----:B------:R-:W-:Y:S02]  /*34d0*/  IADD3 R5, P2, PT, R5, UR6, RZ ;  /* 0x0000000605057c10 */ /* 0x000fe4000ff5e0ff */
[----:B------:R-:W-:Y:S02]  /*34e0*/  @P1 IADD3 R8, P3, PT, R8, UR6, RZ ;  /* 0x0000000608081c10 */ /* 0x000fe4000ff7e0ff */
[----:B------:R-:W-:Y:S01]  /*34f0*/  @P1 ISETP.GE.U32.AND.EX P0, PT, RZ, RZ, PT, P0 ;  /* 0x000000ffff00120c */ /* 0x000fe20003f06100 */
[----:B------:R-:W-:Y:S02]  /*3500*/  IMAD.X R6, RZ, RZ, UR7, P2 ;  /* 0x00000007ff067e24 */ /* 0x000fe400090e06ff */
[----:B------:R-:W-:Y:S01]  /*3510*/  @P1 IMAD.X R7, RZ, RZ, UR7, P3 ;  /* 0x00000007ff071e24 */ /* 0x000fe200098e06ff */
[----:B------:R-:W-:-:S04]  /*3520*/  @P1 ISETP.LT.OR P0, PT, R4, R9, !P0 ;  /* 0x000000090400120c */ /* 0x000fc80004701670 */
[----:B------:R-:W-:Y:S01]  /*3530*/  @P1 SEL R6, R7, R6, P0 ;  /* 0x0000000607061207 */ /* 0x000fe20000000000 */
[----:B------:R-:W-:Y:S01]  /*3540*/  IMAD.MOV.U32 R7, RZ, RZ, 0x500 ;  /* 0x00000500ff077424 */ /* 0x000fe200078e00ff */
[----:B------:R-:W-:Y:S02]  /*3550*/  @P1 SEL R4, R9, R4, P0 ;  /* 0x0000000409041207 */ /* 0x000fe40000000000 */
[----:B------:R-:W-:Y:S01]  /*3560*/  @P1 SEL R5, R8, R5, P0 ;  /* 0x0000000508051207 */ /* 0x000fe20000000000 */
[----:B------:R-:W-:Y:S06]  /*3570*/  BRA.U !UP0, `(.L_x_303) ;  /* 0x00000005081c7547 */ /* 0x000fec000b800000 */
[----:B------:R-:W-:Y:S01]  /*3580*/  IMAD.MOV.U32 R7, RZ, RZ, R4 ;  /* 0x000000ffff077224 */ /* 0x000fe200078e0004 */
[----:B------:R-:W0:Y:S01]  /*3590*/  LDCU.64 UR6, c[0x0][0x388] ;  /* 0x00007100ff0677ac */ /* 0x000e220008000a00 */
[----:B------:R-:W-:Y:S02]  /*35a0*/  IMAD.MOV.U32 R15, RZ, RZ, 0x500 ;  /* 0x00000500ff0f7424 */ /* 0x000fe400078e00ff */
[----:B------:R-:W-:Y:S01]  /*35b0*/  IMAD.MOV.U32 R16, RZ, RZ, RZ ;  /* 0x000000ffff107224 */ /* 0x000fe200078e00ff */
[----:B------:R-:W1:Y:S01]  /*35c0*/  LDCU.64 UR4, c[0x0][0x398] ;  /* 0x00007300ff0477ac */ /* 0x000e620008000a00 */
[----:B------:R-:W-:-:S05]  /*35d0*/  NOP ;  /* 0x0000000000007918 */ /* 0x000fca0000000000 */
.L_x_304:
[----:B------:R-:W-:-:S04]  /*35e0*/  LEA R8, P0, R15, R2, 0x2 ;  /* 0x000000020f087211 */ /* 0x000fc800078010ff */
[----:B------:R-:W-:-:S05]  /*35f0*/  LEA.HI.X R9, R15, R3, R16, 0x2, P0 ;  /* 0x000000030f097211 */ /* 0x000fca00000f1410 */
[----:B------:R-:W2:Y:S04]  /*3600*/  LDG.E R10, desc[UR8][R8.64] ;  /* 0x00000008080a7981 */ /* 0x000ea8000c1e1900 */
[----:B------:R-:W3:Y:S04]  /*3610*/  LDG.E R11, desc[UR8][R8.64+0x400] ;  /* 0x00040008080b7981 */ /* 0x000ee8000c1e1900 */
[----:B------:R-:W4:Y:S04]  /*3620*/  LDG.E R12, desc[UR8][R8.64+0x800] ;  /* 0x00080008080c7981 */ /* 0x000f28000c1e1900 */
[----:B------:R-:W5:Y:S04]  /*3630*/  LDG.E R13, desc[UR8][R8.64+0xc00] ;  /* 0x000c0008080d7981 */ /* 0x000f68000c1e1900 */
[----:B------:R1:W5:Y:S01]  /*3640*/  LDG.E R4, desc[UR8][R8.64+0x1000] ;  /* 0x0010000808047981 */ /* 0x000362000c1e1900 */
[----:B0-----:R-:W-:-:S04]  /*3650*/  IADD3 R18, P0, P2, R15, UR6, R0 ;  /* 0x000000060f127c10 */ /* 0x001fc8000fa1e000 */
[----:B------:R-:W-:Y:S01]  /*3660*/  IADD3.X R17, PT, PT, R16, UR7, RZ, P0, P2 ;  /* 0x0000000710117c10 */ /* 0x000fe200087e44ff */
[----:B-1----:R-:W-:Y:S01]  /*3670*/  IMAD.MOV.U32 R8, RZ, RZ, R18 ;  /* 0x000000ffff087224 */ /* 0x002fe200078e0012 */
[----:B------:R-:W-:-:S03]  /*3680*/  IADD3 R9, P4, PT, R15, 0xa00, RZ ;  /* 0x00000a000f097810 */ /* 0x000fc60007f9e0ff */
[----:B------:R-:W-:Y:S01]  /*3690*/  IMAD.MOV.U32 R14, RZ, RZ, R17 ;  /* 0x000000ffff0e7224 */ /* 0x000fe200078e0011 */
        /* <DEDUP_REMOVED lines=9> */
[----:B------:R-:W-:Y:S02]  /*3730*/  @P1 SEL R14, R6, R17, P0 ;  /* 0x00000011060e1207 */ /* 0x000fe40000000000 */
[----:B------:R-:W-:-:S07]  /*3740*/  IADD3 R6, P3, PT, R18, 0x200, RZ ;  /* 0x0000020012067810 */ /* 0x000fce0007f7e0ff */
[----:B------:R-:W-:-:S04]  /*3750*/  @P2 ISETP.GE.U32.AND P0, PT, R8, R7, PT ;  /* 0x000000070800220c */ /* 0x000fc80003f06070 */
[----:B------:R-:W-:-:S04]  /*3760*/  @P2 ISETP.GE.AND.EX P0, PT, R14, R5, PT, P0 ;  /* 0x000000050e00220c */ /* 0x000fc80003f06300 */
[----:B------:R-:W-:-:S04]  /*3770*/  @P2 ISETP.LT.OR P0, PT, R11, R10, !P0 ;  /* 0x0000000a0b00220c */ /* 0x000fc80004701670 */
[----:B------:R-:W-:Y:S02]  /*3780*/  @P2 SEL R11, R10, R11, P0 ;  /* 0x0000000b0a0b2207 */ /* 0x000fe40000000000 */
[----:B------:R-:W-:Y:S01]  /*3790*/  @P2 SEL R7, R8, R7, P0 ;  /* 0x0000000708072207 */ /* 0x000fe20000000000 */
[----:B------:R-:W-:Y:S01]  /*37a0*/  IMAD.X R8, RZ, RZ, R17, P3 ;  /* 0x000000ffff087224 */ /* 0x000fe200018e0611 */
[----:B----4-:R-:W-:Y:S02]  /*37b0*/  ISETP.GE.AND P1, PT, R11, R12, PT ;  /* 0x0000000c0b00720c */ /* 0x010fe40003f26270 */
[----:B------:R-:W-:Y:S02]  /*37c0*/  @P2 SEL R5, R14, R5, P0 ;  /* 0x000000050e052207 */ /* 0x000fe40000000000 */
[----:B------:R-:W-:-:S09]  /*37d0*/  IADD3 R14, P2, PT, R18, 0x300, RZ ;  /* 0x00000300120e7810 */ /* 0x000fd20007f5e0ff */
[----:B------:R-:W-:-:S04]  /*37e0*/  @P1 ISETP.GE.U32.AND P0, PT, R7, R6, PT ;  /* 0x000000060700120c */ /* 0x000fc80003f06070 */
[----:B------:R-:W-:-:S04]  /*37f0*/  @P1 ISETP.GE.AND.EX P0, PT, R5, R8, PT, P0 ;  /* 0x000000080500120c */ /* 0x000fc80003f06300 */
[----:B------:R-:W-:-:S04]  /*3800*/  @P1 ISETP.LT.OR P0, PT, R12, R11, !P0 ;  /* 0x0000000b0c00120c */ /* 0x000fc80004701670 */
[----:B------:R-:W-:Y:S02]  /*3810*/  @P1 SEL R12, R11, R12, P0 ;  /* 0x0000000c0b0c1207 */ /* 0x000fe40000000000 */
[----:B------:R-:W-:Y:S01]  /*3820*/  @P1 SEL R6, R7, R6, P0 ;  /* 0x0000000607061207 */ /* 0x000fe20000000000 */
[----:B------:R-:W-:Y:S01]  /*3830*/  IMAD.X R7, RZ, RZ, R17, P2 ;  /* 0x000000ffff077224 */ /* 0x000fe200010e0611 */
[----:B-----5:R-:W-:Y:S02]  /*3840*/  ISETP.GE.AND P3, PT, R12, R13, PT ;  /* 0x0000000d0c00720c */ /* 0x020fe40003f66270 */
        /* <DEDUP_REMOVED lines=8> */
[----:B------:R-:W-:Y:S02]  /*38d0*/  ISETP.GE.AND P2, PT, R13, R4, PT ;  /* 0x000000040d00720c */ /* 0x000fe40003f46270 */
[----:B------:R-:W-:Y:S01]  /*38e0*/  ISETP.GT.U32.AND P1, PT, R9, UR4, PT ;  /* 0x0000000409007c0c */ /* 0x000fe2000bf24070 */
[----:B------:R-:W-:Y:S01]  /*38f0*/  IMAD.X R9, RZ, RZ, R16, P4 ;  /* 0x000000ffff097224 */ /* 0x000fe200020e0610 */
[----:B------:R-:W-:Y:S02]  /*3900*/  @P3 SEL R7, R8, R7, P0 ;  /* 0x0000000708073207 */ /* 0x000fe40000000000 */
[----:B------:R-:W-:-:S02]  /*3910*/  IADD3 R8, P3, PT, R15, 0x500, RZ ;  /* 0x000005000f087810 */ /* 0x000fc40007f7e0ff */
[----:B------:R-:W-:-:S03]  /*3920*/  ISETP.GT.AND.EX P1, PT, R9, UR5, PT, P1 ;  /* 0x0000000509007c0c */ /* 0x000fc6000bf24310 */
[----:B------:R-:W-:Y:S02]  /*3930*/  IMAD.X R10, RZ, RZ, R16, P3 ;  /* 0x000000ffff0a7224 */ /* 0x000fe400018e0610 */
[----:B------:R-:W-:Y:S01]  /*3940*/  @P2 ISETP.GE.U32.AND P0, PT, R14, R5, PT ;  /* 0x000000050e00220c */ /* 0x000fe20003f06070 */
[----:B------:R-:W-:Y:S02]  /*3950*/  IMAD.MOV.U32 R15, RZ, RZ, R8 ;  /* 0x000000ffff0f7224 */ /* 0x000fe400078e0008 */
[----:B------:R-:W-:Y:S01]  /*3960*/  IMAD.MOV.U32 R16, RZ, RZ, R10 ;  /* 0x000000ffff107224 */ /* 0x000fe200078e000a */
[----:B------:R-:W-:-:S04]  /*3970*/  @P2 ISETP.GE.AND.EX P0, PT, R7, R6, PT, P0 ;  /* 0x000000060700220c */ /* 0x000fc80003f06300 */
[----:B------:R-:W-:-:S04]  /*3980*/  @P2 ISETP.LT.OR P0, PT, R4, R13, !P0 ;  /* 0x0000000d0400220c */ /* 0x000fc80004701670 */
[----:B------:R-:W-:Y:S02]  /*3990*/  @P2 SEL R4, R13, R4, P0 ;  /* 0x000000040d042207 */ /* 0x000fe40000000000 */
[----:B------:R-:W-:Y:S02]  /*39a0*/  @P2 SEL R6, R7, R6, P0 ;  /* 0x0000000607062207 */ /* 0x000fe40000000000 */
[----:B------:R-:W-:Y:S01]  /*39b0*/  @P2 SEL R5, R14, R5, P0 ;  /* 0x000000050e052207 */ /* 0x000fe20000000000 */
[----:B------:R-:W-:Y:S01]  /*39c0*/  IMAD.MOV.U32 R7, RZ, RZ, R4 ;  /* 0x000000ffff077224 */ /* 0x000fe200078e0004 */
[----:B------:R-:W-:Y:S06]  /*39d0*/  @!P1 BRA `(.L_x_304) ;  /* 0xfffffffc00009947 */ /* 0x000fec000383ffff */
[----:B------:R-:W-:-:S07]  /*39e0*/  IMAD.MOV.U32 R7, RZ, RZ, R8 ;  /* 0x000000ffff077224 */ /* 0x000fce00078e0008 */
.L_x_303:
        /* <DEDUP_REMOVED lines=8> */
[----:B------:R-:W-:Y:S01]  /*3a70*/  BSSY.RECONVERGENT B2, `(.L_x_307) ;  /* 0x0000030000027945 */ /* 0x000fe20003800200 */
[----:B------:R-:W-:Y:S02]  /*3a80*/  IMAD.MOV.U32 R12, RZ, RZ, R0 ;  /* 0x000000ffff0c7224 */ /* 0x000fe400078e0000 */
[----:B------:R-:W-:-:S04]  /*3a90*/  IADD3 R15, PT, PT, -R7, UR4, R2 ;  /* 0x00000004070f7c10 */ /* 0x000fc8000fffe102 */
[----:B------:R-:W-:-:S04]  /*3aa0*/  LOP3.LUT R2, R15, 0x300, RZ, 0xc0, !PT ;  /* 0x000003000f027812 */ /* 0x000fc800078ec0ff */
[----:B------:R-:W-:-:S13]  /*3ab0*/  ISETP.NE.AND P0, PT, R2, 0x300, PT ;  /* 0x000003000200780c */ /* 0x000fda0003f05270 */
[----:B------:R-:W-:Y:S05]  /*3ac0*/  @!P0 BRA `(.L_x_308) ;  /* 0x0000000000a88947 */ /* 0x000fea0003800000 */
[----:B------:R-:W0:Y:S01]  /*3ad0*/  LDCU.64 UR10, c[0x0][0x380] ;  /* 0x00007000ff0a77ac */ /* 0x000e220008000a00 */
[----:B------:R-:W-:Y:S01]  /*3ae0*/  IADD3 R3, P0, PT, R0, R7, RZ ;  /* 0x0000000700037210 */ /* 0x000fe20007f1e0ff */
[----:B------:R-:W-:Y:S01]  /*3af0*/  IMAD.MOV.U32 R12, RZ, RZ, R0 ;  /* 0x000000ffff0c7224 */ /* 0x000fe200078e0000 */
[----:B------:R-:W-:-:S03]  /*3b00*/  LEA.HI R2, R15, 0x1, RZ, 0x18 ;  /* 0x000000010f027811 */ /* 0x000fc600078fc0ff */
[----:B------:R-:W-:Y:S01]  /*3b10*/  IMAD.X R14, RZ, RZ, R10, P0 ;  /* 0x000000ffff0e7224 */ /* 0x000fe200000e060a */
[----:B------:R-:W-:Y:S02]  /*3b20*/  LOP3.LUT R2, R2, 0x3, RZ, 0xc0, !PT ;  /* 0x0000000302027812 */ /* 0x000fe400078ec0ff */
[----:B------:R-:W-:-:S03]  /*3b30*/  IADD3 R13, P0, PT, R3, UR6, RZ ;  /* 0x00000006030d7c10 */ /* 0x000fc6000ff1e0ff */
[----:B------:R-:W-:Y:S01]  /*3b40*/  IMAD.MOV R8, RZ, RZ, -R2 ;  /* 0x000000ffff087224 */ /* 0x000fe200078e0a02 */
[----:B0-----:R-:W-:-:S04]  /*3b50*/  LEA R9, P1, R3, UR10, 0x2 ;  /* 0x0000000a03097c11 */ /* 0x001fc8000f8210ff */
[----:B------:R-:W-:Y:S02]  /*3b60*/  LEA.HI.X R3, R3, UR11, R14, 0x2, P1 ;  /* 0x0000000b03037c11 */ /* 0x000fe400088f140e */
[----:B------:R-:W-:-:S07]  /*3b70*/  IADD3.X R14, PT, PT, R14, UR7, RZ, P0, !PT ;  /* 0x000000070e0e7c10 */ /* 0x000fce00087fe4ff */
.L_x_311:
        /* <DEDUP_REMOVED lines=25> */
.L_x_310:
[----:B------:R-:W-:Y:S05]  /*3d10*/  BSYNC.RECONVERGENT B3 ;  /* 0x0000000000037941 */ /* 0x000fea0003800200 */
.L_x_309:
[----:B------:R-:W-:Y:S01]  /*3d20*/  IADD3 R13, P0, PT, R13, 0x100, RZ ;  /* 0x000001000d0d7810 */ /* 0x000fe20007f1e0ff */
[----:B------:R-:W-:Y:S02]  /*3d30*/  VIADD R12, R12, 0x100 ;  /* 0x000001000c0c7836 */ /* 0x000fe40000000000 */
[----:B------:R-:W-:Y:S02]  /*3d40*/  IMAD.X R3, RZ, RZ, R3, P3 ;  /* 0x000000ffff037224 */ /* 0x000fe400018e0603 */
[----:B------:R-:W-:Y:S01]  /*3d50*/  IMAD.X R14, RZ, RZ, R14, P0 ;  /* 0x000000ffff0e7224 */ /* 0x000fe200000e060e */
[----:B------:R-:W-:Y:S07]  /*3d60*/  @P2 BRA `(.L_x_311) ;  /* 0xfffffffc00842947 */ /* 0x000fee000383ffff */
.L_x_308:
[----:B------:R-:W-:Y:S05]  /*3d70*/  BSYNC.RECONVERGENT B2 ;  /* 0x0000000000027941 */ /* 0x000fea0003800200 */
.L_x_307:
[----:B------:R-:W-:-:S13]  /*3d80*/  ISETP.GE.U32.AND P0, PT, R15, 0x300, PT ;  /* 0x000003000f00780c */ /* 0x000fda0003f06070 */
[----:B------:R-:W-:Y:S05]  /*3d90*/  @!P0 BRA `(.L_x_306) ;  /* 0x0000000400888947 */ /* 0x000fea0003800000 */
[----:B------:R-:W0:Y:S01]  /*3da0*/  LDC.64 R2, c[0x0][0x380] ;  /* 0x0000e000ff027b82 */ /* 0x000e220000000a00 */
[----:B------:R-:W-:-:S07]  /*3db0*/  VIADD R12, R12, 0x200 ;  /* 0x000002000c0c7836 */ /* 0x000fce0000000000 */
[----:B------:R-:W1:Y:S02]  /*3dc0*/  LDC.64 R8, c[0x0][0x388] ;  /* 0x0000e200ff087b82 */ /* 0x000e640000000a00 */
.L_x_320:
        /* <DEDUP_REMOVED lines=29> */
.L_x_313:
[----:B------:R-:W-:Y:S05]  /*3fa0*/  BSYNC.RECONVERGENT B2 ;  /* 0x0000000000027941 */ /* 0x000fea0003800200 */
.L_x_312:
        /* <DEDUP_REMOVED lines=20> */
.L_x_315:
[----:B------:R-:W-:Y:S05]  /*40f0*/  BSYNC.RECONVERGENT B2 ;  /* 0x0000000000027941 */ /* 0x000fea0003800200 */
.L_x_314:
        /* <DEDUP_REMOVED lines=20> */
.L_x_317:
[----:B------:R-:W-:Y:S05]  /*4240*/  BSYNC.RECONVERGENT B2 ;  /* 0x0000000000027941 */ /* 0x000fea0003800200 */
.L_x_316:
        /* <DEDUP_REMOVED lines=18> */
.L_x_319:
[----:B------:R-:W-:Y:S05]  /*4370*/  BSYNC.RECONVERGENT B2 ;  /* 0x0000000000027941 */ /* 0x000fea0003800200 */
.L_x_318:
[C---:B------:R-:W-:Y:S02]  /*4380*/  VIADD R14, R12.reuse, 0x200 ;  /* 0x000002000c0e7836 */ /* 0x040fe40000000000 */
[----:B------:R-:W-:-:S03]  /*4390*/  VIADD R12, R12, 0x400 ;  /* 0x000004000c0c7836 */ /* 0x000fc60000000000 */
[----:B------:R-:W-:-:S13]  /*43a0*/  ISETP.GE.AND P0, PT, R14, R11, PT ;  /* 0x0000000b0e00720c */ /* 0x000fda0003f06270 */
[----:B------:R-:W-:Y:S05]  /*43b0*/  @!P0 BRA `(.L_x_320) ;  /* 0xfffffff800848947 */ /* 0x000fea000383ffff */
.L_x_306:
[----:B------:R-:W-:Y:S05]  /*43c0*/  BSYNC.RECONVERGENT B1 ;  /* 0x0000000000017941 */ /* 0x000fea0003800200 */
.L_x_305:
        /* <DEDUP_REMOVED lines=31> */
.L_x_322:
[----:B------:R-:W-:Y:S05]  /*45c0*/  BSYNC.RECONVERGENT B1 ;  /* 0x0000000000017941 */ /* 0x000fea0003800200 */
.L_x_321:
        /* <DEDUP_REMOVED lines=24> */
.L_x_324:
[----:B------:R-:W-:Y:S05]  /*4750*/  BSYNC.RECONVERGENT B1 ;  /* 0x0000000000017941 */ /* 0x000fea0003800200 */
.L_x_323:
[----:B0-----:R0:W4:Y:S01]  /*4760*/  SHFL.DOWN PT, R8, R3, 0x4, 0x1f ;  /* 0x08801f0003087f89 */ /* 0x00112200000e0000 */
[----:B------:R-:W-:Y:S01]  /*4770*/  BSSY.RECONVERGENT B1, `(.L_x_325) ;  /* 0x0000017000017945 */ /* 0x000fe20003800200 */
[----:B------:R-:W-:Y:S02]  /*4780*/  IMAD.MOV.U32 R2, RZ, RZ, R3 ;  /* 0x000000ffff027224 */ /* 0x000fe400078e0003 */
[----:B-1----:R0:W1:Y:S01]  /*4790*/  SHFL.DOWN PT, R9, R4, 0x4, 0x1f ;  /* 0x08801f0004097f89 */ /* 0x00206200000e0000 */
[----:B--2---:R-:W-:Y:S02]  /*47a0*/  IMAD.MOV.U32 R6, RZ, RZ, R4 ;  /* 0x000000ffff067224 */ /* 0x004fe400078e0004 */
[----:B------:R-:W-:Y:S01]  /*47b0*/  IMAD.MOV.U32 R7, RZ, RZ, R5 ;  /* 0x000000ffff077224 */ /* 0x000fe200078e0005 */
[----:B------:R0:W2:Y:S01]  /*47c0*/  SHFL.DOWN PT, R10, R5, 0x4, 0x1f ;  /* 0x08801f00050a7f89 */ /* 0x0000a200000e0000 */
[----:B------:R-:W-:Y:S05]  /*47d0*/  @P5 BRA `(.L_x_326) ;  /* 0x0000000000405947 */ /* 0x000fea0003800000 */
[----:B----4-:R-:W-:Y:S01]  /*47e0*/  ISETP.GE.AND P0, PT, R3, R8, PT ;  /* 0x000000080300720c */ /* 0x010fe20003f06270 */
[----:B------:R-:W-:Y:S02]  /*47f0*/  IMAD.MOV.U32 R2, RZ, RZ, R8 ;  /* 0x000000ffff027224 */ /* 0x000fe400078e0008 */
[----:B-1----:R-:W-:Y:S02]  /*4800*/  IMAD.MOV.U32 R6, RZ, RZ, R9 ;  /* 0x000000ffff067224 */ /* 0x002fe400078e0009 */
[----:B--2---:R-:W-:-:S08]  /*4810*/  IMAD.MOV.U32 R7, RZ, RZ, R10 ;  /* 0x000000ffff077224 */ /* 0x004fd000078e000a */
        /* <DEDUP_REMOVED lines=12> */
.L_x_326:
[----:B------:R-:W-:Y:S05]  /*48e0*/  BSYNC.RECONVERGENT B1 ;  /* 0x0000000000017941 */ /* 0x000fea0003800200 */
.L_x_325:
[----:B-1----:R1:W1:Y:S01]  /*48f0*/  SHFL.DOWN PT, R9, R2, 0x8, 0x1f ;  /* 0x09001f0002097f89 */ /* 0x00226200000e0000 */
[----:B------:R-:W-:Y:S01]  /*4900*/  BSSY.RECONVERGENT B1, `(.L_x_327) ;  /* 0x0000017000017945 */ /* 0x000fe20003800200 */
[----:B0-----:R-:W-:Y:S02]  /*4910*/  IMAD.MOV.U32 R3, RZ, RZ, R2 ;  /* 0x000000ffff037224 */ /* 0x001fe400078e0002 */
[----:B---3--:R0:W3:Y:S01]  /*4920*/  SHFL.DOWN PT, R11, R6, 0x8, 0x1f ;  /* 0x09001f00060b7f89 */ /* 0x0080e200000e0000 */
[----:B------:R-:W-:Y:S02]  /*4930*/  IMAD.MOV.U32 R4, RZ, RZ, R6 ;  /* 0x000000ffff047224 */ /* 0x000fe400078e0006 */
[----:B------:R-:W-:Y:S01]  /*4940*/  IMAD.MOV.U32 R5, RZ, RZ, R7 ;  /* 0x000000ffff057224 */ /* 0x000fe200078e0007 */
[----:B----4-:R0:W4:Y:S01]  /*4950*/  SHFL.DOWN PT, R8, R7, 0x8, 0x1f ;  /* 0x09001f0007087f89 */ /* 0x01012200000e0000 */
[----:B------:R-:W-:Y:S05]  /*4960*/  @P4 BRA `(.L_x_328) ;  /* 0x0000000000404947 */ /* 0x000fea0003800000 */
[----:B-1----:R-:W-:Y:S01]  /*4970*/  ISETP.GE.AND P0, PT, R2, R9, PT ;  /* 0x000000090200720c */ /* 0x002fe20003f06270 */
        /* <DEDUP_REMOVED lines=15> */
.L_x_328:
[----:B------:R-:W-:Y:S05]  /*4a70*/  BSYNC.RECONVERGENT B1 ;  /* 0x0000000000017941 */ /* 0x000fea0003800200 */
.L_x_327:
[----:B-1----:R1:W1:Y:S01]  /*4a80*/  SHFL.DOWN PT, R2, R3, 0x10, 0x1f ;  /* 0x0a001f0003027f89 */ /* 0x00226200000e0000 */
[----:B------:R-:W-:Y:S01]  /*4a90*/  BSSY.RECONVERGENT B1, `(.L_x_329) ;  /* 0x0000017000017945 */ /* 0x000fe20003800200 */
[----:B----4-:R-:W-:Y:S02]  /*4aa0*/  IMAD.MOV.U32 R8, RZ, RZ, R3 ;  /* 0x000000ffff087224 */ /* 0x010fe400078e0003 */
[----:B------:R4:W1:Y:S01]  /*4ab0*/  SHFL.DOWN PT, R9, R4, 0x10, 0x1f ;  /* 0x0a001f0004097f89 */ /* 0x00086200000e0000 */
[----:B0-----:R-:W-:Y:S02]  /*4ac0*/  IMAD.MOV.U32 R7, RZ, RZ, R4 ;  /* 0x000000ffff077224 */ /* 0x001fe400078e0004 */
[----:B------:R-:W-:Y:S01]  /*4ad0*/  IMAD.MOV.U32 R6, RZ, RZ, R5 ;  /* 0x000000ffff067224 */ /* 0x000fe200078e0005 */
[----:B--2---:R4:W0:Y:S01]  /*4ae0*/  SHFL.DOWN PT, R10, R5, 0x10, 0x1f ;  /* 0x0a001f00050a7f89 */ /* 0x00482200000e0000 */
[----:B------:R-:W-:Y:S05]  /*4af0*/  @P3 BRA `(.L_x_330) ;  /* 0x0000000000403947 */ /* 0x000fea0003800000 */
[----:B-1----:R-:W-:Y:S01]  /*4b00*/  ISETP.GE.AND P0, PT, R3, R2, PT ;  /* 0x000000020300720c */ /* 0x002fe20003f06270 */
        /* <DEDUP_REMOVED lines=15> */
.L_x_330:
[----:B------:R-:W-:Y:S05]  /*4c00*/  BSYNC.RECONVERGENT B1 ;  /* 0x0000000000017941 */ /* 0x000fea0003800200 */
.L_x_329:
[----:B------:R-:W-:Y:S04]  /*4c10*/  BSSY.RECONVERGENT B1, `(.L_x_331) ;  /* 0x000000c000017945 */ /* 0x000fe80003800200 */
[----:B------:R-:W-:Y:S05]  /*4c20*/  @P2 BRA `(.L_x_332) ;  /* 0x0000000000282947 */ /* 0x000fea0003800000 */
[----:B----4-:R-:W2:Y:S01]  /*4c30*/  S2R R4, SR_CgaCtaId ;  /* 0x0000000000047919 */ /* 0x010ea20000008800 */
[----:B-1----:R-:W-:Y:S02]  /*4c40*/  MOV R3, 0x400 ;  /* 0x0000040000037802 */ /* 0x002fe40000000f00 */
        /* <DEDUP_REMOVED lines=8> */
.L_x_332:
[----:B------:R-:W-:Y:S05]  /*4cd0*/  BSYNC.RECONVERGENT B1 ;  /* 0x0000000000017941 */ /* 0x000fea0003800200 */
.L_x_331:
[----:B------:R-:W-:Y:S01]  /*4ce0*/  BAR.SYNC.DEFER_BLOCKING 0x0 ;  /* 0x0000000000007b1d */ /* 0x000fe20000010000 */
[----:B------:R-:W-:-:S13]  /*4cf0*/  ISETP.NE.AND P1, PT, R0, RZ, PT ;  /* 0x000000ff0000720c */ /* 0x000fda0003f25270 */
[----:B------:R-:W-:Y:S05]  /*4d00*/  @P1 BRA `(.L_x_266) ;  /* 0x0000000800341947 */ /* 0x000fea0003800000 */
[----:B-12---:R-:W1:Y:S01]  /*4d10*/  S2R R3, SR_CgaCtaId ;  /* 0x0000000000037919 */ /* 0x006e620000008800 */
[----:B------:R-:W-:Y:S01]  /*4d20*/  MOV R0, 0x400 ;  /* 0x0000040000007802 */ /* 0x000fe20000000f00 */
[----:B------:R-:W-:Y:S03]  /*4d30*/  BSSY.RECONVERGENT B1, `(.L_x_333) ;  /* 0x0000016000017945 */ /* 0x000fe60003800200 */
[----:B-1----:R-:W-:-:S05]  /*4d40*/  LEA R24, R3, R0, 0x18 ;  /* 0x0000000003187211 */ /* 0x002fca00078ec0ff */
[----:B------:R-:W1:Y:S04]  /*4d50*/  LDS R3, [R24+0x18] ;  /* 0x0000180018037984 */ /* 0x000e680000000800 */
[----:B----4-:R-:W2:Y:S04]  /*4d60*/  LDS.64 R4, [R24+0x20] ;  /* 0x0000200018047984 */ /* 0x010ea80000000a00 */
[----:B------:R4:W0:Y:S04]  /*4d70*/  LDS R18, [R24+0x28] ;  /* 0x0000280018127984 */ /* 0x0008280000000800 */
[----:B------:R4:W0:Y:S01]  /*4d80*/  LDS R16, [R24+0x38] ;  /* 0x0000380018107984 */ /* 0x0008220000000800 */
[----:B-1----:R-:W-:Y:S01]  /*4d90*/  ISETP.GE.AND P0, PT, R8, R3, PT ;  /* 0x000000030800720c */ /* 0x002fe20003f06270 */
[----:B------:R-:W-:-:S02]  /*4da0*/  IMAD.MOV.U32 R19, RZ, RZ, R3 ;  /* 0x000000ffff137224 */ /* 0x000fc400078e0003 */
[----:B--2---:R-:W-:Y:S02]  /*4db0*/  IMAD.MOV.U32 R21, RZ, RZ, R4 ;  /* 0x000000ffff157224 */ /* 0x004fe400078e0004 */
[----:B------:R-:W-:-:S08]  /*4dc0*/  IMAD.MOV.U32 R20, RZ, RZ, R5 ;  /* 0x000000ffff147224 */ /* 0x000fd000078e0005 */
[----:B0---4-:R-:W-:Y:S05]  /*4dd0*/  @!P0 BRA `(.L_x_334) ;  /* 0x00000000002c8947 */ /* 0x011fea0003800000 */
        /* <DEDUP_REMOVED lines=11> */
.L_x_334:
[----:B------:R-:W-:Y:S05]  /*4e90*/  BSYNC.RECONVERGENT B1 ;  /* 0x0000000000017941 */ /* 0x000fea0003800200 */
.L_x_333:
        /* <DEDUP_REMOVED lines=27> */
.L_x_336:
[----:B------:R-:W-:Y:S05]  /*5050*/  BSYNC.RECONVERGENT B1 ;  /* 0x0000000000017941 */ /* 0x000fea0003800200 */
.L_x_335:
        /* <DEDUP_REMOVED lines=17> */
.L_x_338:
[----:B------:R-:W-:Y:S05]  /*5170*/  BSYNC.RECONVERGENT B1 ;  /* 0x0000000000017941 */ /* 0x000fea0003800200 */
.L_x_337:
        /* <DEDUP_REMOVED lines=17> */
.L_x_340:
[----:B------:R-:W-:Y:S05]  /*5290*/  BSYNC.RECONVERGENT B1 ;  /* 0x0000000000017941 */ /* 0x000fea0003800200 */
.L_x_339:
        /* <DEDUP_REMOVED lines=17> */
.L_x_342:
[----:B------:R-:W-:Y:S05]  /*53b0*/  BSYNC.RECONVERGENT B1 ;  /* 0x0000000000017941 */ /* 0x000fea0003800200 */
.L_x_341:
        /* <DEDUP_REMOVED lines=17> */
.L_x_344:
[----:B------:R-:W-:Y:S05]  /*54d0*/  BSYNC.RECONVERGENT B1 ;  /* 0x0000000000017941 */ /* 0x000fea0003800200 */
.L_x_343:
        /* <DEDUP_REMOVED lines=16> */
.L_x_266:
[----:B------:R-:W-:Y:S05]  /*55e0*/  BSYNC.RECONVERGENT B0 ;  /* 0x0000000000007941 */ /* 0x000fea0003800200 */
.L_x_233:
[----:B------:R-:W-:Y:S05]  /*55f0*/  @P1 EXIT ;  /* 0x000000000000194d */ /* 0x000fea0003800000 */
[----:B01234-:R-:W0:Y:S01]  /*5600*/  LDC.64 R2, c[0x0][0x390] ;  /* 0x0000e400ff027b82 */ /* 0x01fe220000000a00 */
[----:B------:R-:W-:-:S04]  /*5610*/  LOP3.LUT R7, R7, R6, RZ, 0x3c, !PT ;  /* 0x0000000607077212 */ /* 0x000fc800078e3cff */
[----:B------:R-:W-:-:S04]  /*5620*/  LOP3.LUT R6, R7, R6, RZ, 0x3c, !PT ;  /* 0x0000000607067212 */ /* 0x000fc800078e3cff */
[----:B------:R-:W-:-:S05]  /*5630*/  LOP3.LUT R7, R7, R6, RZ, 0x3c, !PT ;  /* 0x0000000607077212 */ /* 0x000fca00078e3cff */
[----:B0-----:R-:W-:Y:S04]  /*5640*/  STG.E.64 desc[UR8][R2.64+0x8], R6 ;  /* 0x0000080602007986 */ /* 0x001fe8000c101b08 */
[----:B------:R-:W-:Y:S01]  /*5650*/  STG.E desc[UR8][R2.64], R8 ;  /* 0x0000000802007986 */ /* 0x000fe2000c101908 */
[----:B------:R-:W-:Y:S05]  /*5660*/  EXIT ;  /* 0x000000000000794d */ /* 0x000fea0003800000 */
.L_x_345:
        /* <DEDUP_REMOVED lines=9> */
.L_x_711:


//--------------------- .text._ZN6thrust24THRUST_300001_SM_1000_NS8cuda_cub4core6detail13_kernel_agentINS1_8__reduce11ReduceAgentIPN4cuda3std3__45tupleIJilEEESC_SB_iNS1_9__extrema9arg_max_fIilNS9_4lessIiEEEEEEJSC_SC_iSH_EEEvDpT0_ --------------------------
	.section	.text._ZN6thrust24THRUST_300001_SM_1000_NS8cuda_cub4core6detail13_kernel_agentINS1_8__reduce11ReduceAgentIPN4cuda3std3__45tupleIJilEEESC_SB_iNS1_9__extrema9arg_max_fIilNS9_4lessIiEEEEEEJSC_SC_iSH_EEEvDpT0_,"ax",@progbits
	.align	128
        .global         _ZN6thrust24THRUST_300001_SM_1000_NS8cuda_cub4core6detail13_kernel_agentINS1_8__reduce11ReduceAgentIPN4cuda3std3__45tupleIJilEEESC_SB_iNS1_9__extrema9arg_max_fIilNS9_4lessIiEEEEEEJSC_SC_iSH_EEEvDpT0_
        .type           _ZN6thrust24THRUST_300001_SM_1000_NS8cuda_cub4core6detail13_kernel_agentINS1_8__reduce11ReduceAgentIPN4cuda3std3__45tupleIJilEEESC_SB_iNS1_9__extrema9arg_max_fIilNS9_4lessIiEEEEEEJSC_SC_iSH_EEEvDpT0_,@function
        .size           _ZN6thrust24THRUST_300001_SM_1000_NS8cuda_cub4core6detail13_kernel_agentINS1_8__reduce11ReduceAgentIPN4cuda3std3__45tupleIJilEEESC_SB_iNS1_9__extrema9arg_max_fIilNS9_4lessIiEEEEEEJSC_SC_iSH_EEEvDpT0_,(.L_x_712 - _ZN6thrust24THRUST_300001_SM_1000_NS8cuda_cub4core6detail13_kernel_agentINS1_8__reduce11ReduceAgentIPN4cuda3std3__45tupleIJilEEESC_SB_iNS1_9__extrema9arg_max_fIilNS9_4lessIiEEEEEEJSC_SC_iSH_EEEvDpT0_)
        .other          _ZN6thrust24THRUST_300001_SM_1000_NS8cuda_cub4core6detail13_kernel_agentINS1_8__reduce11ReduceAgentIPN4cuda3std3__45tupleIJilEEESC_SB_iNS1_9__extrema9arg_max_fIilNS9_4lessIiEEEEEEJSC_SC_iSH_EEEvDpT0_,@"STO_CUDA_ENTRY STV_DEFAULT"
_ZN6thrust24THRUST_300001_SM_1000_NS8cuda_cub4core6detail13_kernel_agentINS1_8__reduce11ReduceAgentIPN4cuda3std3__45tupleIJilEEESC_SB_iNS1_9__extrema9arg_max_fIilNS9_4lessIiEEEEEEJSC_SC_iSH_EEEvDpT0_:
.text._ZN6thrust24THRUST_300001_SM_1000_NS8cuda_cub4core6detail13_kernel_agentINS1_8__reduce11ReduceAgentIPN4cuda3std3__45tupleIJilEEESC_SB_iNS1_9__extrema9arg_max_fIilNS9_4lessIiEEEEEEJSC_SC_iSH_EEEvDpT0_:
        /* <DEDUP_REMOVED lines=21> */
.L_x_349:
[----:B0-----:R-:W-:Y:S05]  /*0150*/  BSYNC.RECONVERGENT B1 ;  /* 0x0000000000017941 */ /* 0x001fea0003800200 */
.L_x_348:
        /* <DEDUP_REMOVED lines=15> */
.L_x_356:
        /* <DEDUP_REMOVED lines=28> */
.L_x_355:
[----:B------:R-:W-:Y:S05]  /*0410*/  BSYNC.RECONVERGENT B3 ;  /* 0x0000000000037941 */ /* 0x000fea0003800200 */
.L_x_354:
[----:B------:R-:W-:Y:S02]  /*0420*/  IMAD.X R7, RZ, RZ, R7, P3 ;  /* 0x000000ffff077224 */ /* 0x000fe400018e0607 */
[----:B------:R-:W-:Y:S01]  /*0430*/  VIADD R5, R5, 0x100 ;  /* 0x0000010005057836 */ /* 0x000fe20000000000 */
[----:B------:R-:W-:Y:S06]  /*0440*/  @P2 BRA `(.L_x_356) ;  /* 0xfffffffc00802947 */ /* 0x000fec000383ffff */
.L_x_353:
[----:B------:R-:W-:Y:S05]  /*0450*/  BSYNC.RECONVERGENT B2 ;  /* 0x0000000000027941 */ /* 0x000fea0003800200 */
.L_x_352:
[----:B------:R-:W0:Y:S01]  /*0460*/  LDC.64 R8, c[0x0][0x380] ;  /* 0x0000e000ff087b82 */ /* 0x000e220000000a00 */
[----:B------:R-:W-:-:S13]  /*0470*/  ISETP.GE.U32.AND P0, PT, R12, 0x300, PT ;  /* 0x000003000c00780c */ /* 0x000fda0003f06070 */
[----:B------:R-:W-:Y:S05]  /*0480*/  @!P0 BRA `(.L_x_351) ;  /* 0x0000000400588947 */ /* 0x000fea0003800000 */
.L_x_365:
        /* <DEDUP_REMOVED lines=26> */
.L_x_358:
[----:B------:R-:W-:Y:S05]  /*0630*/  BSYNC.RECONVERGENT B2 ;  /* 0x0000000000027941 */ /* 0x000fea0003800200 */
.L_x_357:
        /* <DEDUP_REMOVED lines=17> */
.L_x_360:
[----:B------:R-:W-:Y:S05]  /*0750*/  BSYNC.RECONVERGENT B2 ;  /* 0x0000000000027941 */ /* 0x000fea0003800200 */
.L_x_359:
        /* <DEDUP_REMOVED lines=17> */
.L_x_362:
[----:B------:R-:W-:Y:S05]  /*0870*/  BSYNC.RECONVERGENT B2 ;  /* 0x0000000000027941 */ /* 0x000fea0003800200 */
.L_x_361:
        /* <DEDUP_REMOVED lines=19> */
.L_x_364:
[----:B------:R-:W-:Y:S05]  /*09b0*/  BSYNC.RECONVERGENT B2 ;  /* 0x0000000000027941 */ /* 0x000fea0003800200 */
.L_x_363:
[----:B------:R-:W-:-:S05]  /*09c0*/  VIADD R5, R5, 0x400 ;  /* 0x0000040005057836 */ /* 0x000fca0000000000 */
[----:B------:R-:W-:-:S13]  /*09d0*/  ISETP.GE.AND P0, PT, R5, UR5, PT ;  /* 0x0000000505007c0c */ /* 0x000fda000bf06270 */
[----:B------:R-:W-:Y:S05]  /*09e0*/  @!P0 BRA `(.L_x_365) ;  /* 0xfffffff800a88947 */ /* 0x000fea000383ffff */
.L_x_351:
[----:B------:R-:W-:Y:S05]  /*09f0*/  BSYNC.RECONVERGENT B1 ;  /* 0x0000000000017941 */ /* 0x000fea0003800200 */
.L_x_350:
        /* <DEDUP_REMOVED lines=31> */
.L_x_368:
[----:B------:R-:W-:Y:S05]  /*0bf0*/  BSYNC.RECONVERGENT B1 ;  /* 0x0000000000017941 */ /* 0x000fea0003800200 */
.L_x_367:
        /* <DEDUP_REMOVED lines=27> */
.L_x_370:
[----:B------:R-:W-:Y:S05]  /*0db0*/  BSYNC.RECONVERGENT B1 ;  /* 0x0000000000017941 */ /* 0x000fea0003800200 */
.L_x_369:
        /* <DEDUP_REMOVED lines=24> */
.L_x_372:
[----:B------:R-:W-:Y:S05]  /*0f40*/  BSYNC.RECONVERGENT B1 ;  /* 0x0000000000017941 */ /* 0x000fea0003800200 */
.L_x_371:
        /* <DEDUP_REMOVED lines=24> */
.L_x_374:
[----:B------:R-:W-:Y:S05]  /*10d0*/  BSYNC.RECONVERGENT B1 ;  /* 0x0000000000017941 */ /* 0x000fea0003800200 */
.L_x_373:
        /* <DEDUP_REMOVED lines=24> */
.L_x_376:
[----:B------:R-:W-:Y:S05]  /*1260*/  BSYNC.RECONVERGENT B1 ;  /* 0x0000000000017941 */ /* 0x000fea0003800200 */
.L_x_375:
        /* <DEDUP_REMOVED lines=12> */
.L_x_378:
[----:B------:R-:W-:Y:S05]  /*1330*/  BSYNC.RECONVERGENT B1 ;  /* 0x0000000000017941 */ /* 0x000fea0003800200 */
.L_x_377:
        /* <DEDUP_REMOVED lines=27> */
.L_x_381:
[----:B------:R-:W-:Y:S05]  /*14f0*/  BSYNC.RECONVERGENT B1 ;  /* 0x0000000000017941 */ /* 0x000fea0003800200 */
.L_x_380:
        /* <DEDUP_REMOVED lines=27> */
.L_x_383:
[----:B------:R-:W-:Y:S05]  /*16b0*/  BSYNC.RECONVERGENT B1 ;  /* 0x0000000000017941 */ /* 0x000fea0003800200 */
.L_x_382:
        /* <DEDUP_REMOVED lines=17> */
.L_x_385:
[----:B------:R-:W-:Y:S05]  /*17d0*/  BSYNC.RECONVERGENT B1 ;  /* 0x0000000000017941 */ /* 0x000fea0003800200 */
.L_x_384:
        /* <DEDUP_REMOVED lines=17> */
.L_x_387:
[----:B------:R-:W-:Y:S05]  /*18f0*/  BSYNC.RECONVERGENT B1 ;  /* 0x0000000000017941 */ /* 0x000fea0003800200 */
.L_x_386:
        /* <DEDUP_REMOVED lines=17> */
.L_x_389:
[----:B------:R-:W-:Y:S05]  /*1a10*/  BSYNC.RECONVERGENT B1 ;  /* 0x0000000000017941 */ /* 0x000fea0003800200 */
.L_x_388:
        /* <DEDUP_REMOVED lines=17> */
.L_x_391:
[----:B------:R-:W-:Y:S05]  /*1b30*/  BSYNC.RECONVERGENT B1 ;  /* 0x0000000000017941 */ /* 0x000fea0003800200 */
.L_x_390:
        /* <DEDUP_REMOVED lines=18> */
.L_x_366:
        /* <DEDUP_REMOVED lines=40> */
.L_x_393:
[----:B------:R-:W-:Y:S05]  /*1ee0*/  BSYNC.RECONVERGENT B1 ;  /* 0x0000000000017941 */ /* 0x000fea0003800200 */
.L_x_392:
        /* <DEDUP_REMOVED lines=25> */
.L_x_395:
[----:B------:R-:W-:Y:S05]  /*2080*/  BSYNC.RECONVERGENT B1 ;  /* 0x0000000000017941 */ /* 0x000fea0003800200 */
.L_x_394:
        /* <DEDUP_REMOVED lines=24> */
.L_x_397:
[----:B------:R-:W-:Y:S05]  /*2210*/  BSYNC.RECONVERGENT B1 ;  /* 0x0000000000017941 */ /* 0x000fea0003800200 */
.L_x_396:
        /* <DEDUP_REMOVED lines=24> */
.L_x_399:
[----:B------:R-:W-:Y:S05]  /*23a0*/  BSYNC.RECONVERGENT B1 ;  /* 0x0000000000017941 */ /* 0x000fea0003800200 */
.L_x_398:
        /* <DEDUP_REMOVED lines=24> */
.L_x_401:
[----:B------:R-:W-:Y:S05]  /*2530*/  BSYNC.RECONVERGENT B1 ;  /* 0x0000000000017941 */ /* 0x000fea0003800200 */
.L_x_400:
        /* <DEDUP_REMOVED lines=12> */
.L_x_403:
[----:B------:R-:W-:Y:S05]  /*2600*/  BSYNC.RECONVERGENT B1 ;  /* 0x0000000000017941 */ /* 0x000fea0003800200 */
.L_x_402:
        /* <DEDUP_REMOVED lines=30> */
.L_x_405:
[----:B------:R-:W-:Y:S05]  /*27f0*/  BSYNC.RECONVERGENT B1 ;  /* 0x0000000000017941 */ /* 0x000fea0003800200 */
.L_x_404:
        /* <DEDUP_REMOVED lines=27> */
.L_x_407:
[----:B------:R-:W-:Y:S05]  /*29b0*/  BSYNC.RECONVERGENT B1 ;  /* 0x0000000000017941 */ /* 0x000fea0003800200 */
.L_x_406:
        /* <DEDUP_REMOVED lines=27> */
.L_x_409:
[----:B------:R-:W-:Y:S05]  /*2b70*/  BSYNC.RECONVERGENT B1 ;  /* 0x0000000000017941 */ /* 0x000fea0003800200 */
.L_x_408:
        /* <DEDUP_REMOVED lines=27> */
.L_x_411:
[----:B------:R-:W-:Y:S05]  /*2d30*/  BSYNC.RECONVERGENT B1 ;  /* 0x0000000000017941 */ /* 0x000fea0003800200 */
.L_x_410:
        /* <DEDUP_REMOVED lines=27> */
.L_x_413:
[----:B------:R-:W-:Y:S05]  /*2ef0*/  BSYNC.RECONVERGENT B1 ;  /* 0x0000000000017941 */ /* 0x000fea0003800200 */
.L_x_412:
        /* <DEDUP_REMOVED lines=27> */
.L_x_415:
[----:B------:R-:W-:Y:S05]  /*30b0*/  BSYNC.RECONVERGENT B1 ;  /* 0x0000000000017941 */ /* 0x000fea0003800200 */
.L_x_414:
        /* <DEDUP_REMOVED lines=28> */
.L_x_347:
        /* <DEDUP_REMOVED lines=12> */
[----:B------:R-:W5:Y:S01]  /*3340*/  LDG.E.64.CONSTANT R2, desc[UR6][R6.64+0x4008] ;  /* 0x0040080606027981 */ /* 0x000f62000c1e9b00 */
[----:B------:R-:W-:Y:S01]  /*3350*/  UISETP.GE.U32.AND UP0, UPT, UR4, 0xa00, UPT ;  /* 0x00000a000400788c */ /* 0x000fe2000bf06070 */
[----:B------:R-:W-:Y:S01]  /*3360*/  IMAD.MOV.U32 R19, RZ, RZ, 0x500 ;  /* 0x00000500ff137424 */ /* 0x000fe200078e00ff */
        /* <DEDUP_REMOVED lines=29> */
[----:B------:R-:W0:Y:S01]  /*3540*/  LDC.64 R6, c[0x0][0x380] ;  /* 0x0000e000ff067b82 */ /* 0x000e220000000a00 */
[----:B------:R-:W-:Y:S01]  /*3550*/  IMAD.MOV.U32 R23, RZ, RZ, R2 ;  /* 0x000000ffff177224 */ /* 0x000fe200078e0002 */
[----:B------:R-:W1:Y:S01]  /*3560*/  LDCU UR4, c[0x0][0x390] ;  /* 0x00007200ff0477ac */ /* 0x000e620008000800 */
[----:B------:R-:W-:Y:S02]  /*3570*/  IMAD.MOV.U32 R24, RZ, RZ, R3 ;  /* 0x000000ffff187224 */ /* 0x000fe400078e0003 */
[----:B------:R-:W-:Y:S02]  /*3580*/  IMAD.MOV.U32 R18, RZ, RZ, R4 ;  /* 0x000000ffff127224 */ /* 0x000fe400078e0004 */
[----:B------:R-:W-:-:S07]  /*3590*/  IMAD.MOV.U32 R5, RZ, RZ, 0x500 ;  /* 0x00000500ff057424 */ /* 0x000fce00078e00ff */
.L_x_417:
[----:B------:R-:W-:-:S04]  /*35a0*/  IMAD.IADD R17, R0, 0x1, R5 ;  /* 0x0000000100117824 */ /* 0x000fc800078e0205 */
[----:B0-----:R-:W-:-:S05]  /*35b0*/  IMAD.WIDE.U32 R16, R17, 0x10, R6 ;  /* 0x0000001011107825 */ /* 0x001fca00078e0006 */
        /* <DEDUP_REMOVED lines=36> */
[----:B------:R-:W-:Y:S01]  /*3800*/  @P2 SEL R14, R8, R14, P0 ;  /* 0x0000000e080e2207 */ /* 0x000fe20000000000 */
[C---:B------:R-:W-:Y:S01]  /*3810*/  VIADD R8, R5.reuse, 0xa00 ;  /* 0x00000a0005087836 */ /* 0x040fe20000000000 */
[----:B------:R-:W-:Y:S01]  /*3820*/  ISETP.GE.AND P1, PT, R22, R4, PT ;  /* 0x000000041600720c */ /* 0x000fe20003f26270 */
[----:B------:R-:W-:Y:S01]  /*3830*/  VIADD R5, R5, 0x500 ;  /* 0x0000050005057836 */ /* 0x000fe20000000000 */
[----:B------:R-:W-:Y:S02]  /*3840*/  @P2 SEL R15, R9, R15, P0 ;  /* 0x0000000f090f2207 */ /* 0x000fe40000000000 */
[----:B-1----:R-:W-:-:S09]  /*3850*/  ISETP.GT.AND P2, PT, R8, UR4, PT ;  /* 0x0000000408007c0c */ /* 0x002fd2000bf44270 */
        /* <DEDUP_REMOVED lines=8> */
[----:B------:R-:W-:Y:S01]  /*38e0*/  IMAD.MOV.U32 R24, RZ, RZ, R3 ;  /* 0x000000ffff187224 */ /* 0x000fe200078e0003 */
[----:B------:R-:W-:Y:S06]  /*38f0*/  @!P2 BRA `(.L_x_417) ;  /* 0xfffffffc0028a947 */ /* 0x000fec000383ffff */
[----:B------:R-:W-:-:S07]  /*3900*/  IMAD.MOV.U32 R19, RZ, RZ, R5 ;  /* 0x000000ffff137224 */ /* 0x000fce00078e0005 */
.L_x_416:
[----:B------:R-:W-:-:S13]  /*3910*/  ISETP.GE.AND P0, PT, R19, UR4, PT ;  /* 0x0000000413007c0c */ /* 0x000fda000bf06270 */
        /* <DEDUP_REMOVED lines=12> */
[----:B------:R-:W0:Y:S01]  /*39e0*/  LDC.64 R6, c[0x0][0x380] ;  /* 0x0000e000ff067b82 */ /* 0x000e220000000a00 */
[----:B------:R-:W-:Y:S01]  /*39f0*/  LEA.HI R8, R14, 0x1, RZ, 0x18 ;  /* 0x000000010e087811 */ /* 0x000fe200078fc0ff */
[----:B------:R-:W-:Y:S02]  /*3a00*/  IMAD.IADD R13, R0, 0x1, R19 ;  /* 0x00000001000d7824 */ /* 0x000fe400078e0213 */
[----:B------:R-:W-:Y:S01]  /*3a10*/  IMAD.MOV.U32 R18, RZ, RZ, R0 ;  /* 0x000000ffff127224 */ /* 0x000fe200078e0000 */
[----:B------:R-:W-:-:S05]  /*3a20*/  LOP3.LUT R8, R8, 0x3, RZ, 0xc0, !PT ;  /* 0x0000000308087812 */ /* 0x000fca00078ec0ff */
[----:B------:R-:W-:-:S07]  /*3a30*/  IMAD.MOV R12, RZ, RZ, -R8 ;  /* 0x000000ffff0c7224 */ /* 0x000fce00078e0a08 */
.L_x_424:
[----:B0-----:R-:W-:-:S05]  /*3a40*/  IMAD.WIDE.U32 R10, R13, 0x10, R6 ;  /* 0x000000100d0a7825 */ /* 0x001fca00078e0006 */
[----:B------:R-:W2:Y:S04]  /*3a50*/  LDG.E.CONSTANT R21, desc[UR6][R10.64] ;  /* 0x000000060a157981 */ /* 0x000ea8000c1e9900 */
[----:B------:R-:W3:Y:S01]  /*3a60*/  LDG.E.64.CONSTANT R8, desc[UR6][R10.64+0x8] ;  /* 0x000008060a087981 */ /* 0x000ee2000c1e9b00 */
[----:B------:R-:W-:Y:S01]  /*3a70*/  VIADD R12, R12, 0x1 ;  /* 0x000000010c0c7836 */ /* 0x000fe20000000000 */
[----:B------:R-:W-:Y:S01]  /*3a80*/  BSSY.RECONVERGENT B3, `(.L_x_422) ;  /* 0x0000015000037945 */ /* 0x000fe20003800200 */
[----:B------:R-:W-:Y:S02]  /*3a90*/  IMAD.MOV.U32 R15, RZ, RZ, R2 ;  /* 0x000000ffff0f7224 */ /* 0x000fe400078e0002 */
        /* <DEDUP_REMOVED lines=19> */
.L_x_423:
[----:B------:R-:W-:Y:S05]  /*3bd0*/  BSYNC.RECONVERGENT B3 ;  /* 0x0000000000037941 */ /* 0x000fea0003800200 */
.L_x_422:
[----:B------:R-:W-:Y:S02]  /*3be0*/  VIADD R18, R18, 0x100 ;  /* 0x0000010012127836 */ /* 0x000fe40000000000 */
[----:B------:R-:W-:Y:S01]  /*3bf0*/  VIADD R13, R13, 0x100 ;  /* 0x000001000d0d7836 */ /* 0x000fe20000000000 */
[----:B------:R-:W-:Y:S06]  /*3c00*/  @P3 BRA `(.L_x_424) ;  /* 0xfffffffc008c3947 */ /* 0x000fec000383ffff */
.L_x_421:
[----:B------:R-:W-:Y:S05]  /*3c10*/  BSYNC.RECONVERGENT B2 ;  /* 0x0000000000027941 */ /* 0x000fea0003800200 */
.L_x_420:
[----:B------:R-:W-:-:S13]  /*3c20*/  ISETP.GE.U32.AND P0, PT, R14, 0x300, PT ;  /* 0x000003000e00780c */ /* 0x000fda0003f06070 */
[----:B------:R-:W-:Y:S05]  /*3c30*/  @!P0 BRA `(.L_x_419) ;  /* 0x0000000400888947 */ /* 0x000fea0003800000 */
[----:B------:R-:W0:Y:S01]  /*3c40*/  LDCU.64 UR8, c[0x0][0x380] ;  /* 0x00007000ff0877ac */ /* 0x000e220008000a00 */
[----:B------:R-:W1:Y:S01]  /*3c50*/  LDC.64 R6, c[0x0][0x380] ;  /* 0x0000e000ff067b82 */ /* 0x000e620000000a00 */
[C---:B------:R-:W-:Y:S01]  /*3c60*/  IADD3 R13, P0, PT, R18.reuse, R19, RZ ;  /* 0x00000013120d7210 */ /* 0x040fe20007f1e0ff */
[----:B------:R-:W-:-:S04]  /*3c70*/  IMAD.IADD R19, R18, 0x1, R19 ;  /* 0x0000000112137824 */ /* 0x000fc800078e0213 */
[----:B------:R-:W-:Y:S01]  /*3c80*/  IMAD.X R8, RZ, RZ, RZ, P0 ;  /* 0x000000ffff087224 */ /* 0x000fe200000e06ff */
[----:B0-----:R-:W-:-:S04]  /*3c90*/  LEA R12, P1, R13, UR8, 0x4 ;  /* 0x000000080d0c7c11 */ /* 0x001fc8000f8220ff */
[----:B------:R-:W-:Y:S02]  /*3ca0*/  IADD3 R12, P0, PT, R12, 0x3008, RZ ;  /* 0x000030080c0c7810 */ /* 0x000fe40007f1e0ff */
[----:B------:R-:W-:-:S05]  /*3cb0*/  LEA.HI.X R13, R13, UR9, R8, 0x4, P1 ;  /* 0x000000090d0d7c11 */ /* 0x000fca00088f2408 */
[----:B------:R-:W-:-:S07]  /*3cc0*/  IMAD.X R13, RZ, RZ, R13, P0 ;  /* 0x000000ffff0d7224 */ /* 0x000fce00000e060d */
.L_x_433:
[----:B-1----:R-:W-:-:S05]  /*3cd0*/  IMAD.WIDE.U32 R10, R19, 0x10, R6 ;  /* 0x00000010130a7825 */ /* 0x002fca00078e0006 */
[----:B------:R-:W2:Y:S04]  /*3ce0*/  LDG.E.CONSTANT R23, desc[UR6][R10.64] ;  /* 0x000000060a177981 */ /* 0x000ea8000c1e9900 */
[----:B------:R0:W3:Y:S02]  /*3cf0*/  LDG.E.64.CONSTANT R8, desc[UR6][R10.64+0x8] ;  /* 0x000008060a087981 */ /* 0x0000e4000c1e9b00 */
[----:B0-----:R-:W-:Y:S02]  /*3d00*/  IMAD.MOV.U32 R10, RZ, RZ, R12 ;  /* 0x000000ffff0a7224 */ /* 0x001fe400078e000c */
[----:B------:R-:W-:-:S05]  /*3d10*/  IMAD.MOV.U32 R11, RZ, RZ, R13 ;  /* 0x000000ffff0b7224 */ /* 0x000fca00078e000d */
        /* <DEDUP_REMOVED lines=16> */
[CC--:B------:R-:W-:Y:S02]  /*3e20*/  @P2 ISETP.LT.U32.AND P1, PT, R2.reuse, R8.reuse, PT ;  /* 0x000000080200220c */ /* 0x0c0fe40003f21070 */
[CC--:B------:R-:W-:Y:S02]  /*3e30*/  @P2 ISETP.GE.U32.AND P0, PT, R2.reuse, R8.reuse, PT ;  /* 0x000000080200220c */ /* 0x0c0fe40003f06070 */
[CC--:B------:R-:W-:Y:S02]  /*3e40*/  @P2 ISETP.LT.AND.EX P1, PT, R3.reuse, R9.reuse, PT, P1 ;  /* 0x000000090300220c */ /* 0x0c0fe40003f21310 */
[CC--:B------:R-:W-:Y:S02]  /*3e50*/  @P2 ISETP.GE.AND.EX P0, PT, R3.reuse, R9.reuse, PT, P0 ;  /* 0x000000090300220c */ /* 0x0c0fe40003f06300 */
[----:B------:R-:W-:Y:S02]  /*3e60*/  @P2 SEL R27, R2, R8, P1 ;  /* 0x00000008021b2207 */ /* 0x000fe40000800000 */
[----:B------:R-:W-:-:S02]  /*3e70*/  @P2 SEL R29, R3, R9, P1 ;  /* 0x00000009031d2207 */ /* 0x000fc40000800000 */
[----:B------:R-:W-:-:S07]  /*3e80*/  @P2 SEL R22, R4, R23, !P0 ;  /* 0x0000001704162207 */ /* 0x000fce0004000000 */
.L_x_426:
[----:B------:R-:W-:Y:S05]  /*3e90*/  BSYNC.RECONVERGENT B2 ;  /* 0x0000000000027941 */ /* 0x000fea0003800200 */
.L_x_425:
        /* <DEDUP_REMOVED lines=17> */
.L_x_428:
[----:B------:R-:W-:Y:S05]  /*3fb0*/  BSYNC.RECONVERGENT B2 ;  /* 0x0000000000027941 */ /* 0x000fea0003800200 */
.L_x_427:
        /* <DEDUP_REMOVED lines=17> */
.L_x_430:
[----:B------:R-:W-:Y:S05]  /*40d0*/  BSYNC.RECONVERGENT B2 ;  /* 0x0000000000027941 */ /* 0x000fea0003800200 */
.L_x_429:
        /* <DEDUP_REMOVED lines=17> */
.L_x_432:
[----:B------:R-:W-:Y:S05]  /*41f0*/  BSYNC.RECONVERGENT B2 ;  /* 0x0000000000027941 */ /* 0x000fea0003800200 */
.L_x_431:
[----:B------:R-:W-:Y:S01]  /*4200*/  VIADD R18, R18, 0x400 ;  /* 0x0000040012127836 */ /* 0x000fe20000000000 */
[----:B------:R-:W-:Y:S01]  /*4210*/  IADD3 R12, P1, PT, R10, 0x4000, RZ ;  /* 0x000040000a0c7810 */ /* 0x000fe20007f3e0ff */
[----:B------:R-:W-:-:S03]  /*4220*/  VIADD R19, R19, 0x400 ;  /* 0x0000040013137836 */ /* 0x000fc60000000000 */
[----:B------:R-:W-:Y:S01]  /*4230*/  ISETP.GE.AND P0, PT, R18, R5, PT ;  /* 0x000000051200720c */ /* 0x000fe20003f06270 */
[----:B------:R-:W-:-:S12]  /*4240*/  IMAD.X R13, RZ, RZ, R11, P1 ;  /* 0x000000ffff0d7224 */ /* 0x000fd800008e060b */
[----:B------:R-:W-:Y:S05]  /*4250*/  @!P0 BRA `(.L_x_433) ;  /* 0xfffffff8009c8947 */ /* 0x000fea000383ffff */
.L_x_419:
[----:B------:R-:W-:Y:S05]  /*4260*/  BSYNC.RECONVERGENT B1 ;  /* 0x0000000000017941 */ /* 0x000fea0003800200 */
.L_x_418:
        /* <DEDUP_REMOVED lines=31> */
.L_x_435:
[----:B------:R-:W-:Y:S05]  /*4460*/  BSYNC.RECONVERGENT B1 ;  /* 0x0000000000017941 */ /* 0x000fea0003800200 */
.L_x_434:
        /* <DEDUP_REMOVED lines=24> */
.L_x_437:
[----:B------:R-:W-:Y:S05]  /*45f0*/  BSYNC.RECONVERGENT B1 ;  /* 0x0000000000017941 */ /* 0x000fea0003800200 */
.L_x_436:
[----:B0-----:R0:W4:Y:S01]  /*4600*/  SHFL.DOWN PT, R5, R2, 0x4, 0x1f ;  /* 0x08801f0002057f89 */ /* 0x00112200000e0000 */
[----:B------:R-:W-:Y:S01]  /*4610*/  BSSY.RECONVERGENT B1, `(.L_x_438) ;  /* 0x0000017000017945 */ /* 0x000fe20003800200 */
[----:B--2---:R-:W-:Y:S02]  /*4620*/  IMAD.MOV.U32 R3, RZ, RZ, R2 ;  /* 0x000000ffff037224 */ /* 0x004fe400078e0002 */
[----:B------:R0:W2:Y:S01]  /*4630*/  SHFL.DOWN PT, R9, R4, 0x4, 0x1f ;  /* 0x08801f0004097f89 */ /* 0x0000a200000e0000 */
[----:B------:R-:W-:Y:S02]  /*4640*/  IMAD.MOV.U32 R6, RZ, RZ, R4 ;  /* 0x000000ffff067224 */ /* 0x000fe400078e0004 */
[----:B------:R-:W-:Y:S01]  /*4650*/  IMAD.MOV.U32 R7, RZ, RZ, R8 ;  /* 0x000000ffff077224 */ /* 0x000fe200078e0008 */
[----:B------:R0:W0:Y:S01]  /*4660*/  SHFL.DOWN PT, R11, R8, 0x4, 0x1f ;  /* 0x08801f00080b7f89 */ /* 0x00002200000e0000 */
[----:B------:R-:W-:Y:S05]  /*4670*/  @P5 BRA `(.L_x_439) ;  /* 0x0000000000405947 */ /* 0x000fea0003800000 */
[----:B----4-:R-:W-:Y:S01]  /*4680*/  ISETP.GE.AND P0, PT, R2, R5, PT ;  /* 0x000000050200720c */ /* 0x010fe20003f06270 */
[----:B------:R-:W-:Y:S02]  /*4690*/  IMAD.MOV.U32 R3, RZ, RZ, R5 ;  /* 0x000000ffff037224 */ /* 0x000fe400078e0005 */
[----:B--2---:R-:W-:Y:S02]  /*46a0*/  IMAD.MOV.U32 R6, RZ, RZ, R9 ;  /* 0x000000ffff067224 */ /* 0x004fe400078e0009 */
        /* <DEDUP_REMOVED lines=13> */
.L_x_439:
[----:B------:R-:W-:Y:S05]  /*4780*/  BSYNC.RECONVERGENT B1 ;  /* 0x0000000000017941 */ /* 0x000fea0003800200 */
.L_x_438:
        /* <DEDUP_REMOVED lines=24> */
.L_x_441:
[----:B------:R-:W-:Y:S05]  /*4910*/  BSYNC.RECONVERGENT B1 ;  /* 0x0000000000017941 */ /* 0x000fea0003800200 */
.L_x_440:
[----:B0-----:R0:W4:Y:S01]  /*4920*/  SHFL.DOWN PT, R3, R2, 0x10, 0x1f ;  /* 0x0a001f0002037f89 */ /* 0x00112200000e0000 */
[----:B------:R-:W-:Y:S01]  /*4930*/  BSSY.RECONVERGENT B1, `(.L_x_442) ;  /* 0x0000017000017945 */ /* 0x000fe20003800200 */
[----:B------:R-:W-:Y:S02]  /*4940*/  IMAD.MOV.U32 R8, RZ, RZ, R2 ;  /* 0x000000ffff087224 */ /* 0x000fe400078e0002 */
[----:B------:R0:W0:Y:S01]  /*4950*/  SHFL.DOWN PT, R9, R4, 0x10, 0x1f ;  /* 0x0a001f0004097f89 */ /* 0x00002200000e0000 */
[----:B--2---:R-:W-:Y:S02]  /*4960*/  IMAD.MOV.U32 R7, RZ, RZ, R4 ;  /* 0x000000ffff077224 */ /* 0x004fe400078e0004 */
[----:B------:R-:W-:Y:S01]  /*4970*/  IMAD.MOV.U32 R6, RZ, RZ, R5 ;  /* 0x000000ffff067224 */ /* 0x000fe200078e0005 */
[----:B-1----:R1:W2:Y:S01]  /*4980*/  SHFL.DOWN PT, R10, R5, 0x10, 0x1f ;  /* 0x0a001f00050a7f89 */ /* 0x0022a200000e0000 */
[----:B------:R-:W-:Y:S05]  /*4990*/  @P3 BRA `(.L_x_443) ;  /* 0x0000000000403947 */ /* 0x000fea0003800000 */
[----:B----4-:R-:W-:Y:S01]  /*49a0*/  ISETP.GE.AND P0, PT, R2, R3, PT ;  /* 0x000000030200720c */ /* 0x010fe20003f06270 */
[----:B------:R-:W-:Y:S02]  /*49b0*/  IMAD.MOV.U32 R8, RZ, RZ, R3 ;  /* 0x000000ffff087224 */ /* 0x000fe400078e0003 */
[----:B0-----:R-:W-:Y:S02]  /*49c0*/  IMAD.MOV.U32 R7, RZ, RZ, R9 ;  /* 0x000000ffff077224 */ /* 0x001fe400078e0009 */
[----:B--2---:R-:W-:-:S08]  /*49d0*/  IMAD.MOV.U32 R6, RZ, RZ, R10 ;  /* 0x000000ffff067224 */ /* 0x004fd000078e000a */
        /* <DEDUP_REMOVED lines=12> */
.L_x_443:
[----:B------:R-:W-:Y:S05]  /*4aa0*/  BSYNC.RECONVERGENT B1 ;  /* 0x0000000000017941 */ /* 0x000fea0003800200 */
.L_x_442:
[----:B------:R-:W-:Y:S04]  /*4ab0*/  BSSY.RECONVERGENT B1, `(.L_x_444) ;  /* 0x000000c000017945 */ /* 0x000fe80003800200 */
[----:B------:R-:W-:Y:S05]  /*4ac0*/  @P2 BRA `(.L_x_445) ;  /* 0x0000000000282947 */ /* 0x000fea0003800000 */
[----:B0-----:R-:W0:Y:S01]  /*4ad0*/  S2R R4, SR_CgaCtaId ;  /* 0x0000000000047919 */ /* 0x001e220000008800 */
[----:B----4-:R-:W-:Y:S02]  /*4ae0*/  MOV R3, 0x400 ;  /* 0x0000040000037802 */ /* 0x010fe40000000f00 */
[----:B------:R-:W-:-:S04]  /*4af0*/  SHF.R.U32.HI R2, RZ, 0x1, R0 ;  /* 0x00000001ff027819 */ /* 0x000fc80000011600 */
[----:B------:R-:W-:Y:S02]  /*4b00*/  LOP3.LUT R2, R2, 0x1f0, RZ, 0xc0, !PT ;  /* 0x000001f002027812 */ /* 0x000fe400078ec0ff */
[----:B0-----:R-:W-:-:S05]  /*4b10*/  LEA R3, R4, R3, 0x18 ;  /* 0x0000000304037211 */ /* 0x001fca00078ec0ff */
[----:B-1----:R-:W-:Y:S02]  /*4b20*/  IMAD.IADD R5, R2, 0x1, R3 ;  /* 0x0000000102057824 */ /* 0x002fe400078e0203 */
[----:B------:R-:W-:Y:S02]  /*4b30*/  IMAD.MOV.U32 R2, RZ, RZ, R7 ;  /* 0x000000ffff027224 */ /* 0x000fe400078e0007 */
[----:B------:R-:W-:Y:S01]  /*4b40*/  IMAD.MOV.U32 R3, RZ, RZ, R6 ;  /* 0x000000ffff037224 */ /* 0x000fe200078e0006 */
[----:B------:R0:W-:Y:S04]  /*4b50*/  STS [R5+0x8], R8 ;  /* 0x0000080805007388 */ /* 0x0001e80000000800 */
[----:B------:R0:W-:Y:S02]  /*4b60*/  STS.64 [R5+0x10], R2 ;  /* 0x0000100205007388 */ /* 0x0001e40000000a00 */
.L_x_445:
[----:B------:R-:W-:Y:S05]  /*4b70*/  BSYNC.RECONVERGENT B1 ;  /* 0x0000000000017941 */ /* 0x000fea0003800200 */
.L_x_444:
        /* <DEDUP_REMOVED lines=8> */
[----:B-1----:R-:W1:Y:S04]  /*4c00*/  LDS.64 R4, [R24+0x20] ;  /* 0x0000200018047984 */ /* 0x002e680000000a00 */
[----:B------:R4:W2:Y:S04]  /*4c10*/  LDS R18, [R24+0x28] ;  /* 0x0000280018127984 */ /* 0x0008a80000000800 */
[----:B------:R4:W2:Y:S01]  /*4c20*/  LDS R16, [R24+0x38] ;  /* 0x0000380018107984 */ /* 0x0008a20000000800 */
[----:B0-----:R-:W-:Y:S01]  /*4c30*/  ISETP.GE.AND P0, PT, R8, R3, PT ;  /* 0x000000030800720c */ /* 0x001fe20003f06270 */
[----:B------:R-:W-:-:S02]  /*4c40*/  IMAD.MOV.U32 R19, RZ, RZ, R3 ;  /* 0x000000ffff137224 */ /* 0x000fc400078e0003 */
[----:B-1----:R-:W-:Y:S02]  /*4c50*/  IMAD.MOV.U32 R21, RZ, RZ, R4 ;  /* 0x000000ffff157224 */ /* 0x002fe400078e0004 */
[----:B------:R-:W-:-:S08]  /*4c60*/  IMAD.MOV.U32 R20, RZ, RZ, R5 ;  /* 0x000000ffff147224 */ /* 0x000fd000078e0005 */
[----:B--2-4-:R-:W-:Y:S05]  /*4c70*/  @!P0 BRA `(.L_x_447) ;  /* 0x00000000002c8947 */ /* 0x014fea0003800000 */
        /* <DEDUP_REMOVED lines=11> */
.L_x_447:
[----:B------:R-:W-:Y:S05]  /*4d30*/  BSYNC.RECONVERGENT B1 ;  /* 0x0000000000017941 */ /* 0x000fea0003800200 */
.L_x_446:
        /* <DEDUP_REMOVED lines=27> */
.L_x_449:
[----:B------:R-:W-:Y:S05]  /*4ef0*/  BSYNC.RECONVERGENT B1 ;  /* 0x0000000000017941 */ /* 0x000fea0003800200 */
.L_x_448:
        /* <DEDUP_REMOVED lines=17> */
.L_x_451:
[----:B------:R-:W-:Y:S05]  /*5010*/  BSYNC.RECONVERGENT B1 ;  /* 0x0000000000017941 */ /* 0x000fea0003800200 */
.L_x_450:
        /* <DEDUP_REMOVED lines=17> */
.L_x_453:
[----:B------:R-:W-:Y:S05]  /*5130*/  BSYNC.RECONVERGENT B1 ;  /* 0x0000000000017941 */ /* 0x000fea0003800200 */
.L_x_452:
        /* <DEDUP_REMOVED lines=17> */
.L_x_455:
[----:B------:R-:W-:Y:S05]  /*5250*/  BSYNC.RECONVERGENT B1 ;  /* 0x0000000000017941 */ /* 0x000fea0003800200 */
.L_x_454:
        /* <DEDUP_REMOVED lines=17> */
.L_x_457:
[----:B------:R-:W-:Y:S05]  /*5370*/  BSYNC.RECONVERGENT B1 ;  /* 0x0000000000017941 */ /* 0x000fea0003800200 */
.L_x_456:
        /* <DEDUP_REMOVED lines=16> */
.L_x_379:
[----:B------:R-:W-:Y:S05]  /*5480*/  BSYNC.RECONVERGENT B0 ;  /* 0x0000000000007941 */ /* 0x000fea0003800200 */
.L_x_346:
        /* <DEDUP_REMOVED lines=8> */
.L_x_458:
        /* <DEDUP_REMOVED lines=15> */
.L_x_712:


//--------------------- .text._ZN6thrust24THRUST_300001_SM_1000_NS8cuda_cub4core6detail13_kernel_agentINS1_8__reduce10DrainAgentIiEEJN3cub18CUB_300001_SM_10009GridQueueIjEEiEEEvDpT0_ --------------------------
	.section	.text._ZN6thrust24THRUST_300001_SM_1000_NS8cuda_cub4core6detail13_kernel_agentINS1_8__reduce10DrainAgentIiEEJN3cub18CUB_300001_SM_10009GridQueueIjEEiEEEvDpT0_,"ax",@progbits
	.align	128
        .global         _ZN6thrust24THRUST_300001_SM_1000_NS8cuda_cub4core6detail13_kernel_agentINS1_8__reduce10DrainAgentIiEEJN3cub18CUB_300001_SM_10009GridQueueIjEEiEEEvDpT0_
        .type           _ZN6thrust24THRUST_300001_SM_1000_NS8cuda_cub4core6detail13_kernel_agentINS1_8__reduce10DrainAgentIiEEJN3cub18CUB_300001_SM_10009GridQueueIjEEiEEEvDpT0_,@function
        .size           _ZN6thrust24THRUST_300001_SM_1000_NS8cuda_cub4core6detail13_kernel_agentINS1_8__reduce10DrainAgentIiEEJN3cub18CUB_300001_SM_10009GridQueueIjEEiEEEvDpT0_,(.L_x_713 - _ZN6thrust24THRUST_300001_SM_1000_NS8cuda_cub4core6detail13_kernel_agentINS1_8__reduce10DrainAgentIiEEJN3cub18CUB_300001_SM_10009GridQueueIjEEiEEEvDpT0_)
        .other          _ZN6thrust24THRUST_300001_SM_1000_NS8cuda_cub4core6detail13_kernel_agentINS1_8__reduce10DrainAgentIiEEJN3cub18CUB_300001_SM_10009GridQueueIjEEiEEEvDpT0_,@"STO_CUDA_ENTRY STV_DEFAULT"
_ZN6thrust24THRUST_300001_SM_1000_NS8cuda_cub4core6detail13_kernel_agentINS1_8__reduce10DrainAgentIiEEJN3cub18CUB_300001_SM_10009GridQueueIjEEiEEEvDpT0_:
.text._ZN6thrust24THRUST_300001_SM_1000_NS8cuda_cub4core6detail13_kernel_agentINS1_8__reduce10DrainAgentIiEEJN3cub18CUB_300001_SM_10009GridQueueIjEEiEEEvDpT0_:
[----:B------:R-:W-:Y:S08]  /*0000*/  LDC R1, c[0x0][0x37c] ;  /* 0x0000df00ff017b82 */ /* 0x000ff00000000800 */
[----:B------:R-:W0:Y:S01]  /*0010*/  LDC.64 R2, c[0x0][0x380] ;  /* 0x0000e000ff027b82 */ /* 0x000e220000000a00 */
[----:B------:R-:W0:Y:S07]  /*0020*/  LDCU.64 UR4, c[0x0][0x358] ;  /* 0x00006b00ff0477ac */ /* 0x000e2e0008000a00 */
[----:B------:R-:W1:Y:S01]  /*0030*/  LDC R5, c[0x0][0x388] ;  /* 0x0000e200ff057b82 */ /* 0x000e620000000800 */
[----:B0-----:R-:W-:Y:S04]  /*0040*/  STG.E desc[UR4][R2.64+0x4], RZ ;  /* 0x000004ff02007986 */ /* 0x001fe8000c101904 */
[----:B-1----:R-:W-:Y:S01]  /*0050*/  STG.E desc[UR4][R2.64], R5 ;  /* 0x0000000502007986 */ /* 0x002fe2000c101904 */
[----:B------:R-:W-:Y:S05]  /*0060*/  EXIT ;  /* 0x000000000000794d */ /* 0x000fea0003800000 */
.L_x_459:
        /* <DEDUP_REMOVED lines=9> */
.L_x_713:


//--------------------- .text._ZN6thrust24THRUST_300001_SM_1000_NS8cuda_cub4core6detail13_kernel_agentINS1_8__reduce11ReduceAgentINS0_12zip_iteratorIN4cuda3std3__45tupleIJNS0_10device_ptrIiEENS0_17counting_iteratorIlNS0_11use_defaultESF_SF_EEEEEEEPNSB_IJilEEESJ_iNS1_9__extrema9arg_max_fIilNSA_4lessIiEEEEEEJSI_SK_iN3cub18CUB_300001_SM_100013GridEvenShareIiEENSS_9GridQueueIjEESP_EEEvDpT0_ --------------------------
	.section	.text._ZN6thrust24THRUST_300001_SM_1000_NS8cuda_cub4core6detail13_kernel_agentINS1_8__reduce11ReduceAgentINS0_12zip_iteratorIN4cuda3std3__45tupleIJNS0_10device_ptrIiEENS0_17counting_iteratorIlNS0_11use_defaultESF_SF_EEEEEEEPNSB_IJilEEESJ_iNS1_9__extrema9arg_max_fIilNSA_4lessIiEEEEEEJSI_SK_iN3cub18CUB_300001_SM_100013GridEvenShareIiEENSS_9GridQueueIjEESP_EEEvDpT0_,"ax",@progbits
	.align	128
        .global         _ZN6thrust24THRUST_300001_SM_1000_NS8cuda_cub4core6detail13_kernel_agentINS1_8__reduce11ReduceAgentINS0_12zip_iteratorIN4cuda3std3__45tupleIJNS0_10device_ptrIiEENS0_17counting_iteratorIlNS0_11use_defaultESF_SF_EEEEEEEPNSB_IJilEEESJ_iNS1_9__extrema9arg_max_fIilNSA_4lessIiEEEEEEJSI_SK_iN3cub18CUB_300001_SM_100013GridEvenShareIiEENSS_9GridQueueIjEESP_EEEvDpT0_
        .type           _ZN6thrust24THRUST_300001_SM_1000_NS8cuda_cub4core6detail13_kernel_agentINS1_8__reduce11ReduceAgentINS0_12zip_iteratorIN4cuda3std3__45tupleIJNS0_10device_ptrIiEENS0_17counting_iteratorIlNS0_11use_defaultESF_SF_EEEEEEEPNSB_IJilEEESJ_iNS1_9__extrema9arg_max_fIilNSA_4lessIiEEEEEEJSI_SK_iN3cub18CUB_300001_SM_100013GridEvenShareIiEENSS_9GridQueueIjEESP_EEEvDpT0_,@function
        .size           _ZN6thrust24THRUST_300001_SM_1000_NS8cuda_cub4core6detail13_kernel_agentINS1_8__reduce11ReduceAgentINS0_12zip_iteratorIN4cuda3std3__45tupleIJNS0_10device_ptrIiEENS0_17counting_iteratorIlNS0_11use_defaultESF_SF_EEEEEEEPNSB_IJilEEESJ_iNS1_9__extrema9arg_max_fIilNSA_4lessIiEEEEEEJSI_SK_iN3cub18CUB_300001_SM_100013GridEvenShareIiEENSS_9GridQueueIjEESP_EEEvDpT0_,(.L_x_714 - _ZN6thrust24THRUST_300001_SM_1000_NS8cuda_cub4core6detail13_kernel_agentINS1_8__reduce11ReduceAgentINS0_12zip_iteratorIN4cuda3std3__45tupleIJNS0_10device_ptrIiEENS0_17counting_iteratorIlNS0_11use_defaultESF_SF_EEEEEEEPNSB_IJilEEESJ_iNS1_9__extrema9arg_max_fIilNSA_4lessIiEEEEEEJSI_SK_iN3cub18CUB_300001_SM_100013GridEvenShareIiEENSS_9GridQueueIjEESP_EEEvDpT0_)
        .other          _ZN6thrust24THRUST_300001_SM_1000_NS8cuda_cub4core6detail13_kernel_agentINS1_8__reduce11ReduceAgentINS0_12zip_iteratorIN4cuda3std3__45tupleIJNS0_10device_ptrIiEENS0_17counting_iteratorIlNS0_11use_defaultESF_SF_EEEEEEEPNSB_IJilEEESJ_iNS1_9__extrema9arg_max_fIilNSA_4lessIiEEEEEEJSI_SK_iN3cub18CUB_300001_SM_100013GridEvenShareIiEENSS_9GridQueueIjEESP_EEEvDpT0_,@"STO_CUDA_ENTRY STV_DEFAULT"
_ZN6thrust24THRUST_300001_SM_1000_NS8cuda_cub4core6detail13_kernel_agentINS1_8__reduce11ReduceAgentINS0_12zip_iteratorIN4cuda3std3__45tupleIJNS0_10device_ptrIiEENS0_17counting_iteratorIlNS0_11use_defaultESF_SF_EEEEEEEPNSB_IJilEEESJ_iNS1_9__extrema9arg_max_fIilNSA_4lessIiEEEEEEJSI_SK_iN3cub18CUB_300001_SM_100013GridEvenShareIiEENSS_9GridQueueIjEESP_EEEvDpT0_:
.text._ZN6thrust24THRUST_300001_SM_1000_NS8cuda_cub4core6detail13_kernel_agentINS1_8__reduce11ReduceAgentINS0_12zip_iteratorIN4cuda3std3__45tupleIJNS0_10device_ptrIiEENS0_17counting_iteratorIlNS0_11use_defaultESF_SF_EEEEEEEPNSB_IJilEEESJ_iNS1_9__extrema9arg_max_fIilNSA_4lessIiEEEEEEJSI_SK_iN3cub18CUB_300001_SM_100013GridEvenShareIiEENSS_9GridQueueIjEESP_EEEvDpT0_:
[----:B------:R-:W-:Y:S01]  /*0000*/  LDC R1, c[0x0][0x37c] ;  /* 0x0000df00ff017b82 */ /* 0x000fe20000000800 */
[----:B------:R-:W0:Y:S01]  /*0010*/  S2R R0, SR_CTAID.X ;  /* 0x0000000000007919 */ /* 0x000e220000002500 */
[----:B------:R-:W1:Y:S01]  /*0020*/  LDCU UR4, c[0x0][0x398] ;  /* 0x00007300ff0477ac */ /* 0x000e620008000800 */
[----:B------:R-:W-:Y:S01]  /*0030*/  BSSY.RECONVERGENT B0, `(.L_x_460) ;  /* 0x0000586000007945 */ /* 0x000fe20003800200 */
[----:B------:R-:W2:Y:S01]  /*0040*/  LDCU UR6, c[0x0][0x370] ;  /* 0x00006e00ff0677ac */ /* 0x000ea20008000800 */
[----:B------:R-:W3:Y:S01]  /*0050*/  LDCU.64 UR10, c[0x0][0x358] ;  /* 0x00006b00ff0a77ac */ /* 0x000ee20008000a00 */
[----:B-1----:R-:W-:Y:S01]  /*0060*/  IMAD.U32 R4, RZ, RZ, UR4 ;  /* 0x00000004ff047e24 */ /* 0x002fe2000f8e00ff */
[----:B--2---:R-:W-:Y:S01]  /*0070*/  UIMAD UR6, UR6, 0x500, URZ ;  /* 0x00000500060678a4 */ /* 0x004fe2000f8e02ff */
[----:B0-----:R-:W-:-:S04]  /*0080*/  IMAD R5, R0, 0x500, RZ ;  /* 0x0000050000057824 */ /* 0x001fc800078e02ff */
[----:B------:R-:W-:-:S05]  /*0090*/  VIADD R3, R5, 0x500 ;  /* 0x0000050005037836 */ /* 0x000fca0000000000 */
[----:B------:R-:W-:-:S13]  /*00a0*/  ISETP.GT.AND P0, PT, R3, R4, PT ;  /* 0x000000040300720c */ /* 0x000fda0003f04270 */
[----:B---3--:R-:W-:Y:S05]  /*00b0*/  @!P0 BRA `(.L_x_461) ;  /* 0x0000003000b48947 */ /* 0x008fea0003800000 */
[----:B------:R-:W0:Y:S01]  /*00c0*/  S2R R2, SR_TID.X ;  /* 0x0000000000027919 */ /* 0x000e220000002100 */
[----:B------:R-:W-:Y:S01]  /*00d0*/  IMAD.IADD R3, R4, 0x1, -R5 ;  /* 0x0000000104037824 */ /* 0x000fe200078e0a05 */
[----:B------:R-:W1:Y:S01]  /*00e0*/  LDCU.64 UR6, c[0x0][0x388] ;  /* 0x00007100ff0677ac */ /* 0x000e620008000a00 */
[----:B------:R-:W-:Y:S01]  /*00f0*/  BSSY.RECONVERGENT B1, `(.L_x_462) ;  /* 0x000000f000017945 */ /* 0x000fe20003800200 */
[----:B------:R-:W-:Y:S01]  /*0100*/  CS2R R6, SRZ ;  /* 0x0000000000067805 */ /* 0x000fe2000001ff00 */
[----:B------:R-:W-:Y:S01]  /*0110*/  IMAD.MOV.U32 R8, RZ, RZ, RZ ;  /* 0x000000ffff087224 */ /* 0x000fe200078e00ff */
[----:B------:R-:W2:Y:S01]  /*0120*/  LDCU.64 UR8, c[0x0][0x388] ;  /* 0x00007100ff0877ac */ /* 0x000ea20008000a00 */
[----:B0-----:R-:W-:Y:S01]  /*0130*/  ISETP.GE.AND P0, PT, R2, R3, PT ;  /* 0x000000030200720c */ /* 0x001fe20003f06270 */
[----:B------:R-:W-:-:S12]  /*0140*/  IMAD.MOV.U32 R10, RZ, RZ, R2 ;  /* 0x000000ffff0a7224 */ /* 0x000fd800078e0002 */
[----:B-12---:R-:W-:Y:S05]  /*0150*/  @P0 BRA `(.L_x_463) ;  /* 0x0000000000200947 */ /* 0x006fea0003800000 */
[----:B------:R-:W0:Y:S01]  /*0160*/  LDC.64 R12, c[0x0][0x380] ;  /* 0x0000e000ff0c7b82 */ /* 0x000e220000000a00 */
[----:B------:R-:W-:Y:S01]  /*0170*/  IMAD.IADD R9, R5, 0x1, R2 ;  /* 0x0000000105097824 */ /* 0x000fe200078e0202 */
[----:B------:R-:W1:Y:S03]  /*0180*/  LDCU.64 UR4, c[0x0][0x388] ;  /* 0x00007100ff0477ac */ /* 0x000e660008000a00 */
[----:B0-----:R-:W-:-:S05]  /*0190*/  IMAD.WIDE R12, R9, 0x4, R12 ;  /* 0x00000004090c7825 */ /* 0x001fca00078e020c */
[----:B------:R0:W5:Y:S01]  /*01a0*/  LDG.E R7, desc[UR10][R12.64] ;  /* 0x0000000a0c077981 */ /* 0x000162000c1e1900 */
[----:B-1----:R-:W-:Y:S01]  /*01b0*/  IADD3 R6, P0, PT, R9, UR4, RZ ;  /* 0x0000000409067c10 */ /* 0x002fe2000ff1e0ff */
[----:B------:R-:W-:-:S03]  /*01c0*/  VIADD R10, R2, 0x100 ;  /* 0x00000100020a7836 */ /* 0x000fc60000000000 */
[----:B------:R-:W-:-:S09]  /*01d0*/  LEA.HI.X.SX32 R8, R9, UR5, 0x1, P0 ;  /* 0x0000000509087c11 */ /* 0x000fd200080f0eff */
.L_x_463:
[----:B------:R-:W-:Y:S05]  /*01e0*/  BSYNC.RECONVERGENT B1 ;  /* 0x0000000000017941 */ /* 0x000fea0003800200 */
.L_x_462:
[----:B------:R-:W-:Y:S01]  /*01f0*/  ISETP.GE.AND P0, PT, R10, R3, PT ;  /* 0x000000030a00720c */ /* 0x000fe20003f06270 */
[----:B------:R-:W-:-:S12]  /*0200*/  BSSY.RECONVERGENT B1, `(.L_x_464) ;  /* 0x0000091000017945 */ /* 0x000fd80003800200 */
[----:B------:R-:W-:Y:S05]  /*0210*/  @P0 BRA `(.L_x_465) ;  /* 0x00000008003c0947 */ /* 0x000fea0003800000 */
[----:B------:R-:W-:Y:S01]  /*0220*/  LOP3.LUT R9, RZ, R10, RZ, 0x33, !PT ;  /* 0x0000000aff097212 */ /* 0x000fe200078e33ff */
[----:B------:R-:W-:Y:S03]  /*0230*/  BSSY.RECONVERGENT B2, `(.L_x_466) ;  /* 0x0000028000027945 */ /* 0x000fe60003800200 */
[----:B------:R-:W-:-:S04]  /*0240*/  IADD3 R11, PT, PT, -R5, R4, R9 ;  /* 0x00000004050b7210 */ /* 0x000fc80007ffe109 */
[----:B------:R-:W-:-:S04]  /*0250*/  LOP3.LUT R4, R11, 0x300, RZ, 0xc0, !PT ;  /* 0x000003000b047812 */ /* 0x000fc800078ec0ff */
[----:B------:R-:W-:-:S13]  /*0260*/  ISETP.NE.AND P0, PT, R4, 0x300, PT ;  /* 0x000003000400780c */ /* 0x000fda0003f05270 */
[----:B------:R-:W-:Y:S05]  /*0270*/  @!P0 BRA `(.L_x_467) ;  /* 0x00000000008c8947 */ /* 0x000fea0003800000 */
[----:B0-----:R-:W0:Y:S01]  /*0280*/  LDC.64 R12, c[0x0][0x380] ;  /* 0x0000e000ff0c7b82 */ /* 0x001e220000000a00 */
[----:B------:R-:W-:Y:S01]  /*0290*/  LEA.HI R4, R11, 0x1, RZ, 0x18 ;  /* 0x000000010b047811 */ /* 0x000fe200078fc0ff */
[----:B------:R-:W-:-:S03]  /*02a0*/  IMAD.IADD R9, R5, 0x1, R10 ;  /* 0x0000000105097824 */ /* 0x000fc600078e020a */
[----:B------:R-:W-:-:S05]  /*02b0*/  LOP3.LUT R4, R4, 0x3, RZ, 0xc0, !PT ;  /* 0x0000000304047812 */ /* 0x000fca00078ec0ff */
[----:B------:R-:W-:-:S07]  /*02c0*/  IMAD.MOV R4, RZ, RZ, -R4 ;  /* 0x000000ffff047224 */ /* 0x000fce00078e0a04 */
.L_x_470:
[----:B0-----:R-:W-:-:S06]  /*02d0*/  IMAD.WIDE R14, R9, 0x4, R12 ;  /* 0x00000004090e7825 */ /* 0x001fcc00078e020c */
[----:B------:R-:W2:Y:S01]  /*02e0*/  LDG.E R15, desc[UR10][R14.64] ;  /* 0x0000000a0e0f7981 */ /* 0x000ea2000c1e1900 */
[C---:B------:R-:W-:Y:S01]  /*02f0*/  IADD3 R20, P1, PT, R9.reuse, UR6, RZ ;  /* 0x0000000609147c10 */ /* 0x040fe2000ff3e0ff */
[----:B------:R-:W-:Y:S01]  /*0300*/  VIADD R4, R4, 0x1 ;  /* 0x0000000104047836 */ /* 0x000fe20000000000 */
[----:B------:R-:W-:Y:S01]  /*0310*/  BSSY.RECONVERGENT B3, `(.L_x_468) ;  /* 0x0000016000037945 */ /* 0x000fe20003800200 */
[----:B------:R-:W-:Y:S01]  /*0320*/  IMAD.MOV.U32 R17, RZ, RZ, R6 ;  /* 0x000000ffff117224 */ /* 0x000fe200078e0006 */
[----:B------:R-:W-:Y:S01]  /*0330*/  LEA.HI.X.SX32 R19, R9, UR7, 0x1, P1 ;  /* 0x0000000709137c11 */ /* 0x000fe200088f0eff */
[----:B------:R-:W-:Y:S01]  /*0340*/  IMAD.MOV.U32 R18, RZ, RZ, R8 ;  /* 0x000000ffff127224 */ /* 0x000fe200078e0008 */
[----:B------:R-:W-:Y:S01]  /*0350*/  ISETP.NE.AND P2, PT, R4, RZ, PT ;  /* 0x000000ff0400720c */ /* 0x000fe20003f45270 */
[----:B-----5:R-:W-:Y:S02]  /*0360*/  IMAD.MOV.U32 R16, RZ, RZ, R7 ;  /* 0x000000ffff107224 */ /* 0x020fe400078e0007 */
[----:B------:R-:W-:-:S02]  /*0370*/  IMAD.MOV.U32 R6, RZ, RZ, R20 ;  /* 0x000000ffff067224 */ /* 0x000fc400078e0014 */
        /* <DEDUP_REMOVED lines=15> */
.L_x_469:
[----:B------:R-:W-:Y:S05]  /*0470*/  BSYNC.RECONVERGENT B3 ;  /* 0x0000000000037941 */ /* 0x000fea0003800200 */
.L_x_468:
[----:B------:R-:W-:Y:S02]  /*0480*/  VIADD R10, R10, 0x100 ;  /* 0x000001000a0a7836 */ /* 0x000fe40000000000 */
[----:B------:R-:W-:Y:S01]  /*0490*/  VIADD R9, R9, 0x100 ;  /* 0x0000010009097836 */ /* 0x000fe20000000000 */
[----:B------:R-:W-:Y:S06]  /*04a0*/  @P2 BRA `(.L_x_470) ;  /* 0xfffffffc00882947 */ /* 0x000fec000383ffff */
.L_x_467:
[----:B------:R-:W-:Y:S05]  /*04b0*/  BSYNC.RECONVERGENT B2 ;  /* 0x0000000000027941 */ /* 0x000fea0003800200 */
.L_x_466:
[----:B------:R-:W-:-:S13]  /*04c0*/  ISETP.GE.U32.AND P0, PT, R11, 0x300, PT ;  /* 0x000003000b00780c */ /* 0x000fda0003f06070 */
[----:B------:R-:W-:Y:S05]  /*04d0*/  @!P0 BRA `(.L_x_465) ;  /* 0x00000004008c8947 */ /* 0x000fea0003800000 */
[----:B0-----:R-:W0:Y:S01]  /*04e0*/  LDC.64 R12, c[0x0][0x380] ;  /* 0x0000e000ff0c7b82 */ /* 0x001e220000000a00 */
[----:B------:R-:W-:-:S04]  /*04f0*/  IMAD.IADD R9, R5, 0x1, R10 ;  /* 0x0000000105097824 */ /* 0x000fc800078e020a */
[C---:B------:R-:W-:Y:S02]  /*0500*/  VIADD R19, R9.reuse, 0x100 ;  /* 0x0000010009137836 */ /* 0x040fe40000000000 */
[C---:B------:R-:W-:Y:S02]  /*0510*/  VIADD R18, R9.reuse, 0x200 ;  /* 0x0000020009127836 */ /* 0x040fe40000000000 */
[----:B------:R-:W-:Y:S01]  /*0520*/  VIADD R20, R9, 0x300 ;  /* 0x0000030009147836 */ /* 0x000fe20000000000 */
[----:B0-----:R-:W-:-:S05]  /*0530*/  IADD3 R4, P0, PT, R12, 0x800, RZ ;  /* 0x000008000c047810 */ /* 0x001fca0007f1e0ff */
[----:B------:R-:W-:-:S08]  /*0540*/  IMAD.X R5, RZ, RZ, R13, P0 ;  /* 0x000000ffff057224 */ /* 0x000fd000000e060d */
.L_x_479:
[----:B------:R-:W-:-:S05]  /*0550*/  IMAD.WIDE R14, R9, 0x4, R4 ;  /* 0x00000004090e7825 */ /* 0x000fca00078e0204 */
[----:B------:R-:W2:Y:S04]  /*0560*/  LDG.E R22, desc[UR10][R14.64+-0x800] ;  /* 0xfff8000a0e167981 */ /* 0x000ea8000c1e1900 */
[----:B-----5:R0:W5:Y:S04]  /*0570*/  LDG.E R24, desc[UR10][R14.64+-0x400] ;  /* 0xfffc000a0e187981 */ /* 0x020168000c1e1900 */
[----:B------:R0:W5:Y:S04]  /*0580*/  LDG.E R11, desc[UR10][R14.64] ;  /* 0x0000000a0e0b7981 */ /* 0x000168000c1e1900 */
[----:B------:R0:W5:Y:S01]  /*0590*/  LDG.E R12, desc[UR10][R14.64+0x400] ;  /* 0x0004000a0e0c7981 */ /* 0x000162000c1e1900 */
[C---:B------:R-:W-:Y:S01]  /*05a0*/  IADD3 R21, P1, PT, R9.reuse, UR8, RZ ;  /* 0x0000000809157c10 */ /* 0x040fe2000ff3e0ff */
[----:B------:R-:W-:Y:S03]  /*05b0*/  BSSY.RECONVERGENT B2, `(.L_x_471) ;  /* 0x0000012000027945 */ /* 0x000fe60003800200 */
[----:B------:R-:W-:Y:S01]  /*05c0*/  LEA.HI.X.SX32 R23, R9, UR9, 0x1, P1 ;  /* 0x0000000909177c11 */ /* 0x000fe200088f0eff */
[----:B------:R-:W-:-:S04]  /*05d0*/  IMAD.MOV.U32 R16, RZ, RZ, R21 ;  /* 0x000000ffff107224 */ /* 0x000fc800078e0015 */
        /* <DEDUP_REMOVED lines=15> */
.L_x_472:
[----:B------:R-:W-:Y:S05]  /*06d0*/  BSYNC.RECONVERGENT B2 ;  /* 0x0000000000027941 */ /* 0x000fea0003800200 */
.L_x_471:
[----:B-----5:R-:W-:Y:S01]  /*06e0*/  ISETP.GE.AND P0, PT, R13, R24, PT ;  /* 0x000000180d00720c */ /* 0x020fe20003f06270 */
[----:B------:R-:W-:Y:S01]  /*06f0*/  BSSY.RECONVERGENT B2, `(.L_x_473) ;  /* 0x0000012000027945 */ /* 0x000fe20003800200 */
[----:B------:R-:W-:Y:S01]  /*0700*/  IADD3 R15, P1, PT, R19, UR8, RZ ;  /* 0x00000008130f7c10 */ /* 0x000fe2000ff3e0ff */
[----:B------:R-:W-:-:S03]  /*0710*/  IMAD.MOV.U32 R6, RZ, RZ, R24 ;  /* 0x000000ffff067224 */ /* 0x000fc600078e0018 */
[----:B------:R-:W-:Y:S01]  /*0720*/  LEA.HI.X.SX32 R14, R19, UR9, 0x1, P1 ;  /* 0x00000009130e7c11 */ /* 0x000fe200088f0eff */
        /* <DEDUP_REMOVED lines=14> */
.L_x_474:
[----:B------:R-:W-:Y:S05]  /*0810*/  BSYNC.RECONVERGENT B2 ;  /* 0x0000000000027941 */ /* 0x000fea0003800200 */
.L_x_473:
[----:B------:R-:W-:Y:S01]  /*0820*/  ISETP.GE.AND P0, PT, R6, R11, PT ;  /* 0x0000000b0600720c */ /* 0x000fe20003f06270 */
[----:B------:R-:W-:Y:S01]  /*0830*/  BSSY.RECONVERGENT B2, `(.L_x_475) ;  /* 0x0000013000027945 */ /* 0x000fe20003800200 */
[----:B------:R-:W-:Y:S01]  /*0840*/  IADD3 R16, P1, PT, R18, UR8, RZ ;  /* 0x0000000812107c10 */ /* 0x000fe2000ff3e0ff */
[----:B------:R-:W-:Y:S01]  /*0850*/  IMAD.MOV.U32 R13, RZ, RZ, R11 ;  /* 0x000000ffff0d7224 */ /* 0x000fe200078e000b */
[----:B------:R-:W-:Y:S02]  /*0860*/  IADD3 R21, P2, PT, R20, UR8, RZ ;  /* 0x0000000814157c10 */ /* 0x000fe4000ff5e0ff */
        /* <DEDUP_REMOVED lines=15> */
.L_x_476:
[----:B------:R-:W-:Y:S05]  /*0960*/  BSYNC.RECONVERGENT B2 ;  /* 0x0000000000027941 */ /* 0x000fea0003800200 */
.L_x_475:
[----:B------:R-:W-:Y:S01]  /*0970*/  ISETP.GE.AND P0, PT, R13, R12, PT ;  /* 0x0000000c0d00720c */ /* 0x000fe20003f06270 */
[----:B------:R-:W-:Y:S01]  /*0980*/  BSSY.RECONVERGENT B2, `(.L_x_477) ;  /* 0x0000011000027945 */ /* 0x000fe20003800200 */
[----:B------:R-:W-:Y:S01]  /*0990*/  LEA.HI.X.SX32 R16, R20, UR9, 0x1, P2 ;  /* 0x0000000914107c11 */ /* 0x000fe200090f0eff */
        /* <DEDUP_REMOVED lines=15> */
.L_x_478:
[----:B------:R-:W-:Y:S05]  /*0a90*/  BSYNC.RECONVERGENT B2 ;  /* 0x0000000000027941 */ /* 0x000fea0003800200 */
.L_x_477:
[----:B------:R-:W-:Y:S02]  /*0aa0*/  VIADD R10, R10, 0x400 ;  /* 0x000004000a0a7836 */ /* 0x000fe40000000000 */
[----:B------:R-:W-:Y:S02]  /*0ab0*/  VIADD R19, R19, 0x400 ;  /* 0x0000040013137836 */ /* 0x000fe40000000000 */
[----:B------:R-:W-:Y:S01]  /*0ac0*/  VIADD R18, R18, 0x400 ;  /* 0x0000040012127836 */ /* 0x000fe20000000000 */
[----:B------:R-:W-:Y:S01]  /*0ad0*/  ISETP.GE.AND P0, PT, R10, R3, PT ;  /* 0x000000030a00720c */ /* 0x000fe20003f06270 */
[----:B------:R-:W-:Y:S02]  /*0ae0*/  VIADD R20, R20, 0x400 ;  /* 0x0000040014147836 */ /* 0x000fe40000000000 */
[----:B------:R-:W-:-:S10]  /*0af0*/  VIADD R9, R9, 0x400 ;  /* 0x0000040009097836 */ /* 0x000fd40000000000 */
[----:B------:R-:W-:Y:S05]  /*0b00*/  @!P0 BRA `(.L_x_479) ;  /* 0xfffffff800908947 */ /* 0x000fea000383ffff */
.L_x_465:
[----:B------:R-:W-:Y:S05]  /*0b10*/  BSYNC.RECONVERGENT B1 ;  /* 0x0000000000017941 */ /* 0x000fea0003800200 */
.L_x_464:
[----:B------:R-:W-:-:S13]  /*0b20*/  ISETP.GE.AND P0, PT, R3, 0x100, PT ;  /* 0x000001000300780c */ /* 0x000fda0003f06270 */
[----:B------:R-:W-:Y:S05]  /*0b30*/  @!P0 BRA `(.L_x_480) ;  /* 0x00000010008c8947 */ /* 0x000fea0003800000 */
[----:B0-----:R-:W0:Y:S01]  /*0b40*/  S2R R12, SR_LANEID ;  /* 0x00000000000c7919 */ /* 0x001e220000000000 */
[----:B------:R-:W-:Y:S01]  /*0b50*/  BSSY.RECONVERGENT B1, `(.L_x_481) ;  /* 0x000001b000017945 */ /* 0x000fe20003800200 */
[----:B------:R-:W-:Y:S01]  /*0b60*/  IMAD.MOV.U32 R9, RZ, RZ, R6 ;  /* 0x000000ffff097224 */ /* 0x000fe200078e0006 */
[----:B-----5:R1:W2:Y:S01]  /*0b70*/  SHFL.DOWN PT, R4, R7, 0x1, 0x1f ;  /* 0x08201f0007047f89 */ /* 0x0202a200000e0000 */
        /* <DEDUP_REMOVED lines=24> */
.L_x_482:
[----:B------:R-:W-:Y:S05]  /*0d00*/  BSYNC.RECONVERGENT B1 ;  /* 0x0000000000017941 */ /* 0x000fea0003800200 */
.L_x_481:
        /* <DEDUP_REMOVED lines=12> */
[----:B---3--:R-:W-:Y:S02]  /*0dd0*/  IMAD.MOV.U32 R5, RZ, RZ, R12 ;  /* 0x000000ffff057224 */ /* 0x008fe400078e000c */
        /* <DEDUP_REMOVED lines=14> */
.L_x_484:
[----:B------:R-:W-:Y:S05]  /*0ec0*/  BSYNC.RECONVERGENT B1 ;  /* 0x0000000000017941 */ /* 0x000fea0003800200 */
.L_x_483:
[----:B0-----:R0:W4:Y:S01]  /*0ed0*/  SHFL.DOWN PT, R9, R4, 0x4, 0x1f ;  /* 0x08801f0004097f89 */ /* 0x00112200000e0000 */
[----:B------:R-:W-:Y:S01]  /*0ee0*/  BSSY.RECONVERGENT B1, `(.L_x_485) ;  /* 0x0000017000017945 */ /* 0x000fe20003800200 */
[----:B-1----:R-:W-:Y:S02]  /*0ef0*/  IMAD.MOV.U32 R6, RZ, RZ, R5 ;  /* 0x000000ffff067224 */ /* 0x002fe400078e0005 */
[----:B------:R0:W1:Y:S01]  /*0f00*/  SHFL.DOWN PT, R10, R5, 0x4, 0x1f ;  /* 0x08801f00050a7f89 */ /* 0x00006200000e0000 */
[----:B--2---:R-:W-:Y:S02]  /*0f10*/  IMAD.MOV.U32 R7, RZ, RZ, R8 ;  /* 0x000000ffff077224 */ /* 0x004fe400078e0008 */
[----:B------:R-:W-:Y:S01]  /*0f20*/  IMAD.MOV.U32 R3, RZ, RZ, R4 ;  /* 0x000000ffff037224 */ /* 0x000fe200078e0004 */
[----:B------:R0:W2:Y:S01]  /*0f30*/  SHFL.DOWN PT, R11, R8, 0x4, 0x1f ;  /* 0x08801f00080b7f89 */ /* 0x0000a200000e0000 */
[----:B------:R-:W-:Y:S05]  /*0f40*/  @P3 BRA `(.L_x_486) ;  /* 0x0000000000403947 */ /* 0x000fea0003800000 */
[----:B----4-:R-:W-:Y:S01]  /*0f50*/  ISETP.GE.AND P0, PT, R4, R9, PT ;  /* 0x000000090400720c */ /* 0x010fe20003f06270 */
[----:B-1----:R-:W-:Y:S02]  /*0f60*/  IMAD.MOV.U32 R6, RZ, RZ, R10 ;  /* 0x000000ffff067224 */ /* 0x002fe400078e000a */
        /* <DEDUP_REMOVED lines=14> */
.L_x_486:
[----:B------:R-:W-:Y:S05]  /*1050*/  BSYNC.RECONVERGENT B1 ;  /* 0x0000000000017941 */ /* 0x000fea0003800200 */
.L_x_485:
[----:B0-----:R0:W0:Y:S01]  /*1060*/  SHFL.DOWN PT, R8, R3, 0x8, 0x1f ;  /* 0x09001f0003087f89 */ /* 0x00102200000e0000 */
[----:B------:R-:W-:Y:S01]  /*1070*/  BSSY.RECONVERGENT B1, `(.L_x_487) ;  /* 0x0000017000017945 */ /* 0x000fe20003800200 */
[----:B------:R-:W-:Y:S02]  /*1080*/  IMAD.MOV.U32 R5, RZ, RZ, R6 ;  /* 0x000000ffff057224 */ /* 0x000fe400078e0006 */
[----:B--2---:R2:W0:Y:S01]  /*1090*/  SHFL.DOWN PT, R11, R6, 0x8, 0x1f ;  /* 0x09001f00060b7f89 */ /* 0x00442200000e0000 */
        /* <DEDUP_REMOVED lines=20> */
.L_x_488:
[----:B------:R-:W-:Y:S05]  /*11e0*/  BSYNC.RECONVERGENT B1 ;  /* 0x0000000000017941 */ /* 0x000fea0003800200 */
.L_x_487:
[----:B0-----:R0:W4:Y:S01]  /*11f0*/  SHFL.DOWN PT, R3, R4, 0x10, 0x1f ;  /* 0x0a001f0004037f89 */ /* 0x00112200000e0000 */
[----:B------:R-:W-:Y:S01]  /*1200*/  BSSY.RECONVERGENT B1, `(.L_x_489) ;  /* 0x0000017000017945 */ /* 0x000fe20003800200 */
[----:B--2---:R-:W-:Y:S02]  /*1210*/  IMAD.MOV.U32 R7, RZ, RZ, R5 ;  /* 0x000000ffff077224 */ /* 0x004fe400078e0005 */
[----:B-1----:R0:W1:Y:S01]  /*1220*/  SHFL.DOWN PT, R10, R5, 0x10, 0x1f ;  /* 0x0a001f00050a7f89 */ /* 0x00206200000e0000 */
[----:B------:R-:W-:Y:S02]  /*1230*/  IMAD.MOV.U32 R8, RZ, RZ, R9 ;  /* 0x000000ffff087224 */ /* 0x000fe400078e0009 */
[----:B------:R-:W-:Y:S01]  /*1240*/  IMAD.MOV.U32 R6, RZ, RZ, R4 ;  /* 0x000000ffff067224 */ /* 0x000fe200078e0004 */
[----:B---3--:R0:W2:Y:S01]  /*1250*/  SHFL.DOWN PT, R12, R9, 0x10, 0x1f ;  /* 0x0a001f00090c7f89 */ /* 0x0080a200000e0000 */
        /* <DEDUP_REMOVED lines=17> */
.L_x_490:
[----:B------:R-:W-:Y:S05]  /*1370*/  BSYNC.RECONVERGENT B1 ;  /* 0x0000000000017941 */ /* 0x000fea0003800200 */
.L_x_489:
[----:B------:R-:W-:Y:S04]  /*1380*/  BSSY.RECONVERGENT B1, `(.L_x_491) ;  /* 0x000000c000017945 */ /* 0x000fe80003800200 */
[----:B------:R-:W-:Y:S05]  /*1390*/  @P2 BRA `(.L_x_492) ;  /* 0x0000000000282947 */ /* 0x000fea0003800000 */
[----:B0-----:R-:W0:Y:S01]  /*13a0*/  S2R R5, SR_CgaCtaId ;  /* 0x0000000000057919 */ /* 0x001e220000008800 */
[----:B------:R-:W-:Y:S02]  /*13b0*/  MOV R4, 0x400 ;  /* 0x0000040000047802 */ /* 0x000fe40000000f00 */
[----:B----4-:R-:W-:-:S04]  /*13c0*/  SHF.R.U32.HI R3, RZ, 0x1, R2 ;  /* 0x00000001ff037819 */ /* 0x010fc80000011602 */
[----:B------:R-:W-:Y:S02]  /*13d0*/  LOP3.LUT R3, R3, 0x1f0, RZ, 0xc0, !PT ;  /* 0x000001f003037812 */ /* 0x000fe400078ec0ff */
[----:B0-----:R-:W-:Y:S01]  /*13e0*/  LEA R4, R5, R4, 0x18 ;  /* 0x0000000405047211 */ /* 0x001fe200078ec0ff */
[----:B------:R-:W-:-:S04]  /*13f0*/  IMAD.MOV.U32 R5, RZ, RZ, R8 ;  /* 0x000000ffff057224 */ /* 0x000fc800078e0008 */
[----:B------:R-:W-:Y:S02]  /*1400*/  IMAD.IADD R3, R3, 0x1, R4 ;  /* 0x0000000103037824 */ /* 0x000fe400078e0204 */
[----:B------:R-:W-:-:S03]  /*1410*/  IMAD.MOV.U32 R4, RZ, RZ, R7 ;  /* 0x000000ffff047224 */ /* 0x000fc600078e0007 */
[----:B------:R3:W-:Y:S04]  /*1420*/  STS [R3+0x8], R6 ;  /* 0x0000080603007388 */ /* 0x0007e80000000800 */
[----:B------:R3:W-:Y:S02]  /*1430*/  STS.64 [R3+0x10], R4 ;  /* 0x0000100403007388 */ /* 0x0007e40000000a00 */
.L_x_492:
[----:B------:R-:W-:Y:S05]  /*1440*/  BSYNC.RECONVERGENT B1 ;  /* 0x0000000000017941 */ /* 0x000fea0003800200 */
.L_x_491:
[----:B------:R-:W-:Y:S01]  /*1450*/  BAR.SYNC.DEFER_BLOCKING 0x0 ;  /* 0x0000000000007b1d */ /* 0x000fe20000010000 */
[----:B------:R-:W-:-:S13]  /*1460*/  ISETP.NE.AND P2, PT, R2, RZ, PT ;  /* 0x000000ff0200720c */ /* 0x000fda0003f45270 */
[----:B------:R-:W-:Y:S05]  /*1470*/  @P2 BRA `(.L_x_493) ;  /* 0x0000004400042947 */ /* 0x000fea0003800000 */
[----:B---34-:R-:W3:Y:S01]  /*1480*/  S2R R3, SR_CgaCtaId ;  /* 0x0000000000037919 */ /* 0x018ee20000008800 */
[----:B------:R-:W-:Y:S01]  /*1490*/  MOV R2, 0x400 ;  /* 0x0000040000027802 */ /* 0x000fe20000000f00 */
[----:B------:R-:W-:Y:S03]  /*14a0*/  BSSY.RECONVERGENT B1, `(.L_x_494) ;  /* 0x0000016000017945 */ /* 0x000fe60003800200 */
[----:B---3--:R-:W-:-:S05]  /*14b0*/  LEA R26, R3, R2, 0x18 ;  /* 0x00000002031a7211 */ /* 0x008fca00078ec0ff */
[----:B0-----:R-:W0:Y:S04]  /*14c0*/  LDS R5, [R26+0x18] ;  /* 0x000018001a057984 */ /* 0x001e280000000800 */
        /* <DEDUP_REMOVED lines=19> */
.L_x_495:
[----:B------:R-:W-:Y:S05]  /*1600*/  BSYNC.RECONVERGENT B1 ;  /* 0x0000000000017941 */ /* 0x000fea0003800200 */
.L_x_494:
[----:B------:R-:W0:Y:S01]  /*1610*/  LDS.64 R6, [R26+0x30] ;  /* 0x000030001a067984 */ /* 0x000e220000000a00 */
[----:B------:R-:W-:Y:S01]  /*1620*/  ISETP.GE.AND P0, PT, R21, R22, PT ;  /* 0x000000161500720c */ /* 0x000fe20003f06270 */
[----:B------:R-:W-:Y:S01]  /*1630*/  BSSY.RECONVERGENT B1, `(.L_x_496) ;  /* 0x0000019000017945 */ /* 0x000fe20003800200 */
[----:B------:R-:W-:Y:S01]  /*1640*/  IMAD.MOV.U32 R23, RZ, RZ, R22 ;  /* 0x000000ffff177224 */ /* 0x000fe200078e0016 */
[----:B------:R1:W3:Y:S04]  /*1650*/  LDS R20, [R26+0x48] ;  /* 0x000048001a147984 */ /* 0x0002e80000000800 */
[----:B------:R1:W4:Y:S04]  /*1660*/  LDS R19, [R26+0x58] ;  /* 0x000058001a137984 */ /* 0x0003280000000800 */
[----:B------:R1:W1:Y:S04]  /*1670*/  LDS R18, [R26+0x68] ;  /* 0x000068001a127984 */ /* 0x0002680000000800 */
[----:B------:R0:W1:Y:S04]  /*1680*/  LDS R17, [R26+0x78] ;  /* 0x000078001a117984 */ /* 0x0000680000000800 */
[----:B------:R0:W1:Y:S04]  /*1690*/  LDS.64 R8, [R26+0x40] ;  /* 0x000040001a087984 */ /* 0x0000680000000a00 */
[----:B------:R0:W1:Y:S04]  /*16a0*/  LDS.64 R10, [R26+0x50] ;  /* 0x000050001a0a7984 */ /* 0x0000680000000a00 */
[----:B--2---:R2:W1:Y:S04]  /*16b0*/  LDS.64 R12, [R26+0x60] ;  /* 0x000060001a0c7984 */ /* 0x0044680000000a00 */
        /* <DEDUP_REMOVED lines=16> */
.L_x_497:
[----:B------:R-:W-:Y:S05]  /*17c0*/  BSYNC.RECONVERGENT B1 ;  /* 0x0000000000017941 */ /* 0x000fea0003800200 */
.L_x_496:
        /* <DEDUP_REMOVED lines=17> */
.L_x_499:
[----:B------:R-:W-:Y:S05]  /*18e0*/  BSYNC.RECONVERGENT B1 ;  /* 0x0000000000017941 */ /* 0x000fea0003800200 */
.L_x_498:
[----:B---3--:R-:W-:Y:S01]  /*18f0*/  ISETP.GE.AND P0, PT, R3, R20, PT ;  /* 0x000000140300720c */ /* 0x008fe20003f06270 */
        /* <DEDUP_REMOVED lines=16> */
.L_x_501:
[----:B------:R-:W-:Y:S05]  /*1a00*/  BSYNC.RECONVERGENT B1 ;  /* 0x0000000000017941 */ /* 0x000fea0003800200 */
.L_x_500:
        /* <DEDUP_REMOVED lines=17> */
.L_x_503:
[----:B------:R-:W-:Y:S05]  /*1b20*/  BSYNC.RECONVERGENT B1 ;  /* 0x0000000000017941 */ /* 0x000fea0003800200 */
.L_x_502:
        /* <DEDUP_REMOVED lines=17> */
.L_x_505:
[----:B------:R-:W-:Y:S05]  /*1c40*/  BSYNC.RECONVERGENT B1 ;  /* 0x0000000000017941 */ /* 0x000fea0003800200 */
.L_x_504:
        /* <DEDUP_REMOVED lines=18> */
.L_x_480:
[----:B------:R-:W1:Y:S01]  /*1d70*/  S2R R14, SR_LANEID ;  /* 0x00000000000e7919 */ /* 0x000e620000000000 */
[----:B------:R-:W-:Y:S01]  /*1d80*/  LOP3.LUT R4, R2, 0x3e0, RZ, 0xc0, !PT ;  /* 0x000003e002047812 */ /* 0x000fe200078ec0ff */
[----:B------:R-:W-:Y:S01]  /*1d90*/  BSSY.RECONVERGENT B1, `(.L_x_506) ;  /* 0x0000027000017945 */ /* 0x000fe20003800200 */
[----:B------:R-:W-:-:S03]  /*1da0*/  IMAD.MOV.U32 R16, RZ, RZ, R8 ;  /* 0x000000ffff107224 */ /* 0x000fc600078e0008 */
[----:B------:R-:W-:Y:S01]  /*1db0*/  VIADD R10, R4, 0x20 ;  /* 0x00000020040a7836 */ /* 0x000fe20000000000 */
[----:B------:R-:W-:-:S04]  /*1dc0*/  LOP3.LUT R4, RZ, R4, RZ, 0x33, !PT ;  /* 0x00000004ff047212 */ /* 0x000fc800078e33ff */
[----:B------:R-:W-:Y:S01]  /*1dd0*/  ISETP.GT.AND P0, PT, R10, R3, PT ;  /* 0x000000030a00720c */ /* 0x000fe20003f04270 */
[----:B------:R-:W-:-:S05]  /*1de0*/  IMAD.IADD R4, R3, 0x1, R4 ;  /* 0x0000000103047824 */ /* 0x000fca00078e0204 */
[----:B------:R-:W-:-:S05]  /*1df0*/  SEL R5, R4, 0x1f, P0 ;  /* 0x0000001f04057807 */ /* 0x000fca0000000000 */
[----:B------:R2:W3:Y:S04]  /*1e00*/  SHFL.DOWN PT, R9, R6, 0x1, R5 ;  /* 0x0820000006097989 */ /* 0x0004e800000e0005 */
[----:B------:R2:W4:Y:S01]  /*1e10*/  SHFL.DOWN PT, R11, R8, 0x1, R5 ;  /* 0x08200000080b7989 */ /* 0x00052200000e0005 */
[CC--:B-1----:R-:W-:Y:S01]  /*1e20*/  ISETP.GE.AND P0, PT, R14.reuse, R5.reuse, PT ;  /* 0x000000050e00720c */ /* 0x0c2fe20003f06270 */
[C---:B------:R-:W-:Y:S01]  /*1e30*/  VIADD R10, R14.reuse, 0x4 ;  /* 0x000000040e0a7836 */ /* 0x040fe20000000000 */
[C---:B------:R-:W-:Y:S01]  /*1e40*/  ISETP.NE.AND P2, PT, R14.reuse, RZ, PT ;  /* 0x000000ff0e00720c */ /* 0x040fe20003f45270 */
[C---:B------:R-:W-:Y:S02]  /*1e50*/  VIADD R4, R14.reuse, 0x2 ;  /* 0x000000020e047836 */ /* 0x040fe40000000000 */
[----:B0-----:R-:W-:Y:S01]  /*1e60*/  VIADD R12, R14, 0x8 ;  /* 0x000000080e0c7836 */ /* 0x001fe20000000000 */
[-C--:B------:R-:W-:Y:S01]  /*1e70*/  ISETP.GT.AND P5, PT, R10, R5.reuse, PT ;  /* 0x000000050a00720c */ /* 0x080fe20003fa4270 */
[----:B------:R-:W-:Y:S01]  /*1e80*/  VIADD R14, R14, 0x10 ;  /* 0x000000100e0e7836 */ /* 0x000fe20000000000 */
[----:B-----5:R2:W0:Y:S01]  /*1e90*/  SHFL.DOWN PT, R10, R7, 0x1, R5 ;  /* 0x08200000070a7989 */ /* 0x02042200000e0005 */
[-C--:B------:R-:W-:Y:S01]  /*1ea0*/  ISETP.GT.AND P1, PT, R4, R5.reuse, PT ;  /* 0x000000050400720c */ /* 0x080fe20003f24270 */
[----:B------:R-:W-:Y:S01]  /*1eb0*/  IMAD.MOV.U32 R4, RZ, RZ, R7 ;  /* 0x000000ffff047224 */ /* 0x000fe200078e0007 */
[----:B------:R-:W-:-:S02]  /*1ec0*/  ISETP.GT.AND P4, PT, R12, R5, PT ;  /* 0x000000050c00720c */ /* 0x000fc40003f84270 */
[----:B------:R-:W-:Y:S01]  /*1ed0*/  ISETP.GT.AND P3, PT, R14, R5, PT ;  /* 0x000000050e00720c */ /* 0x000fe20003f64270 */
[----:B------:R-:W-:Y:S01]  /*1ee0*/  IMAD.MOV.U32 R14, RZ, RZ, R6 ;  /* 0x000000ffff0e7224 */ /* 0x000fe200078e0006 */
[----:B---3--:R-:W-:Y:S11]  /*1ef0*/  @P0 BRA `(.L_x_507) ;  /* 0x0000000000400947 */ /* 0x008ff60003800000 */
[----:B0-----:R-:W-:Y:S01]  /*1f00*/  ISETP.GE.AND P0, PT, R7, R10, PT ;  /* 0x0000000a0700720c */ /* 0x001fe20003f06270 */
[----:B------:R-:W-:Y:S02]  /*1f10*/  IMAD.MOV.U32 R4, RZ, RZ, R10 ;  /* 0x000000ffff047224 */ /* 0x000fe400078e000a */
[----:B------:R-:W-:Y:S02]  /*1f20*/  IMAD.MOV.U32 R14, RZ, RZ, R9 ;  /* 0x000000ffff0e7224 */ /* 0x000fe400078e0009 */
[----:B----4-:R-:W-:-:S08]  /*1f30*/  IMAD.MOV.U32 R16, RZ, RZ, R11 ;  /* 0x000000ffff107224 */ /* 0x010fd000078e000b */
        /* <DEDUP_REMOVED lines=12> */
.L_x_507:
[----:B------:R-:W-:Y:S05]  /*2000*/  BSYNC.RECONVERGENT B1 ;  /* 0x0000000000017941 */ /* 0x000fea0003800200 */
.L_x_506:
[----:B--2---:R1:W2:Y:S01]  /*2010*/  SHFL.DOWN PT, R7, R4, 0x2, R5 ;  /* 0x0840000004077989 */ /* 0x0042a200000e0005 */
[----:B------:R-:W-:Y:S01]  /*2020*/  BSSY.RECONVERGENT B1, `(.L_x_508) ;  /* 0x0000017000017945 */ /* 0x000fe20003800200 */
[----:B------:R-:W-:Y:S02]  /*2030*/  IMAD.MOV.U32 R6, RZ, RZ, R4 ;  /* 0x000000ffff067224 */ /* 0x000fe400078e0004 */
[----:B------:R1:W3:Y:S01]  /*2040*/  SHFL.DOWN PT, R9, R14, 0x2, R5 ;  /* 0x084000000e097989 */ /* 0x0002e200000e0005 */
[----:B0-----:R-:W-:Y:S02]  /*2050*/  IMAD.MOV.U32 R10, RZ, RZ, R14 ;  /* 0x000000ffff0a7224 */ /* 0x001fe400078e000e */
[----:B------:R-:W-:Y:S01]  /*2060*/  IMAD.MOV.U32 R12, RZ, RZ, R16 ;  /* 0x000000ffff0c7224 */ /* 0x000fe200078e0010 */
[----:B----4-:R1:W0:Y:S01]  /*2070*/  SHFL.DOWN PT, R11, R16, 0x2, R5 ;  /* 0x08400000100b7989 */ /* 0x01022200000e0005 */
[----:B------:R-:W-:Y:S05]  /*2080*/  @P1 BRA `(.L_x_509) ;  /* 0x0000000000401947 */ /* 0x000fea0003800000 */
[----:B--2---:R-:W-:Y:S01]  /*2090*/  ISETP.GE.AND P0, PT, R4, R7, PT ;  /* 0x000000070400720c */ /* 0x004fe20003f06270 */
[----:B------:R-:W-:Y:S02]  /*20a0*/  IMAD.MOV.U32 R6, RZ, RZ, R7 ;  /* 0x000000ffff067224 */ /* 0x000fe400078e0007 */
[----:B---3--:R-:W-:Y:S02]  /*20b0*/  IMAD.MOV.U32 R10, RZ, RZ, R9 ;  /* 0x000000ffff0a7224 */ /* 0x008fe400078e0009 */
        /* <DEDUP_REMOVED lines=13> */
.L_x_509:
[----:B------:R-:W-:Y:S05]  /*2190*/  BSYNC.RECONVERGENT B1 ;  /* 0x0000000000017941 */ /* 0x000fea0003800200 */
.L_x_508:
[----:B--2---:R2:W4:Y:S01]  /*21a0*/  SHFL.DOWN PT, R7, R6, 0x4, R5 ;  /* 0x0880000006077989 */ /* 0x00452200000e0005 */
[----:B------:R-:W-:Y:S01]  /*21b0*/  BSSY.RECONVERGENT B1, `(.L_x_510) ;  /* 0x0000017000017945 */ /* 0x000fe20003800200 */
[----:B-1----:R-:W-:Y:S02]  /*21c0*/  IMAD.MOV.U32 R4, RZ, RZ, R6 ;  /* 0x000000ffff047224 */ /* 0x002fe400078e0006 */
[----:B---3--:R2:W1:Y:S01]  /*21d0*/  SHFL.DOWN PT, R9, R10, 0x4, R5 ;  /* 0x088000000a097989 */ /* 0x00846200000e0005 */
        /* <DEDUP_REMOVED lines=20> */
.L_x_511:
[----:B------:R-:W-:Y:S05]  /*2320*/  BSYNC.RECONVERGENT B1 ;  /* 0x0000000000017941 */ /* 0x000fea0003800200 */
.L_x_510:
        /* <DEDUP_REMOVED lines=24> */
.L_x_513:
[----:B------:R-:W-:Y:S05]  /*24b0*/  BSYNC.RECONVERGENT B1 ;  /* 0x0000000000017941 */ /* 0x000fea0003800200 */
.L_x_512:
[----:B-1----:R1:W2:Y:S01]  /*24c0*/  SHFL.DOWN PT, R9, R10, 0x10, R5 ;  /* 0x0a0000000a097989 */ /* 0x0022a200000e0005 */
[----:B------:R-:W-:Y:S01]  /*24d0*/  BSSY.RECONVERGENT B1, `(.L_x_514) ;  /* 0x0000017000017945 */ /* 0x000fe20003800200 */
[----:B------:R-:W-:Y:S02]  /*24e0*/  IMAD.MOV.U32 R6, RZ, RZ, R10 ;  /* 0x000000ffff067224 */ /* 0x000fe400078e000a */
[----:B0-----:R1:W0:Y:S01]  /*24f0*/  SHFL.DOWN PT, R11, R12, 0x10, R5 ;  /* 0x0a0000000c0b7989 */ /* 0x00122200000e0005 */
[----:B----4-:R-:W-:Y:S02]  /*2500*/  IMAD.MOV.U32 R7, RZ, RZ, R12 ;  /* 0x000000ffff077224 */ /* 0x010fe400078e000c */
[----:B---3--:R-:W-:Y:S01]  /*2510*/  IMAD.MOV.U32 R8, RZ, RZ, R14 ;  /* 0x000000ffff087224 */ /* 0x008fe200078e000e */
[----:B------:R1:W3:Y:S01]  /*2520*/  SHFL.DOWN PT, R13, R14, 0x10, R5 ;  /* 0x0a0000000e0d7989 */ /* 0x0002e200000e0005 */
[----:B------:R-:W-:Y:S05]  /*2530*/  @P3 BRA `(.L_x_515) ;  /* 0x0000000000403947 */ /* 0x000fea0003800000 */
        /* <DEDUP_REMOVED lines=16> */
.L_x_515:
[----:B------:R-:W-:Y:S05]  /*2640*/  BSYNC.RECONVERGENT B1 ;  /* 0x0000000000017941 */ /* 0x000fea0003800200 */
.L_x_514:
[----:B------:R-:W-:Y:S04]  /*2650*/  BSSY.RECONVERGENT B1, `(.L_x_516) ;  /* 0x000000c000017945 */ /* 0x000fe80003800200 */
[----:B------:R-:W-:Y:S05]  /*2660*/  @P2 BRA `(.L_x_517) ;  /* 0x0000000000282947 */ /* 0x000fea0003800000 */
[----:B-1----:R-:W1:Y:S01]  /*2670*/  S2R R10, SR_CgaCtaId ;  /* 0x00000000000a7919 */ /* 0x002e620000008800 */
[----:B------:R-:W-:Y:S02]  /*2680*/  MOV R5, 0x400 ;  /* 0x0000040000057802 */ /* 0x000fe40000000f00 */
[----:B------:R-:W-:-:S04]  /*2690*/  SHF.R.U32.HI R4, RZ, 0x1, R2 ;  /* 0x00000001ff047819 */ /* 0x000fc80000011602 */
[----:B------:R-:W-:Y:S02]  /*26a0*/  LOP3.LUT R4, R4, 0x1f0, RZ, 0xc0, !PT ;  /* 0x000001f004047812 */ /* 0x000fe400078ec0ff */
[----:B-1----:R-:W-:-:S05]  /*26b0*/  LEA R5, R10, R5, 0x18 ;  /* 0x000000050a057211 */ /* 0x002fca00078ec0ff */
[----:B--2---:R-:W-:Y:S02]  /*26c0*/  IMAD.IADD R9, R4, 0x1, R5 ;  /* 0x0000000104097824 */ /* 0x004fe400078e0205 */
[----:B------:R-:W-:Y:S02]  /*26d0*/  IMAD.MOV.U32 R4, RZ, RZ, R7 ;  /* 0x000000ffff047224 */ /* 0x000fe400078e0007 */
[----:B------:R-:W-:Y:S01]  /*26e0*/  IMAD.MOV.U32 R5, RZ, RZ, R8 ;  /* 0x000000ffff057224 */ /* 0x000fe200078e0008 */
[----:B------:R4:W-:Y:S04]  /*26f0*/  STS [R9+0x8], R6 ;  /* 0x0000080609007388 */ /* 0x0009e80000000800 */
[----:B------:R4:W-:Y:S02]  /*2700*/  STS.64 [R9+0x10], R4 ;  /* 0x0000100409007388 */ /* 0x0009e40000000a00 */
.L_x_517:
[----:B------:R-:W-:Y:S05]  /*2710*/  BSYNC.RECONVERGENT B1 ;  /* 0x0000000000017941 */ /* 0x000fea0003800200 */
.L_x_516:
[----:B------:R-:W-:Y:S01]  /*2720*/  BAR.SYNC.DEFER_BLOCKING 0x0 ;  /* 0x0000000000007b1d */ /* 0x000fe20000010000 */
[----:B------:R-:W-:-:S13]  /*2730*/  ISETP.NE.AND P2, PT, R2, RZ, PT ;  /* 0x000000ff0200720c */ /* 0x000fda0003f45270 */
[----:B------:R-:W-:Y:S05]  /*2740*/  @P2 BRA `(.L_x_493) ;  /* 0x0000003000502947 */ /* 0x000fea0003800000 */
[C---:B------:R-:W-:Y:S01]  /*2750*/  ISETP.GE.AND P0, PT, R3.reuse, 0x21, PT ;  /* 0x000000210300780c */ /* 0x040fe20003f06270 */
[----:B------:R-:W-:Y:S01]  /*2760*/  IMAD.MOV.U32 R2, RZ, RZ, R6 ;  /* 0x000000ffff027224 */ /* 0x000fe200078e0006 */
[C---:B------:R-:W-:Y:S01]  /*2770*/  ISETP.GE.AND P5, PT, R3.reuse, 0x41, PT ;  /* 0x000000410300780c */ /* 0x040fe20003fa6270 */
[----:B0-----:R-:W-:Y:S01]  /*2780*/  IMAD.MOV.U32 R11, RZ, RZ, R7 ;  /* 0x000000ffff0b7224 */ /* 0x001fe200078e0007 */
[C---:B------:R-:W-:Y:S01]  /*2790*/  ISETP.GE.AND P4, PT, R3.reuse, 0x61, PT ;  /* 0x000000610300780c */ /* 0x040fe20003f86270 */
[----:B-1----:R-:W-:Y:S01]  /*27a0*/  IMAD.MOV.U32 R10, RZ, RZ, R8 ;  /* 0x000000ffff0a7224 */ /* 0x002fe200078e0008 */
[----:B------:R-:W-:-:S07]  /*27b0*/  ISETP.GE.AND P3, PT, R3, 0x81, PT ;  /* 0x000000810300780c */ /* 0x000fce0003f66270 */
[----:B------:R-:W-:Y:S06]  /*27c0*/  @!P0 BRA `(.L_x_518) ;  /* 0x00000000005c8947 */ /* 0x000fec0003800000 */
[----:B------:R-:W0:Y:S01]  /*27d0*/  S2UR UR5, SR_CgaCtaId ;  /* 0x00000000000579c3 */ /* 0x000e220000008800 */
[----:B------:R-:W-:Y:S01]  /*27e0*/  UMOV UR4, 0x400 ;  /* 0x0000040000047882 */ /* 0x000fe20000000000 */
[----:B------:R-:W-:Y:S01]  /*27f0*/  BSSY.RECONVERGENT B1, `(.L_x_518) ;  /* 0x0000014000017945 */ /* 0x000fe20003800200 */
[----:B0-----:R-:W-:-:S09]  /*2800*/  ULEA UR4, UR5, UR4, 0x18 ;  /* 0x0000000405047291 */ /* 0x001fd2000f8ec0ff */
[----:B----4-:R-:W0:Y:S04]  /*2810*/  LDS R5, [UR4+0x18] ;  /* 0x00001804ff057984 */ /* 0x010e280008000800 */
[----:B---3--:R-:W1:Y:S01]  /*2820*/  LDS.64 R12, [UR4+0x20] ;  /* 0x00002004ff0c7984 */ /* 0x008e620008000a00 */
        /* <DEDUP_REMOVED lines=16> */
.L_x_519:
[----:B------:R-:W-:Y:S05]  /*2930*/  BSYNC.RECONVERGENT B1 ;  /* 0x0000000000017941 */ /* 0x000fea0003800200 */
.L_x_518:
[----:B----4-:R-:W-:Y:S02]  /*2940*/  IMAD.MOV.U32 R4, RZ, RZ, R2 ;  /* 0x000000ffff047224 */ /* 0x010fe400078e0002 */
[----:B--2---:R-:W-:Y:S02]  /*2950*/  IMAD.MOV.U32 R9, RZ, RZ, R11 ;  /* 0x000000ffff097224 */ /* 0x004fe400078e000b */
[----:B------:R-:W-:Y:S01]  /*2960*/  IMAD.MOV.U32 R8, RZ, RZ, R10 ;  /* 0x000000ffff087224 */ /* 0x000fe200078e000a */
[----:B------:R-:W-:Y:S06]  /*2970*/  @!P5 BRA `(.L_x_520) ;  /* 0x00000000005cd947 */ /* 0x000fec0003800000 */
[----:B------:R-:W0:Y:S01]  /*2980*/  S2UR UR5, SR_CgaCtaId ;  /* 0x00000000000579c3 */ /* 0x000e220000008800 */
[----:B------:R-:W-:Y:S01]  /*2990*/  UMOV UR4, 0x400 ;  /* 0x0000040000047882 */ /* 0x000fe20000000000 */
[----:B------:R-:W-:Y:S01]  /*29a0*/  BSSY.RECONVERGENT B1, `(.L_x_520) ;  /* 0x0000014000017945 */ /* 0x000fe20003800200 */
[----:B0-----:R-:W-:-:S09]  /*29b0*/  ULEA UR4, UR5, UR4, 0x18 ;  /* 0x0000000405047291 */ /* 0x001fd2000f8ec0ff */
[----:B------:R-:W0:Y:S04]  /*29c0*/  LDS R5, [UR4+0x28] ;  /* 0x00002804ff057984 */ /* 0x000e280008000800 */
[----:B------:R-:W1:Y:S01]  /*29d0*/  LDS.64 R6, [UR4+0x30] ;  /* 0x00003004ff067984 */ /* 0x000e620008000a00 */
        /* <DEDUP_REMOVED lines=16> */
.L_x_521:
[----:B------:R-:W-:Y:S05]  /*2ae0*/  BSYNC.RECONVERGENT B1 ;  /* 0x0000000000017941 */ /* 0x000fea0003800200 */
.L_x_520:
        /* <DEDUP_REMOVED lines=29> */
.L_x_523:
[----:B------:R-:W-:Y:S05]  /*2cc0*/  BSYNC.RECONVERGENT B1 ;  /* 0x0000000000017941 */ /* 0x000fea0003800200 */
.L_x_522:
        /* <DEDUP_REMOVED lines=26> */
.L_x_525:
[----:B------:R-:W-:Y:S05]  /*2e70*/  BSYNC.RECONVERGENT B1 ;  /* 0x0000000000017941 */ /* 0x000fea0003800200 */
.L_x_524:
        /* <DEDUP_REMOVED lines=26> */
.L_x_527:
[----:B------:R-:W-:Y:S05]  /*3020*/  BSYNC.RECONVERGENT B1 ;  /* 0x0000000000017941 */ /* 0x000fea0003800200 */
.L_x_526:
        /* <DEDUP_REMOVED lines=26> */
.L_x_529:
[----:B------:R-:W-:Y:S05]  /*31d0*/  BSYNC.RECONVERGENT B1 ;  /* 0x0000000000017941 */ /* 0x000fea0003800200 */
.L_x_528:
        /* <DEDUP_REMOVED lines=27> */
.L_x_461:
[----:B------:R-:W0:Y:S01]  /*3390*/  S2R R2, SR_TID.X ;  /* 0x0000000000027919 */ /* 0x000e220000002100 */
[----:B------:R-:W1:Y:S01]  /*33a0*/  LDCU.128 UR12, c[0x0][0x380] ;  /* 0x00007000ff0c77ac */ /* 0x000e620008000c00 */
[----:B------:R-:W-:Y:S02]  /*33b0*/  SHF.R.S32.HI R14, RZ, 0x1f, R5 ;  /* 0x0000001fff0e7819 */ /* 0x000fe40000011405 */
[----:B0-----:R-:W-:-:S04]  /*33c0*/  IADD3 R3, P0, PT, R5, R2, RZ ;  /* 0x0000000205037210 */ /* 0x001fc80007f1e0ff */
[----:B-1----:R-:W-:Y:S01]  /*33d0*/  LEA R6, P1, R3, UR12, 0x2 ;  /* 0x0000000c03067c11 */ /* 0x002fe2000f8210ff */
[----:B------:R-:W-:-:S05]  /*33e0*/  IMAD.X R8, RZ, RZ, R14, P0 ;  /* 0x000000ffff087224 */ /* 0x000fca00000e060e */
[----:B------:R-:W-:-:S05]  /*33f0*/  LEA.HI.X R7, R3, UR13, R8, 0x2, P1 ;  /* 0x0000000d03077c11 */ /* 0x000fca00088f1408 */
[----:B------:R-:W2:Y:S04]  /*3400*/  LDG.E R8, desc[UR10][R6.64] ;  /* 0x0000000a06087981 */ /* 0x000ea8000c1e1900 */
[----:B------:R-:W2:Y:S04]  /*3410*/  LDG.E R9, desc[UR10][R6.64+0x400] ;  /* 0x0004000a06097981 */ /* 0x000ea8000c1e1900 */
[----:B------:R-:W3:Y:S04]  /*3420*/  LDG.E R10, desc[UR10][R6.64+0x800] ;  /* 0x0008000a060a7981 */ /* 0x000ee8000c1e1900 */
[----:B------:R-:W4:Y:S04]  /*3430*/  LDG.E R11, desc[UR10][R6.64+0xc00] ;  /* 0x000c000a060b7981 */ /* 0x000f28000c1e1900 */
[----:B------:R0:W5:Y:S02]  /*3440*/  LDG.E R3, desc[UR10][R6.64+0x1000] ;  /* 0x0010000a06037981 */ /* 0x000164000c1e1900 */
[----:B0-----:R-:W-:-:S02]  /*3450*/  LOP3.LUT R6, R2, 0x400, RZ, 0xfc, !PT ;  /* 0x0000040002067812 */ /* 0x001fc400078efcff */
[CC--:B--2---:R-:W-:Y:S02]  /*3460*/  VIMNMX R13, PT, PT, R8.reuse, R9.reuse, !PT ;  /* 0x00000009080d7248 */ /* 0x0c4fe40007fe0100 */
[----:B------:R-:W-:Y:S01]  /*3470*/  ISETP.GE.AND P0, PT, R8, R9, PT ;  /* 0x000000090800720c */ /* 0x000fe20003f06270 */
[----:B------:R-:W-:Y:S01]  /*3480*/  VIADD R9, R2, 0x200 ;  /* 0x0000020002097836 */ /* 0x000fe20000000000 */
[----:B---3--:R-:W-:Y:S02]  /*3490*/  VIMNMX R12, PT, PT, R10, R13, !PT ;  /* 0x0000000d0a0c7248 */ /* 0x008fe40007fe0100 */
[----:B------:R-:W-:Y:S02]  /*34a0*/  ISETP.GE.AND P2, PT, R13, R10, PT ;  /* 0x0000000a0d00720c */ /* 0x000fe40003f46270 */
[----:B----4-:R-:W-:Y:S02]  /*34b0*/  ISETP.GE.AND P3, PT, R12, R11, PT ;  /* 0x0000000b0c00720c */ /* 0x010fe40003f66270 */
[----:B------:R-:W-:Y:S01]  /*34c0*/  VIMNMX R12, PT, PT, R11, R12, !PT ;  /* 0x0000000c0b0c7248 */ /* 0x000fe20007fe0100 */
[----:B------:R-:W-:-:S03]  /*34d0*/  VIADD R11, R2, 0x100 ;  /* 0x00000100020b7836 */ /* 0x000fc60000000000 */
[----:B-----5:R-:W-:-:S05]  /*34e0*/  ISETP.GE.AND P1, PT, R12, R3, PT ;  /* 0x000000030c00720c */ /* 0x020fca0003f26270 */
[----:B------:R-:W-:Y:S02]  /*34f0*/  @P2 SEL R9, R11, R2, !P0 ;  /* 0x000000020b092207 */ /* 0x000fe40004000000 */
[----:B------:R-:W-:Y:S01]  /*3500*/  IADD3 R8, P2, PT, R5, UR14, RZ ;  /* 0x0000000e05087c10 */ /* 0x000fe2000ff5e0ff */
[----:B------:R-:W-:-:S03]  /*3510*/  @!P3 VIADD R9, R2, 0x300 ;  /* 0x000003000209b836 */ /* 0x000fc60000000000 */
[----:B------:R-:W-:Y:S02]  /*3520*/  IADD3.X R7, PT, PT, R14, UR15, RZ, P2, !PT ;  /* 0x0000000f0e077c10 */ /* 0x000fe400097fe4ff */
[----:B------:R-:W-:Y:S02]  /*3530*/  ISETP.LE.AND P2, PT, R4, UR6, PT ;  /* 0x0000000604007c0c */ /* 0x000fe4000bf43270 */
[C---:B------:R-:W-:Y:S02]  /*3540*/  @P1 ISETP.GE.U32.AND P0, PT, R9.reuse, R6, PT ;  /* 0x000000060900120c */ /* 0x040fe40003f06070 */
[-C--:B------:R-:W-:Y:S02]  /*3550*/  IADD3 R5, P3, PT, R6, R8.reuse, RZ ;  /* 0x0000000806057210 */ /* 0x080fe40007f7e0ff */
[----:B------:R-:W-:Y:S02]  /*3560*/  @P1 IADD3 R8, P4, PT, R9, R8, RZ ;  /* 0x0000000809081210 */ /* 0x000fe40007f9e0ff */
[----:B------:R-:W-:Y:S01]  /*3570*/  @P1 ISETP.GE.U32.AND.EX P0, PT, RZ, RZ, PT, P0 ;  /* 0x000000ffff00120c */ /* 0x000fe20003f06100 */
[----:B------:R-:W-:-:S02]  /*3580*/  IMAD.X R6, RZ, RZ, R7, P3 ;  /* 0x000000ffff067224 */ /* 0x000fc400018e0607 */
        /* <DEDUP_REMOVED lines=17> */
[----:B------:R-:W-:-:S05]  /*36a0*/  IMAD.MOV.U32 R11, RZ, RZ, 0x500 ;  /* 0x00000500ff0b7424 */ /* 0x000fca00078e00ff */
[----:B------:R-:W2:Y:S01]  /*36b0*/  ATOMG.E.ADD.STRONG.GPU PT, R7, desc[UR10][R8.64], R11 ;  /* 0x8000000b080779a8 */ /* 0x000ea200081ef10a */
[----:B------:R-:W0:Y:S01]  /*36c0*/  S2UR UR5, SR_CgaCtaId ;  /* 0x00000000000579c3 */ /* 0x000e220000008800 */
[----:B------:R-:W-:Y:S02]  /*36d0*/  UMOV UR4, 0x400 ;  /* 0x0000040000047882 */ /* 0x000fe40000000000 */
[----:B0-----:R-:W-:Y:S01]  /*36e0*/  ULEA UR4, UR5, UR4, 0x18 ;  /* 0x0000000405047291 */ /* 0x001fe2000f8ec0ff */
[----:B--2---:R-:W-:-:S08]  /*36f0*/  VIADD R7, R7, UR6 ;  /* 0x0000000607077c36 */ /* 0x004fd00008000000 */
[----:B------:R0:W-:Y:S03]  /*3700*/  STS [UR4+0x98], R7 ;  /* 0x00009807ff007988 */ /* 0x0001e60008000804 */
.L_x_532:
[----:B------:R-:W-:Y:S05]  /*3710*/  BSYNC.RECONVERGENT B1 ;  /* 0x0000000000017941 */ /* 0x000fea0003800200 */
.L_x_531:
[----:B------:R-:W1:Y:S08]  /*3720*/  S2UR UR5, SR_CgaCtaId ;  /* 0x00000000000579c3 */ /* 0x000e700000008800 */
[----:B------:R-:W-:Y:S06]  /*3730*/  BAR.SYNC.DEFER_BLOCKING 0x0 ;  /* 0x0000000000007b1d */ /* 0x000fec0000010000 */
[----:B------:R-:W-:-:S02]  /*3740*/  UMOV UR4, 0x400 ;  /* 0x0000040000047882 */ /* 0x000fc40000000000 */
[----:B-1----:R-:W-:-:S06]  /*3750*/  ULEA UR4, UR5, UR4, 0x18 ;  /* 0x0000000405047291 */ /* 0x002fcc000f8ec0ff */
[----:B0-----:R-:W-:-:S05]  /*3760*/  IMAD.U32 R7, RZ, RZ, UR4 ;  /* 0x00000004ff077e24 */ /* 0x001fca000f8e00ff */
[----:B------:R-:W0:Y:S02]  /*3770*/  LDS R11, [R7+0x98] ;  /* 0x00009800070b7984 */ /* 0x000e240000000800 */
[----:B0-----:R-:W-:-:S05]  /*3780*/  VIADD R13, R11, 0x500 ;  /* 0x000005000b0d7836 */ /* 0x001fca0000000000 */
[----:B------:R-:W-:-:S13]  /*3790*/  ISETP.GT.AND P0, PT, R13, R4, PT ;  /* 0x000000040d00720c */ /* 0x000fda0003f04270 */
[----:B------:R-:W-:Y:S05]  /*37a0*/  @P0 BRA `(.L_x_533) ;  /* 0x00000004004c0947 */ /* 0x000fea0003800000 */
[----:B------:R-:W-:Y:S01]  /*37b0*/  BSSY.RECONVERGENT B1, `(.L_x_533) ;  /* 0x0000052000017945 */ /* 0x000fe20003800200 */
[----:B------:R-:W-:Y:S01]  /*37c0*/  IMAD.MOV.U32 R12, RZ, RZ, R3 ;  /* 0x000000ffff0c7224 */ /* 0x000fe200078e0003 */
[----:B------:R-:W0:Y:S01]  /*37d0*/  LDCU UR7, c[0x0][0x398] ;  /* 0x00007300ff0777ac */ /* 0x000e220008000800 */
[----:B------:R-:W-:Y:S02]  /*37e0*/  IMAD.MOV.U32 R16, RZ, RZ, R5 ;  /* 0x000000ffff107224 */ /* 0x000fe400078e0005 */
[----:B------:R-:W-:Y:S01]  /*37f0*/  IMAD.MOV.U32 R23, RZ, RZ, R6 ;  /* 0x000000ffff177224 */ /* 0x000fe200078e0006 */
[----:B------:R-:W1:Y:S06]  /*3800*/  LDCU.128 UR12, c[0x0][0x380] ;  /* 0x00007000ff0c77ac */ /* 0x000e6c0008000c00 */
.L_x_536:
[----:B------:R-:W-:-:S04]  /*3810*/  IADD3 R21, P0, PT, R2, R11, RZ ;  /* 0x0000000b02157210 */ /* 0x000fc80007f1e0ff */
[----:B------:R-:W-:Y:S02]  /*3820*/  LEA.HI.X.SX32 R20, R11, RZ, 0x1, P0 ;  /* 0x000000ff0b147211 */ /* 0x000fe400000f0eff */
[----:B-1----:R-:W-:-:S04]  /*3830*/  LEA R4, P0, R21, UR12, 0x2 ;  /* 0x0000000c15047c11 */ /* 0x002fc8000f8010ff */
[----:B------:R-:W-:-:S05]  /*3840*/  LEA.HI.X R5, R21, UR13, R20, 0x2, P0 ;  /* 0x0000000d15057c11 */ /* 0x000fca00080f1414 */
[----:B------:R-:W2:Y:S04]  /*3850*/  LDG.E R11, desc[UR10][R4.64] ;  /* 0x0000000a040b7981 */ /* 0x000ea8000c1e1900 */
[----:B------:R-:W3:Y:S04]  /*3860*/  LDG.E R14, desc[UR10][R4.64+0x400] ;  /* 0x0004000a040e7981 */ /* 0x000ee8000c1e1900 */
[----:B------:R-:W4:Y:S04]  /*3870*/  LDG.E R13, desc[UR10][R4.64+0x800] ;  /* 0x0008000a040d7981 */ /* 0x000f28000c1e1900 */
[----:B------:R-:W4:Y:S01]  /*3880*/  LDG.E R10, desc[UR10][R4.64+0xc00] ;  /* 0x000c000a040a7981 */ /* 0x000f22000c1e1900 */
[----:B------:R-:W-:-:S03]  /*3890*/  IADD3 R21, P0, PT, R21, UR14, RZ ;  /* 0x0000000e15157c10 */ /* 0x000fc6000ff1e0ff */
[----:B------:R1:W5:Y:S01]  /*38a0*/  LDG.E R3, desc[UR10][R4.64+0x1000] ;  /* 0x0010000a04037981 */ /* 0x000362000c1e1900 */
[----:B------:R-:W-:Y:S01]  /*38b0*/  IADD3.X R20, PT, PT, R20, UR15, RZ, P0, !PT ;  /* 0x0000000f14147c10 */ /* 0x000fe200087fe4ff */
[----:B------:R-:W-:Y:S01]  /*38c0*/  BSSY.RECONVERGENT B2, `(.L_x_534) ;  /* 0x000002a000027945 */ /* 0x000fe20003800200 */
[----:B------:R-:W-:Y:S01]  /*38d0*/  BAR.SYNC.DEFER_BLOCKING 0x0 ;  /* 0x0000000000007b1d */ /* 0x000fe20000010000 */
[C---:B------:R-:W-:Y:S02]  /*38e0*/  IADD3 R18, P3, PT, R21.reuse, 0x100, RZ ;  /* 0x0000010015127810 */ /* 0x040fe40007f7e0ff */
[C---:B------:R-:W-:Y:S02]  /*38f0*/  IADD3 R17, P4, PT, R21.reuse, 0x200, RZ ;  /* 0x0000020015117810 */ /* 0x040fe40007f9e0ff */
[----:B-1----:R-:W-:Y:S01]  /*3900*/  IADD3 R5, P6, PT, R21, 0x400, RZ ;  /* 0x0000040015057810 */ /* 0x002fe20007fde0ff */
[----:B------:R-:W-:Y:S01]  /*3910*/  IMAD.X R19, RZ, RZ, R20, P3 ;  /* 0x000000ffff137224 */ /* 0x000fe200018e0614 */
[----:B------:R-:W-:-:S03]  /*3920*/  ISETP.NE.AND P3, PT, R2, RZ, PT ;  /* 0x000000ff0200720c */ /* 0x000fc60003f65270 */
        /* <DEDUP_REMOVED lines=9> */
[--C-:B------:R-:W-:Y:S02]  /*39c0*/  IMAD.X R16, RZ, RZ, R20.reuse, P4 ;  /* 0x000000ffff107224 */ /* 0x100fe400020e0614 */
[----:B------:R-:W-:Y:S01]  /*39d0*/  IMAD.X R15, RZ, RZ, R20, P5 ;  /* 0x000000ffff0f7224 */ /* 0x000fe200028e0614 */
[----:B------:R-:W-:-:S07]  /*39e0*/  @P2 SEL R20, R23, R20, P0 ;  /* 0x0000001417142207 */ /* 0x000fce0000000000 */
        /* <DEDUP_REMOVED lines=10> */
[----:B------:R-:W-:Y:S02]  /*3a90*/  @P2 SEL R13, R14, R13, P0 ;  /* 0x0000000d0e0d2207 */ /* 0x000fe40000000000 */
[----:B------:R-:W-:Y:S02]  /*3aa0*/  @P2 SEL R17, R18, R17, P0 ;  /* 0x0000001112112207 */ /* 0x000fe40000000000 */
[----:B------:R-:W-:Y:S02]  /*3ab0*/  ISETP.GE.AND P1, PT, R13, R10, PT ;  /* 0x0000000a0d00720c */ /* 0x000fe40003f26270 */
[----:B------:R-:W-:Y:S01]  /*3ac0*/  @P2 SEL R16, R19, R16, P0 ;  /* 0x0000001013102207 */ /* 0x000fe20000000000 */
[----:B------:R-:W-:Y:S10]  /*3ad0*/  @P3 BRA `(.L_x_535) ;  /* 0x0000000000203947 */ /* 0x000ff40003800000 */
[----:B------:R-:W-:-:S05]  /*3ae0*/  IMAD.MOV.U32 R11, RZ, RZ, 0x500 ;  /* 0x00000500ff0b7424 */ /* 0x000fca00078e00ff */
[----:B------:R-:W2:Y:S01]  /*3af0*/  ATOMG.E.ADD.STRONG.GPU PT, R4, desc[UR10][R8.64], R11 ;  /* 0x8000000b080479a8 */ /* 0x000ea200081ef10a */
[----:B------:R-:W1:Y:S01]  /*3b00*/  S2UR UR5, SR_CgaCtaId ;  /* 0x00000000000579c3 */ /* 0x000e620000008800 */
[----:B------:R-:W-:Y:S02]  /*3b10*/  UMOV UR4, 0x400 ;  /* 0x0000040000047882 */ /* 0x000fe40000000000 */
[----:B-1----:R-:W-:-:S06]  /*3b20*/  ULEA UR4, UR5, UR4, 0x18 ;  /* 0x0000000405047291 */ /* 0x002fcc000f8ec0ff */
[----:B------:R-:W-:Y:S02]  /*3b30*/  IMAD.U32 R7, RZ, RZ, UR4 ;  /* 0x00000004ff077e24 */ /* 0x000fe4000f8e00ff */
[----:B--2---:R-:W-:-:S05]  /*3b40*/  VIADD R4, R4, UR6 ;  /* 0x0000000604047c36 */ /* 0x004fca0008000000 */
[----:B------:R1:W-:Y:S02]  /*3b50*/  STS [R7+0x98], R4 ;  /* 0x0000980407007388 */ /* 0x0003e40000000800 */
.L_x_535:
[----:B0-----:R-:W-:Y:S05]  /*3b60*/  BSYNC.RECONVERGENT B2 ;  /* 0x0000000000027941 */ /* 0x001fea0003800200 */
.L_x_534:
[----:B------:R-:W-:Y:S01]  /*3b70*/  BAR.SYNC.DEFER_BLOCKING 0x0 ;  /* 0x0000000000007b1d */ /* 0x000fe20000010000 */
[----:B------:R-:W-:Y:S01]  /*3b80*/  @P1 ISETP.GE.U32.AND P0, PT, R17, R12, PT ;  /* 0x0000000c1100120c */ /* 0x000fe20003f06070 */
[----:B-1----:R-:W-:-:S03]  /*3b90*/  IMAD.U32 R4, RZ, RZ, UR7 ;  /* 0x00000007ff047e24 */ /* 0x002fc6000f8e00ff */
[----:B------:R-:W-:-:S04]  /*3ba0*/  @P1 ISETP.GE.AND.EX P0, PT, R16, R15, PT, P0 ;  /* 0x0000000f1000120c */ /* 0x000fc80003f06300 */
[----:B------:R-:W-:-:S04]  /*3bb0*/  @P1 ISETP.LT.OR P0, PT, R10, R13, !P0 ;  /* 0x0000000d0a00120c */ /* 0x000fc80004701670 */
[----:B------:R-:W-:Y:S02]  /*3bc0*/  @P1 SEL R10, R13, R10, P0 ;  /* 0x0000000a0d0a1207 */ /* 0x000fe40000000000 */
[----:B------:R-:W-:Y:S02]  /*3bd0*/  @P1 SEL R12, R17, R12, P0 ;  /* 0x0000000c110c1207 */ /* 0x000fe40000000000 */
[----:B-----5:R-:W-:Y:S02]  /*3be0*/  ISETP.GE.AND P2, PT, R10, R3, PT ;  /* 0x000000030a00720c */ /* 0x020fe40003f46270 */
[----:B------:R-:W-:Y:S01]  /*3bf0*/  @P1 SEL R15, R16, R15, P0 ;  /* 0x0000000f100f1207 */ /* 0x000fe20000000000 */
[----:B------:R-:W0:Y:S10]  /*3c00*/  LDS R11, [R7+0x98] ;  /* 0x00009800070b7984 */ /* 0x000e340000000800 */
        /* <DEDUP_REMOVED lines=8> */
[----:B------:R-:W-:Y:S02]  /*3c90*/  IMAD.MOV.U32 R23, RZ, RZ, R6 ;  /* 0x000000ffff177224 */ /* 0x000fe400078e0006 */
[----:B0-----:R-:W-:-:S05]  /*3ca0*/  VIADD R13, R11, 0x500 ;  /* 0x000005000b0d7836 */ /* 0x001fca0000000000 */
[----:B------:R-:W-:-:S13]  /*3cb0*/  ISETP.GT.AND P0, PT, R13, R4, PT ;  /* 0x000000040d00720c */ /* 0x000fda0003f04270 */
[----:B------:R-:W-:Y:S05]  /*3cc0*/  @!P0 BRA `(.L_x_536) ;  /* 0xfffffff800d08947 */ /* 0x000fea000383ffff */
[----:B------:R-:W-:Y:S05]  /*3cd0*/  BSYNC.RECONVERGENT B1 ;  /* 0x0000000000017941 */ /* 0x000fea0003800200 */
.L_x_533:
[----:B------:R-:W-:Y:S01]  /*3ce0*/  ISETP.GE.AND P0, PT, R11, R4, PT ;  /* 0x000000040b00720c */ /* 0x000fe20003f06270 */
[----:B------:R-:W0:Y:S01]  /*3cf0*/  LDCU.64 UR6, c[0x0][0x388] ;  /* 0x00007100ff0677ac */ /* 0x000e220008000a00 */
[----:B------:R-:W-:Y:S01]  /*3d00*/  BSSY.RECONVERGENT B1, `(.L_x_530) ;  /* 0x0000097000017945 */ /* 0x000fe20003800200 */
[----:B------:R-:W1:Y:S10]  /*3d10*/  LDCU.64 UR4, c[0x0][0x388] ;  /* 0x00007100ff0477ac */ /* 0x000e740008000a00 */
[----:B------:R-:W-:Y:S05]  /*3d20*/  @P0 BRA `(.L_x_537) ;  /* 0x0000000800500947 */ /* 0x000fea0003800000 */
[----:B------:R-:W-:-:S05]  /*3d30*/  IMAD.IADD R7, R4, 0x1, -R11 ;  /* 0x0000000104077824 */ /* 0x000fca00078e0a0b */
[----:B------:R-:W-:-:S13]  /*3d40*/  ISETP.GE.AND P0, PT, R2, R7, PT ;  /* 0x000000070200720c */ /* 0x000fda0003f06270 */
[----:B------:R-:W-:Y:S05]  /*3d50*/  @P0 BRA `(.L_x_537) ;  /* 0x0000000800440947 */ /* 0x000fea0003800000 */
[----:B------:R-:W-:Y:S01]  /*3d60*/  LOP3.LUT R8, RZ, R2, RZ, 0x33, !PT ;  /* 0x00000002ff087212 */ /* 0x000fe200078e33ff */
[----:B------:R-:W-:Y:S03]  /*3d70*/  BSSY.RECONVERGENT B2, `(.L_x_538) ;  /* 0x000002a000027945 */ /* 0x000fe60003800200 */
[----:B------:R-:W-:-:S04]  /*3d80*/  IADD3 R14, PT, PT, -R11, R4, R8 ;  /* 0x000000040b0e7210 */ /* 0x000fc80007ffe108 */
[----:B------:R-:W-:-:S04]  /*3d90*/  LOP3.LUT R4, R14, 0x300, RZ, 0xc0, !PT ;  /* 0x000003000e047812 */ /* 0x000fc800078ec0ff */
[----:B------:R-:W-:Y:S01]  /*3da0*/  ISETP.NE.AND P0, PT, R4, 0x300, PT ;  /* 0x000003000400780c */ /* 0x000fe20003f05270 */
[----:B------:R-:W-:-:S12]  /*3db0*/  IMAD.MOV.U32 R4, RZ, RZ, R2 ;  /* 0x000000ffff047224 */ /* 0x000fd800078e0002 */
[----:B------:R-:W-:Y:S05]  /*3dc0*/  @!P0 BRA `(.L_x_539) ;  /* 0x0000000000908947 */ /* 0x000fea0003800000 */
[----:B------:R-:W2:Y:S01]  /*3dd0*/  LDC.64 R8, c[0x0][0x380] ;  /* 0x0000e000ff087b82 */ /* 0x000ea20000000a00 */
[----:B------:R-:W-:Y:S01]  /*3de0*/  LEA.HI R4, R14, 0x1, RZ, 0x18 ;  /* 0x000000010e047811 */ /* 0x000fe200078fc0ff */
[----:B------:R-:W-:-:S03]  /*3df0*/  IMAD.IADD R15, R2, 0x1, R11 ;  /* 0x00000001020f7824 */ /* 0x000fc600078e020b */
[----:B------:R-:W-:Y:S01]  /*3e00*/  LOP3.LUT R10, R4, 0x3, RZ, 0xc0, !PT ;  /* 0x00000003040a7812 */ /* 0x000fe200078ec0ff */
[----:B------:R-:W-:-:S04]  /*3e10*/  IMAD.MOV.U32 R4, RZ, RZ, R2 ;  /* 0x000000ffff047224 */ /* 0x000fc800078e0002 */
[----:B------:R-:W-:-:S07]  /*3e20*/  IMAD.MOV R10, RZ, RZ, -R10 ;  /* 0x000000ffff0a7224 */ /* 0x000fce00078e0a0a */
.L_x_542:
[----:B--2---:R-:W-:-:S06]  /*3e30*/  IMAD.WIDE R12, R15, 0x4, R8 ;  /* 0x000000040f0c7825 */ /* 0x004fcc00078e0208 */
[----:B------:R-:W2:Y:S01]  /*3e40*/  LDG.E R13, desc[UR10][R12.64] ;  /* 0x0000000a0c0d7981 */ /* 0x000ea2000c1e1900 */
[C---:B-1----:R-:W-:Y:S01]  /*3e50*/  IADD3 R19, P1, PT, R15.reuse, UR4, RZ ;  /* 0x000000040f137c10 */ /* 0x042fe2000ff3e0ff */
[----:B------:R-:W-:Y:S01]  /*3e60*/  VIADD R10, R10, 0x1 ;  /* 0x000000010a0a7836 */ /* 0x000fe20000000000 */
[----:B------:R-:W-:Y:S01]  /*3e70*/  BSSY.RECONVERGENT B3, `(.L_x_540) ;  /* 0x0000016000037945 */ /* 0x000fe20003800200 */
[----:B------:R-:W-:Y:S01]  /*3e80*/  IMAD.MOV.U32 R16, RZ, RZ, R5 ;  /* 0x000000ffff107224 */ /* 0x000fe200078e0005 */
[----:B------:R-:W-:Y:S01]  /*3e90*/  LEA.HI.X.SX32 R20, R15, UR5, 0x1, P1 ;  /* 0x000000050f147c11 */ /* 0x000fe200088f0eff */
[----:B------:R-:W-:Y:S01]  /*3ea0*/  IMAD.MOV.U32 R17, RZ, RZ, R6 ;  /* 0x000000ffff117224 */ /* 0x000fe200078e0006 */
[----:B------:R-:W-:Y:S01]  /*3eb0*/  ISETP.NE.AND P2, PT, R10, RZ, PT ;  /* 0x000000ff0a00720c */ /* 0x000fe20003f45270 */
[----:B------:R-:W-:Y:S02]  /*3ec0*/  IMAD.MOV.U32 R18, RZ, RZ, R3 ;  /* 0x000000ffff127224 */ /* 0x000fe400078e0003 */
        /* <DEDUP_REMOVED lines=16> */
.L_x_541:
[----:B0-----:R-:W-:Y:S05]  /*3fd0*/  BSYNC.RECONVERGENT B3 ;  /* 0x0000000000037941 */ /* 0x001fea0003800200 */
.L_x_540:
[----:B------:R-:W-:Y:S02]  /*3fe0*/  VIADD R4, R4, 0x100 ;  /* 0x0000010004047836 */ /* 0x000fe40000000000 */
[----:B------:R-:W-:Y:S01]  /*3ff0*/  VIADD R15, R15, 0x100 ;  /* 0x000001000f0f7836 */ /* 0x000fe20000000000 */
[----:B------:R-:W-:Y:S06]  /*4000*/  @P2 BRA `(.L_x_542) ;  /* 0xfffffffc00882947 */ /* 0x000fec000383ffff */
.L_x_539:
[----:B01----:R-:W-:Y:S05]  /*4010*/  BSYNC.RECONVERGENT B2 ;  /* 0x0000000000027941 */ /* 0x003fea0003800200 */
.L_x_538:
[----:B------:R-:W-:-:S13]  /*4020*/  ISETP.GE.U32.AND P0, PT, R14, 0x300, PT ;  /* 0x000003000e00780c */ /* 0x000fda0003f06070 */
[----:B------:R-:W-:Y:S05]  /*4030*/  @!P0 BRA `(.L_x_537) ;  /* 0x00000004008c8947 */ /* 0x000fea0003800000 */
[----:B------:R-:W0:Y:S01]  /*4040*/  LDC.64 R8, c[0x0][0x380] ;  /* 0x0000e000ff087b82 */ /* 0x000e220000000a00 */
[----:B------:R-:W-:-:S04]  /*4050*/  IMAD.IADD R11, R4, 0x1, R11 ;  /* 0x00000001040b7824 */ /* 0x000fc800078e020b */
[C---:B------:R-:W-:Y:S02]  /*4060*/  VIADD R20, R11.reuse, 0x100 ;  /* 0x000001000b147836 */ /* 0x040fe40000000000 */
[C---:B------:R-:W-:Y:S02]  /*4070*/  VIADD R19, R11.reuse, 0x200 ;  /* 0x000002000b137836 */ /* 0x040fe40000000000 */
[----:B------:R-:W-:Y:S01]  /*4080*/  VIADD R18, R11, 0x300 ;  /* 0x000003000b127836 */ /* 0x000fe20000000000 */
[----:B0-----:R-:W-:-:S05]  /*4090*/  IADD3 R8, P0, PT, R8, 0x800, RZ ;  /* 0x0000080008087810 */ /* 0x001fca0007f1e0ff */
[----:B------:R-:W-:-:S08]  /*40a0*/  IMAD.X R9, RZ, RZ, R9, P0 ;  /* 0x000000ffff097224 */ /* 0x000fd000000e0609 */
.L_x_551:
[----:B------:R-:W-:-:S05]  /*40b0*/  IMAD.WIDE R14, R11, 0x4, R8 ;  /* 0x000000040b0e7825 */ /* 0x000fca00078e0208 */
[----:B------:R-:W2:Y:S04]  /*40c0*/  LDG.E R24, desc[UR10][R14.64+-0x800] ;  /* 0xfff8000a0e187981 */ /* 0x000ea8000c1e1900 */
[----:B------:R0:W5:Y:S04]  /*40d0*/  LDG.E R26, desc[UR10][R14.64+-0x400] ;  /* 0xfffc000a0e1a7981 */ /* 0x000168000c1e1900 */
        /* <DEDUP_REMOVED lines=21> */
.L_x_544:
[----:B------:R-:W-:Y:S05]  /*4230*/  BSYNC.RECONVERGENT B2 ;  /* 0x0000000000027941 */ /* 0x000fea0003800200 */
.L_x_543:
        /* <DEDUP_REMOVED lines=19> */
.L_x_546:
[----:B------:R-:W-:Y:S05]  /*4370*/  BSYNC.RECONVERGENT B2 ;  /* 0x0000000000027941 */ /* 0x000fea0003800200 */
.L_x_545:
[----:B------:R-:W-:Y:S01]  /*4380*/  ISETP.GE.AND P0, PT, R3, R10, PT ;  /* 0x0000000a0300720c */ /* 0x000fe20003f06270 */
[----:B------:R-:W-:Y:S01]  /*4390*/  BSSY.RECONVERGENT B2, `(.L_x_547) ;  /* 0x0000013000027945 */ /* 0x000fe20003800200 */
[C---:B------:R-:W-:Y:S01]  /*43a0*/  IADD3 R16, P1, PT, R19.reuse, UR6, RZ ;  /* 0x0000000613107c10 */ /* 0x040fe2000ff3e0ff */
        /* <DEDUP_REMOVED lines=17> */
.L_x_548:
[----:B------:R-:W-:Y:S05]  /*44c0*/  BSYNC.RECONVERGENT B2 ;  /* 0x0000000000027941 */ /* 0x000fea0003800200 */
.L_x_547:
        /* <DEDUP_REMOVED lines=18> */
.L_x_550:
[----:B------:R-:W-:Y:S05]  /*45f0*/  BSYNC.RECONVERGENT B2 ;  /* 0x0000000000027941 */ /* 0x000fea0003800200 */
.L_x_549:
[----:B------:R-:W-:Y:S02]  /*4600*/  VIADD R4, R4, 0x400 ;  /* 0x0000040004047836 */ /* 0x000fe40000000000 */
[----:B------:R-:W-:Y:S02]  /*4610*/  VIADD R20, R20, 0x400 ;  /* 0x0000040014147836 */ /* 0x000fe40000000000 */
[----:B------:R-:W-:Y:S01]  /*4620*/  VIADD R19, R19, 0x400 ;  /* 0x0000040013137836 */ /* 0x000fe20000000000 */
[----:B------:R-:W-:Y:S01]  /*4630*/  ISETP.GE.AND P0, PT, R4, R7, PT ;  /* 0x000000070400720c */ /* 0x000fe20003f06270 */
[----:B------:R-:W-:Y:S02]  /*4640*/  VIADD R18, R18, 0x400 ;  /* 0x0000040012127836 */ /* 0x000fe40000000000 */
[----:B------:R-:W-:-:S10]  /*4650*/  VIADD R11, R11, 0x400 ;  /* 0x000004000b0b7836 */ /* 0x000fd40000000000 */
[----:B------:R-:W-:Y:S05]  /*4660*/  @!P0 BRA `(.L_x_551) ;  /* 0xfffffff800908947 */ /* 0x000fea000383ffff */
.L_x_537:
[----:B01----:R-:W-:Y:S05]  /*4670*/  BSYNC.RECONVERGENT B1 ;  /* 0x0000000000017941 */ /* 0x003fea0003800200 */
.L_x_530:
        /* <DEDUP_REMOVED lines=31> */
.L_x_553:
[----:B------:R-:W-:Y:S05]  /*4870*/  BSYNC.RECONVERGENT B1 ;  /* 0x0000000000017941 */ /* 0x000fea0003800200 */
.L_x_552:
        /* <DEDUP_REMOVED lines=24> */
.L_x_555:
[----:B------:R-:W-:Y:S05]  /*4a00*/  BSYNC.RECONVERGENT B1 ;  /* 0x0000000000017941 */ /* 0x000fea0003800200 */
.L_x_554:
[----:B---3--:R3:W4:Y:S01]  /*4a10*/  SHFL.DOWN PT, R10, R3, 0x4, 0x1f ;  /* 0x08801f00030a7f89 */ /* 0x00872200000e0000 */
[----:B------:R-:W-:Y:S01]  /*4a20*/  BSSY.RECONVERGENT B1, `(.L_x_556) ;  /* 0x0000017000017945 */ /* 0x000fe20003800200 */
[----:B0-----:R-:W-:Y:S02]  /*4a30*/  IMAD.MOV.U32 R4, RZ, RZ, R3 ;  /* 0x000000ffff047224 */ /* 0x001fe400078e0003 */
[----:B------:R3:W0:Y:S01]  /*4a40*/  SHFL.DOWN PT, R12, R5, 0x4, 0x1f ;  /* 0x08801f00050c7f89 */ /* 0x00062200000e0000 */
[----:B--2---:R-:W-:Y:S02]  /*4a50*/  IMAD.MOV.U32 R6, RZ, RZ, R5 ;  /* 0x000000ffff067224 */ /* 0x004fe400078e0005 */
[----:B------:R-:W-:Y:S01]  /*4a60*/  IMAD.MOV.U32 R7, RZ, RZ, R8 ;  /* 0x000000ffff077224 */ /* 0x000fe200078e0008 */
[----:B------:R3:W2:Y:S01]  /*4a70*/  SHFL.DOWN PT, R9, R8, 0x4, 0x1f ;  /* 0x08801f0008097f89 */ /* 0x0006a200000e0000 */
        /* <DEDUP_REMOVED lines=17> */
.L_x_557:
[----:B------:R-:W-:Y:S05]  /*4b90*/  BSYNC.RECONVERGENT B1 ;  /* 0x0000000000017941 */ /* 0x000fea0003800200 */
.L_x_556:
[----:B-1----:R1:W0:Y:S01]  /*4ba0*/  SHFL.DOWN PT, R11, R4, 0x8, 0x1f ;  /* 0x09001f00040b7f89 */ /* 0x00222200000e0000 */
[----:B------:R-:W-:Y:S01]  /*4bb0*/  BSSY.RECONVERGENT B1, `(.L_x_558) ;  /* 0x0000017000017945 */ /* 0x000fe20003800200 */
[----:B---3--:R-:W-:Y:S02]  /*4bc0*/  IMAD.MOV.U32 R3, RZ, RZ, R4 ;  /* 0x000000ffff037224 */ /* 0x008fe400078e0004 */
[----:B------:R1:W3:Y:S01]  /*4bd0*/  SHFL.DOWN PT, R13, R6, 0x8, 0x1f ;  /* 0x09001f00060d7f89 */ /* 0x0002e200000e0000 */
[----:B------:R-:W-:Y:S02]  /*4be0*/  IMAD.MOV.U32 R5, RZ, RZ, R6 ;  /* 0x000000ffff057224 */ /* 0x000fe400078e0006 */
[----:B--2---:R-:W-:Y:S01]  /*4bf0*/  IMAD.MOV.U32 R9, RZ, RZ, R7 ;  /* 0x000000ffff097224 */ /* 0x004fe200078e0007 */
[----:B------:R1:W2:Y:S01]  /*4c00*/  SHFL.DOWN PT, R8, R7, 0x8, 0x1f ;  /* 0x09001f0007087f89 */ /* 0x0002a200000e0000 */
[----:B------:R-:W-:Y:S05]  /*4c10*/  @P4 BRA `(.L_x_559) ;  /* 0x0000000000404947 */ /* 0x000fea0003800000 */
[----:B0-----:R-:W-:Y:S01]  /*4c20*/  ISETP.GE.AND P0, PT, R4, R11, PT ;  /* 0x0000000b0400720c */ /* 0x001fe20003f06270 */
[----:B------:R-:W-:Y:S02]  /*4c30*/  IMAD.MOV.U32 R3, RZ, RZ, R11 ;  /* 0x000000ffff037224 */ /* 0x000fe400078e000b */
[----:B---3--:R-:W-:Y:S02]  /*4c40*/  IMAD.MOV.U32 R5, RZ, RZ, R13 ;  /* 0x000000ffff057224 */ /* 0x008fe400078e000d */
        /* <DEDUP_REMOVED lines=13> */
.L_x_559:
[----:B------:R-:W-:Y:S05]  /*4d20*/  BSYNC.RECONVERGENT B1 ;  /* 0x0000000000017941 */ /* 0x000fea0003800200 */
.L_x_558:
[----:B-1----:R1:W1:Y:S01]  /*4d30*/  SHFL.DOWN PT, R4, R3, 0x10, 0x1f ;  /* 0x0a001f0003047f89 */ /* 0x00226200000e0000 */
[----:B------:R-:W-:Y:S01]  /*4d40*/  BSSY.RECONVERGENT B1, `(.L_x_560) ;  /* 0x0000017000017945 */ /* 0x000fe20003800200 */
[----:B------:R-:W-:Y:S02]  /*4d50*/  IMAD.MOV.U32 R6, RZ, RZ, R3 ;  /* 0x000000ffff067224 */ /* 0x000fe400078e0003 */
[----:B----4-:R4:W1:Y:S01]  /*4d60*/  SHFL.DOWN PT, R10, R5, 0x10, 0x1f ;  /* 0x0a001f00050a7f89 */ /* 0x01086200000e0000 */
[----:B------:R-:W-:Y:S02]  /*4d70*/  IMAD.MOV.U32 R7, RZ, RZ, R5 ;  /* 0x000000ffff077224 */ /* 0x000fe400078e0005 */
[----:B--2---:R-:W-:Y:S01]  /*4d80*/  IMAD.MOV.U32 R8, RZ, RZ, R9 ;  /* 0x000000ffff087224 */ /* 0x004fe200078e0009 */
[----:B0-----:R4:W0:Y:S01]  /*4d90*/  SHFL.DOWN PT, R12, R9, 0x10, 0x1f ;  /* 0x0a001f00090c7f89 */ /* 0x00182200000e0000 */
        /* <DEDUP_REMOVED lines=17> */
.L_x_561:
[----:B------:R-:W-:Y:S05]  /*4eb0*/  BSYNC.RECONVERGENT B1 ;  /* 0x0000000000017941 */ /* 0x000fea0003800200 */
.L_x_560:
[----:B------:R-:W-:Y:S04]  /*4ec0*/  BSSY.RECONVERGENT B1, `(.L_x_562) ;  /* 0x000000c000017945 */ /* 0x000fe80003800200 */
[----:B------:R-:W-:Y:S05]  /*4ed0*/  @P2 BRA `(.L_x_563) ;  /* 0x0000000000282947 */ /* 0x000fea0003800000 */
[----:B----4-:R-:W2:Y:S01]  /*4ee0*/  S2R R5, SR_CgaCtaId ;  /* 0x0000000000057919 */ /* 0x010ea20000008800 */
[----:B-1----:R-:W-:Y:S02]  /*4ef0*/  MOV R4, 0x400 ;  /* 0x0000040000047802 */ /* 0x002fe40000000f00 */
[----:B------:R-:W-:-:S04]  /*4f00*/  SHF.R.U32.HI R3, RZ, 0x1, R2 ;  /* 0x00000001ff037819 */ /* 0x000fc80000011602 */
[----:B------:R-:W-:Y:S02]  /*4f10*/  LOP3.LUT R3, R3, 0x1f0, RZ, 0xc0, !PT ;  /* 0x000001f003037812 */ /* 0x000fe400078ec0ff */
[----:B--2---:R-:W-:Y:S01]  /*4f20*/  LEA R4, R5, R4, 0x18 ;  /* 0x0000000405047211 */ /* 0x004fe200078ec0ff */
[----:B------:R-:W-:-:S04]  /*4f30*/  IMAD.MOV.U32 R5, RZ, RZ, R8 ;  /* 0x000000ffff057224 */ /* 0x000fc800078e0008 */
[----:B------:R-:W-:Y:S02]  /*4f40*/  IMAD.IADD R3, R3, 0x1, R4 ;  /* 0x0000000103037824 */ /* 0x000fe400078e0204 */
[----:B------:R-:W-:-:S03]  /*4f50*/  IMAD.MOV.U32 R4, RZ, RZ, R7 ;  /* 0x000000ffff047224 */ /* 0x000fc600078e0007 */
[----:B------:R2:W-:Y:S04]  /*4f60*/  STS [R3+0x8], R6 ;  /* 0x0000080603007388 */ /* 0x0005e80000000800 */
[----:B------:R2:W-:Y:S02]  /*4f70*/  STS.64 [R3+0x10], R4 ;  /* 0x0000100403007388 */ /* 0x0005e40000000a00 */
.L_x_563:
[----:B------:R-:W-:Y:S05]  /*4f80*/  BSYNC.RECONVERGENT B1 ;  /* 0x0000000000017941 */ /* 0x000fea0003800200 */
.L_x_562:
        /* <DEDUP_REMOVED lines=27> */
.L_x_565:
[----:B------:R-:W-:Y:S05]  /*5140*/  BSYNC.RECONVERGENT B1 ;  /* 0x0000000000017941 */ /* 0x000fea0003800200 */
.L_x_564:
        /* <DEDUP_REMOVED lines=27> */
.L_x_567:
[----:B------:R-:W-:Y:S05]  /*5300*/  BSYNC.RECONVERGENT B1 ;  /* 0x0000000000017941 */ /* 0x000fea0003800200 */
.L_x_566:
        /* <DEDUP_REMOVED lines=17> */
.L_x_569:
[----:B------:R-:W-:Y:S05]  /*5420*/  BSYNC.RECONVERGENT B1 ;  /* 0x0000000000017941 */ /* 0x000fea0003800200 */
.L_x_568:
        /* <DEDUP_REMOVED lines=17> */
.L_x_571:
[----:B------:R-:W-:Y:S05]  /*5540*/  BSYNC.RECONVERGENT B1 ;  /* 0x0000000000017941 */ /* 0x000fea0003800200 */
.L_x_570:
        /* <DEDUP_REMOVED lines=17> */
.L_x_573:
[----:B------:R-:W-:Y:S05]  /*5660*/  BSYNC.RECONVERGENT B1 ;  /* 0x0000000000017941 */ /* 0x000fea0003800200 */
.L_x_572:
        /* <DEDUP_REMOVED lines=17> */
.L_x_575:
[----:B------:R-:W-:Y:S05]  /*5780*/  BSYNC.RECONVERGENT B1 ;  /* 0x0000000000017941 */ /* 0x000fea0003800200 */
.L_x_574:
        /* <DEDUP_REMOVED lines=16> */
.L_x_493:
[----:B------:R-:W-:Y:S05]  /*5890*/  BSYNC.RECONVERGENT B0 ;  /* 0x0000000000007941 */ /* 0x000fea0003800200 */
.L_x_460:
[----:B------:R-:W-:Y:S05]  /*58a0*/  @P2 EXIT ;  /* 0x000000000000294d */ /* 0x000fea0003800000 */
[----:B-1234-:R-:W1:Y:S01]  /*58b0*/  LDC.64 R2, c[0x0][0x390] ;  /* 0x0000e400ff027b82 */ /* 0x01ee620000000a00 */
[----:B0-----:R-:W-:Y:S02]  /*58c0*/  IMAD.MOV.U32 R9, RZ, RZ, R8 ;  /* 0x000000ffff097224 */ /* 0x001fe400078e0008 */
[----:B------:R-:W-:Y:S02]  /*58d0*/  IMAD.MOV.U32 R8, RZ, RZ, R7 ;  /* 0x000000ffff087224 */ /* 0x000fe400078e0007 */
[----:B-1----:R-:W-:-:S05]  /*58e0*/  IMAD.WIDE.U32 R2, R0, 0x10, R2 ;  /* 0x0000001000027825 */ /* 0x002fca00078e0002 */
[----:B------:R-:W-:Y:S04]  /*58f0*/  STG.E.64 desc[UR10][R2.64+0x8], R8 ;  /* 0x0000080802007986 */ /* 0x000fe8000c101b0a */
[----:B------:R-:W-:Y:S01]  /*5900*/  STG.E desc[UR10][R2.64], R6 ;  /* 0x0000000602007986 */ /* 0x000fe2000c10190a */
[----:B------:R-:W-:Y:S05]  /*5910*/  EXIT ;  /* 0x000000000000794d */ /* 0x000fea0003800000 */
.L_x_576:
        /* <DEDUP_REMOVED lines=14> */
.L_x_714:


//--------------------- .text._ZN6thrust24THRUST_300001_SM_1000_NS8cuda_cub4core6detail13_kernel_agentINS1_8__reduce11ReduceAgentINS0_12zip_iteratorIN4cuda3std3__45tupleIJNS0_10device_ptrIiEENS0_17counting_iteratorIlNS0_11use_defaultESF_SF_EEEEEEEPNSB_IJilEEESJ_iNS1_9__extrema9arg_max_fIilNSA_4lessIiEEEEEEJSI_SK_iSP_EEEvDpT0_ --------------------------
	.section	.text._ZN6thrust24THRUST_300001_SM_1000_NS8cuda_cub4core6detail13_kernel_agentINS1_8__reduce11ReduceAgentINS0_12zip_iteratorIN4cuda3std3__45tupleIJNS0_10device_ptrIiEENS0_17counting_iteratorIlNS0_11use_defaultESF_SF_EEEEEEEPNSB_IJilEEESJ_iNS1_9__extrema9arg_max_fIilNSA_4lessIiEEEEEEJSI_SK_iSP_EEEvDpT0_,"ax",@progbits
	.align	128
        .global         _ZN6thrust24THRUST_300001_SM_1000_NS8cuda_cub4core6detail13_kernel_agentINS1_8__reduce11ReduceAgentINS0_12zip_iteratorIN4cuda3std3__45tupleIJNS0_10device_ptrIiEENS0_17counting_iteratorIlNS0_11use_defaultESF_SF_EEEEEEEPNSB_IJilEEESJ_iNS1_9__extrema9arg_max_fIilNSA_4lessIiEEEEEEJSI_SK_iSP_EEEvDpT0_
        .type           _ZN6thrust24THRUST_300001_SM_1000_NS8cuda_cub4core6detail13_kernel_agentINS1_8__reduce11ReduceAgentINS0_12zip_iteratorIN4cuda3std3__45tupleIJNS0_10device_ptrIiEENS0_17counting_iteratorIlNS0_11use_defaultESF_SF_EEEEEEEPNSB_IJilEEESJ_iNS1_9__extrema9arg_max_fIilNSA_4lessIiEEEEEEJSI_SK_iSP_EEEvDpT0_,@function
        .size           _ZN6thrust24THRUST_300001_SM_1000_NS8cuda_cub4core6detail13_kernel_agentINS1_8__reduce11ReduceAgentINS0_12zip_iteratorIN4cuda3std3__45tupleIJNS0_10device_ptrIiEENS0_17counting_iteratorIlNS0_11use_defaultESF_SF_EEEEEEEPNSB_IJilEEESJ_iNS1_9__extrema9arg_max_fIilNSA_4lessIiEEEEEEJSI_SK_iSP_EEEvDpT0_,(.L_x_715 - _ZN6thrust24THRUST_300001_SM_1000_NS8cuda_cub4core6detail13_kernel_agentINS1_8__reduce11ReduceAgentINS0_12zip_iteratorIN4cuda3std3__45tupleIJNS0_10device_ptrIiEENS0_17counting_iteratorIlNS0_11use_defaultESF_SF_EEEEEEEPNSB_IJilEEESJ_iNS1_9__extrema9arg_max_fIilNSA_4lessIiEEEEEEJSI_SK_iSP_EEEvDpT0_)
        .other          _ZN6thrust24THRUST_300001_SM_1000_NS8cuda_cub4core6detail13_kernel_agentINS1_8__reduce11ReduceAgentINS0_12zip_iteratorIN4cuda3std3__45tupleIJNS0_10device_ptrIiEENS0_17counting_iteratorIlNS0_11use_defaultESF_SF_EEEEEEEPNSB_IJilEEESJ_iNS1_9__extrema9arg_max_fIilNSA_4lessIiEEEEEEJSI_SK_iSP_EEEvDpT0_,@"STO_CUDA_ENTRY STV_DEFAULT"
_ZN6thrust24THRUST_300001_SM_1000_NS8cuda_cub4core6detail13_kernel_agentINS1_8__reduce11ReduceAgentINS0_12zip_iteratorIN4cuda3std3__45tupleIJNS0_10device_ptrIiEENS0_17counting_iteratorIlNS0_11use_defaultESF_SF_EEEEEEEPNSB_IJilEEESJ_iNS1_9__extrema9arg_max_fIilNSA_4lessIiEEEEEEJSI_SK_iSP_EEEvDpT0_:
.text._ZN6thrust24THRUST_300001_SM_1000_NS8cuda_cub4core6detail13_kernel_agentINS1_8__reduce11ReduceAgentINS0_12zip_iteratorIN4cuda3std3__45tupleIJNS0_10device_ptrIiEENS0_17counting_iteratorIlNS0_11use_defaultESF_SF_EEEEEEEPNSB_IJilEEESJ_iNS1_9__extrema9arg_max_fIilNSA_4lessIiEEEEEEJSI_SK_iSP_EEEvDpT0_:
        /* <DEDUP_REMOVED lines=23> */
.L_x_580:
[----:B0-----:R-:W-:Y:S05]  /*0170*/  BSYNC.RECONVERGENT B1 ;  /* 0x0000000000017941 */ /* 0x001fea0003800200 */
.L_x_579:
        /* <DEDUP_REMOVED lines=17> */
.L_x_587:
        /* <DEDUP_REMOVED lines=24> */
.L_x_586:
[----:B------:R-:W-:Y:S05]  /*0410*/  BSYNC.RECONVERGENT B3 ;  /* 0x0000000000037941 */ /* 0x000fea0003800200 */
.L_x_585:
[----:B------:R-:W-:Y:S01]  /*0420*/  IADD3 R5, P0, PT, R5, 0x100, RZ ;  /* 0x0000010005057810 */ /* 0x000fe20007f1e0ff */
[----:B------:R-:W-:Y:S02]  /*0430*/  VIADD R9, R9, 0x100 ;  /* 0x0000010009097836 */ /* 0x000fe40000000000 */
[----:B------:R-:W-:Y:S02]  /*0440*/  IMAD.X R3, RZ, RZ, R3, P3 ;  /* 0x000000ffff037224 */ /* 0x000fe400018e0603 */
[----:B------:R-:W-:Y:S01]  /*0450*/  IMAD.X R10, RZ, RZ, R10, P0 ;  /* 0x000000ffff0a7224 */ /* 0x000fe200000e060a */
[----:B------:R-:W-:Y:S07]  /*0460*/  @P2 BRA `(.L_x_587) ;  /* 0xfffffffc00882947 */ /* 0x000fee000383ffff */
.L_x_584:
[----:B------:R-:W-:Y:S05]  /*0470*/  BSYNC.RECONVERGENT B2 ;  /* 0x0000000000027941 */ /* 0x000fea0003800200 */
.L_x_583:
[----:B------:R-:W-:-:S13]  /*0480*/  ISETP.GE.U32.AND P0, PT, R11, 0x300, PT ;  /* 0x000003000b00780c */ /* 0x000fda0003f06070 */
[----:B------:R-:W-:Y:S05]  /*0490*/  @!P0 BRA `(.L_x_582) ;  /* 0x00000004007c8947 */ /* 0x000fea0003800000 */
[----:B------:R-:W0:Y:S01]  /*04a0*/  LDC.64 R4, c[0x0][0x380] ;  /* 0x0000e000ff047b82 */ /* 0x000e220000000a00 */
[----:B------:R-:W-:-:S07]  /*04b0*/  VIADD R10, R9, 0x200 ;  /* 0x00000200090a7836 */ /* 0x000fce0000000000 */
[----:B------:R-:W1:Y:S02]  /*04c0*/  LDC.64 R2, c[0x0][0x388] ;  /* 0x0000e200ff027b82 */ /* 0x000e640000000a00 */
.L_x_596:
        /* <DEDUP_REMOVED lines=26> */
.L_x_589:
[----:B------:R-:W-:Y:S05]  /*0670*/  BSYNC.RECONVERGENT B2 ;  /* 0x0000000000027941 */ /* 0x000fea0003800200 */
.L_x_588:
        /* <DEDUP_REMOVED lines=20> */
.L_x_591:
[----:B------:R-:W-:Y:S05]  /*07c0*/  BSYNC.RECONVERGENT B2 ;  /* 0x0000000000027941 */ /* 0x000fea0003800200 */
.L_x_590:
        /* <DEDUP_REMOVED lines=20> */
.L_x_593:
[----:B------:R-:W-:Y:S05]  /*0910*/  BSYNC.RECONVERGENT B2 ;  /* 0x0000000000027941 */ /* 0x000fea0003800200 */
.L_x_592:
        /* <DEDUP_REMOVED lines=18> */
.L_x_595:
[----:B------:R-:W-:Y:S05]  /*0a40*/  BSYNC.RECONVERGENT B2 ;  /* 0x0000000000027941 */ /* 0x000fea0003800200 */
.L_x_594:
[C---:B------:R-:W-:Y:S02]  /*0a50*/  VIADD R9, R10.reuse, 0x200 ;  /* 0x000002000a097836 */ /* 0x040fe40000000000 */
[----:B------:R-:W-:-:S03]  /*0a60*/  VIADD R10, R10, 0x400 ;  /* 0x000004000a0a7836 */ /* 0x000fc60000000000 */
[----:B------:R-:W-:-:S13]  /*0a70*/  ISETP.GE.AND P0, PT, R9, UR5, PT ;  /* 0x0000000509007c0c */ /* 0x000fda000bf06270 */
[----:B------:R-:W-:Y:S05]  /*0a80*/  @!P0 BRA `(.L_x_596) ;  /* 0xfffffff800908947 */ /* 0x000fea000383ffff */
.L_x_582:
[----:B------:R-:W-:Y:S05]  /*0a90*/  BSYNC.RECONVERGENT B1 ;  /* 0x0000000000017941 */ /* 0x000fea0003800200 */
.L_x_581:
        /* <DEDUP_REMOVED lines=31> */
.L_x_599:
[----:B------:R-:W-:Y:S05]  /*0c90*/  BSYNC.RECONVERGENT B1 ;  /* 0x0000000000017941 */ /* 0x000fea0003800200 */
.L_x_598:
        /* <DEDUP_REMOVED lines=27> */
.L_x_601:
[----:B------:R-:W-:Y:S05]  /*0e50*/  BSYNC.RECONVERGENT B1 ;  /* 0x0000000000017941 */ /* 0x000fea0003800200 */
.L_x_600:
        /* <DEDUP_REMOVED lines=24> */
.L_x_603:
[----:B------:R-:W-:Y:S05]  /*0fe0*/  BSYNC.RECONVERGENT B1 ;  /* 0x0000000000017941 */ /* 0x000fea0003800200 */
.L_x_602:
        /* <DEDUP_REMOVED lines=24> */
.L_x_605:
[----:B------:R-:W-:Y:S05]  /*1170*/  BSYNC.RECONVERGENT B1 ;  /* 0x0000000000017941 */ /* 0x000fea0003800200 */
.L_x_604:
        /* <DEDUP_REMOVED lines=24> */
.L_x_607:
[----:B------:R-:W-:Y:S05]  /*1300*/  BSYNC.RECONVERGENT B1 ;  /* 0x0000000000017941 */ /* 0x000fea0003800200 */
.L_x_606:
        /* <DEDUP_REMOVED lines=12> */
.L_x_609:
[----:B------:R-:W-:Y:S05]  /*13d0*/  BSYNC.RECONVERGENT B1 ;  /* 0x0000000000017941 */ /* 0x000fea0003800200 */
.L_x_608:
        /* <DEDUP_REMOVED lines=27> */
.L_x_612:
[----:B------:R-:W-:Y:S05]  /*1590*/  BSYNC.RECONVERGENT B1 ;  /* 0x0000000000017941 */ /* 0x000fea0003800200 */
.L_x_611:
        /* <DEDUP_REMOVED lines=27> */
.L_x_614:
[----:B------:R-:W-:Y:S05]  /*1750*/  BSYNC.RECONVERGENT B1 ;  /* 0x0000000000017941 */ /* 0x000fea0003800200 */
.L_x_613:
        /* <DEDUP_REMOVED lines=17> */
.L_x_616:
[----:B------:R-:W-:Y:S05]  /*1870*/  BSYNC.RECONVERGENT B1 ;  /* 0x0000000000017941 */ /* 0x000fea0003800200 */
.L_x_615:
        /* <DEDUP_REMOVED lines=17> */
.L_x_618:
[----:B------:R-:W-:Y:S05]  /*1990*/  BSYNC.RECONVERGENT B1 ;  /* 0x0000000000017941 */ /* 0x000fea0003800200 */
.L_x_617:
        /* <DEDUP_REMOVED lines=17> */
.L_x_620:
[----:B------:R-:W-:Y:S05]  /*1ab0*/  BSYNC.RECONVERGENT B1 ;  /* 0x0000000000017941 */ /* 0x000fea0003800200 */
.L_x_619:
        /* <DEDUP_REMOVED lines=17> */
.L_x_622:
[----:B------:R-:W-:Y:S05]  /*1bd0*/  BSYNC.RECONVERGENT B1 ;  /* 0x0000000000017941 */ /* 0x000fea0003800200 */
.L_x_621:
        /* <DEDUP_REMOVED lines=18> */
.L_x_597:
        /* <DEDUP_REMOVED lines=41> */
.L_x_624:
[----:B------:R-:W-:Y:S05]  /*1f90*/  BSYNC.RECONVERGENT B1 ;  /* 0x0000000000017941 */ /* 0x000fea0003800200 */
.L_x_623:
        /* <DEDUP_REMOVED lines=24> */
.L_x_626:
[----:B------:R-:W-:Y:S05]  /*2120*/  BSYNC.RECONVERGENT B1 ;  /* 0x0000000000017941 */ /* 0x000fea0003800200 */
.L_x_625:
        /* <DEDUP_REMOVED lines=24> */
.L_x_628:
[----:B------:R-:W-:Y:S05]  /*22b0*/  BSYNC.RECONVERGENT B1 ;  /* 0x0000000000017941 */ /* 0x000fea0003800200 */
.L_x_627:
        /* <DEDUP_REMOVED lines=24> */
.L_x_630:
[----:B------:R-:W-:Y:S05]  /*2440*/  BSYNC.RECONVERGENT B1 ;  /* 0x0000000000017941 */ /* 0x000fea0003800200 */
.L_x_629:
        /* <DEDUP_REMOVED lines=24> */
.L_x_632:
[----:B------:R-:W-:Y:S05]  /*25d0*/  BSYNC.RECONVERGENT B1 ;  /* 0x0000000000017941 */ /* 0x000fea0003800200 */
.L_x_631:
        /* <DEDUP_REMOVED lines=12> */
.L_x_634:
[----:B------:R-:W-:Y:S05]  /*26a0*/  BSYNC.RECONVERGENT B1 ;  /* 0x0000000000017941 */ /* 0x000fea0003800200 */
.L_x_633:
        /* <DEDUP_REMOVED lines=30> */
.L_x_636:
[----:B------:R-:W-:Y:S05]  /*2890*/  BSYNC.RECONVERGENT B1 ;  /* 0x0000000000017941 */ /* 0x000fea0003800200 */
.L_x_635:
        /* <DEDUP_REMOVED lines=27> */
.L_x_638:
[----:B------:R-:W-:Y:S05]  /*2a50*/  BSYNC.RECONVERGENT B1 ;  /* 0x0000000000017941 */ /* 0x000fea0003800200 */
.L_x_637:
        /* <DEDUP_REMOVED lines=27> */
.L_x_640:
[----:B------:R-:W-:Y:S05]  /*2c10*/  BSYNC.RECONVERGENT B1 ;  /* 0x0000000000017941 */ /* 0x000fea0003800200 */
.L_x_639:
        /* <DEDUP_REMOVED lines=27> */
.L_x_642:
[----:B------:R-:W-:Y:S05]  /*2dd0*/  BSYNC.RECONVERGENT B1 ;  /* 0x0000000000017941 */ /* 0x000fea0003800200 */
.L_x_641:
        /* <DEDUP_REMOVED lines=27> */
.L_x_644:
[----:B------:R-:W-:Y:S05]  /*2f90*/  BSYNC.RECONVERGENT B1 ;  /* 0x0000000000017941 */ /* 0x000fea0003800200 */
.L_x_643:
        /* <DEDUP_REMOVED lines=27> */
.L_x_646:
[----:B------:R-:W-:Y:S05]  /*3150*/  BSYNC.RECONVERGENT B1 ;  /* 0x0000000000017941 */ /* 0x000fea0003800200 */
.L_x_645:
        /* <DEDUP_REMOVED lines=28> */
.L_x_578:
        /* <DEDUP_REMOVED lines=9> */
[----:B------:R-:W-:Y:S01]  /*33b0*/  UISETP.GE.U32.AND UP0, UPT, UR4, 0xa00, UPT ;  /* 0x00000a000400788c */ /* 0x000fe2000bf06070 */
[----:B---3--:R-:W-:-:S02]  /*33c0*/  VIMNMX R10, PT, PT, R4, R5, !PT ;  /* 0x00000005040a7248 */ /* 0x008fc40007fe0100 */
[----:B------:R-:W-:Y:S01]  /*33d0*/  ISETP.GE.AND P0, PT, R4, R5, PT ;  /* 0x000000050400720c */ /* 0x000fe20003f06270 */
[----:B------:R-:W-:Y:S01]  /*33e0*/  VIADD R5, R0, 0x200 ;  /* 0x0000020000057836 */ /* 0x000fe20000000000 */
[----:B----4-:R-:W-:Y:S02]  /*33f0*/  VIMNMX R9, PT, PT, R7, R10, !PT ;  /* 0x0000000a07097248 */ /* 0x010fe40007fe0100 */
[----:B------:R-:W-:Y:S02]  /*3400*/  ISETP.GE.AND P2, PT, R10, R7, PT ;  /* 0x000000070a00720c */ /* 0x000fe40003f46270 */
[----:B-----5:R-:W-:Y:S02]  /*3410*/  ISETP.GE.AND P3, PT, R9, R8, PT ;  /* 0x000000080900720c */ /* 0x020fe40003f66270 */
[----:B------:R-:W-:Y:S01]  /*3420*/  VIMNMX R7, PT, PT, R8, R9, !PT ;  /* 0x0000000908077248 */ /* 0x000fe20007fe0100 */
[C---:B------:R-:W-:Y:S01]  /*3430*/  VIADD R9, R0.reuse, 0x100 ;  /* 0x0000010000097836 */ /* 0x040fe20000000000 */
[----:B------:R-:W-:-:S02]  /*3440*/  LOP3.LUT R8, R0, 0x400, RZ, 0xfc, !PT ;  /* 0x0000040000087812 */ /* 0x000fc400078efcff */
[----:B--2---:R-:W-:-:S05]  /*3450*/  ISETP.GE.AND P1, PT, R7, R6, PT ;  /* 0x000000060700720c */ /* 0x004fca0003f26270 */
[----:B------:R-:W-:Y:S02]  /*3460*/  @P2 SEL R5, R9, R0, !P0 ;  /* 0x0000000009052207 */ /* 0x000fe40004000000 */
[----:B------:R-:W-:-:S06]  /*3470*/  @!P3 VIADD R5, R0, 0x300 ;  /* 0x000003000005b836 */ /* 0x000fcc0000000000 */
        /* <DEDUP_REMOVED lines=13> */
[----:B------:R-:W0:Y:S01]  /*3550*/  LDCU UR4, c[0x0][0x398] ;  /* 0x00007300ff0477ac */ /* 0x000e220008000800 */
[----:B------:R-:W-:Y:S02]  /*3560*/  IMAD.MOV.U32 R21, RZ, RZ, R8 ;  /* 0x000000ffff157224 */ /* 0x000fe400078e0008 */
[----:B------:R-:W-:Y:S01]  /*3570*/  IMAD.MOV.U32 R20, RZ, RZ, R9 ;  /* 0x000000ffff147224 */ /* 0x000fe200078e0009 */
[----:B------:R-:W1:Y:S01]  /*3580*/  LDCU.64 UR6, c[0x0][0x388] ;  /* 0x00007100ff0677ac */ /* 0x000e620008000a00 */
[----:B------:R-:W-:-:S07]  /*3590*/  IMAD.MOV.U32 R7, RZ, RZ, 0x500 ;  /* 0x00000500ff077424 */ /* 0x000fce00078e00ff */
.L_x_648:
[----:B------:R-:W-:-:S05]  /*35a0*/  IMAD.WIDE.U32 R4, R7, 0x4, R2 ;  /* 0x0000000407047825 */ /* 0x000fca00078e0002 */
[----:B------:R-:W2:Y:S04]  /*35b0*/  LDG.E R11, desc[UR8][R4.64] ;  /* 0x00000008040b7981 */ /* 0x000ea8000c1e1900 */
[----:B------:R-:W3:Y:S04]  /*35c0*/  LDG.E R12, desc[UR8][R4.64+0x400] ;  /* 0x00040008040c7981 */ /* 0x000ee8000c1e1900 */
[----:B------:R-:W4:Y:S04]  /*35d0*/  LDG.E R13, desc[UR8][R4.64+0x800] ;  /* 0x00080008040d7981 */ /* 0x000f28000c1e1900 */
[----:B------:R-:W5:Y:S04]  /*35e0*/  LDG.E R14, desc[UR8][R4.64+0xc00] ;  /* 0x000c0008040e7981 */ /* 0x000f68000c1e1900 */
[----:B------:R0:W5:Y:S01]  /*35f0*/  LDG.E R6, desc[UR8][R4.64+0x1000] ;  /* 0x0010000804067981 */ /* 0x000162000c1e1900 */
[----:B-1----:R-:W-:-:S04]  /*3600*/  IADD3 R18, P0, P1, R0, UR6, R7 ;  /* 0x0000000600127c10 */ /* 0x002fc8000f91e007 */
[----:B------:R-:W-:Y:S02]  /*3610*/  IADD3.X R19, PT, PT, RZ, UR7, RZ, P0, P1 ;  /* 0x00000007ff137c10 */ /* 0x000fe400087e24ff */
[C---:B------:R-:W-:Y:S02]  /*3620*/  IADD3 R17, P3, PT, R18.reuse, 0x100, RZ ;  /* 0x0000010012117810 */ /* 0x040fe40007f7e0ff */
[C---:B------:R-:W-:Y:S02]  /*3630*/  IADD3 R15, P5, PT, R18.reuse, 0x300, RZ ;  /* 0x00000300120f7810 */ /* 0x040fe40007fbe0ff */
[----:B------:R-:W-:Y:S01]  /*3640*/  IADD3 R8, P6, PT, R18, 0x400, RZ ;  /* 0x0000040012087810 */ /* 0x000fe20007fde0ff */
[--C-:B------:R-:W-:Y:S02]  /*3650*/  IMAD.X R16, RZ, RZ, R19.reuse, P3 ;  /* 0x000000ffff107224 */ /* 0x100fe400018e0613 */
[--C-:B0-----:R-:W-:Y:S02]  /*3660*/  IMAD.X R4, RZ, RZ, R19.reuse, P5 ;  /* 0x000000ffff047224 */ /* 0x101fe400028e0613 */
        /* <DEDUP_REMOVED lines=23> */
[----:B-----5:R-:W-:Y:S02]  /*37e0*/  ISETP.GE.AND P1, PT, R13, R14, PT ;  /* 0x0000000e0d00720c */ /* 0x020fe40003f26270 */
[----:B------:R-:W-:-:S11]  /*37f0*/  @P2 SEL R5, R16, R5, P0 ;  /* 0x0000000510052207 */ /* 0x000fd60000000000 */
[----:B------:R-:W-:-:S04]  /*3800*/  @P1 ISETP.GE.U32.AND P0, PT, R10, R15, PT ;  /* 0x0000000f0a00120c */ /* 0x000fc80003f06070 */
[----:B------:R-:W-:-:S04]  /*3810*/  @P1 ISETP.GE.AND.EX P0, PT, R5, R4, PT, P0 ;  /* 0x000000040500120c */ /* 0x000fc80003f06300 */
[----:B------:R-:W-:-:S04]  /*3820*/  @P1 ISETP.LT.OR P0, PT, R14, R13, !P0 ;  /* 0x0000000d0e00120c */ /* 0x000fc80004701670 */
[----:B------:R-:W-:Y:S02]  /*3830*/  @P1 SEL R14, R13, R14, P0 ;  /* 0x0000000e0d0e1207 */ /* 0x000fe40000000000 */
[----:B------:R-:W-:Y:S01]  /*3840*/  @P1 SEL R15, R10, R15, P0 ;  /* 0x0000000f0a0f1207 */ /* 0x000fe20000000000 */
[----:B------:R-:W-:Y:S01]  /*3850*/  VIADD R10, R7, 0xa00 ;  /* 0x00000a00070a7836 */ /* 0x000fe20000000000 */
[----:B------:R-:W-:Y:S02]  /*3860*/  ISETP.GE.AND P2, PT, R14, R6, PT ;  /* 0x000000060e00720c */ /* 0x000fe40003f46270 */
[----:B------:R-:W-:Y:S01]  /*3870*/  @P1 SEL R4, R5, R4, P0 ;  /* 0x0000000405041207 */ /* 0x000fe20000000000 */
[----:B------:R-:W-:Y:S01]  /*3880*/  VIADD R5, R7, 0x500 ;  /* 0x0000050007057836 */ /* 0x000fe20000000000 */
[----:B------:R-:W-:-:S03]  /*3890*/  ISETP.GT.AND P1, PT, R10, UR4, PT ;  /* 0x000000040a007c0c */ /* 0x000fc6000bf24270 */
[----:B------:R-:W-:-:S06]  /*38a0*/  IMAD.MOV.U32 R7, RZ, RZ, R5 ;  /* 0x000000ffff077224 */ /* 0x000fcc00078e0005 */
        /* <DEDUP_REMOVED lines=10> */
.L_x_647:
        /* <DEDUP_REMOVED lines=14> */
[----:B------:R-:W-:Y:S01]  /*3a30*/  IMAD.IADD R11, R0, 0x1, R5 ;  /* 0x00000001000b7824 */ /* 0x000fe200078e0205 */
[----:B------:R-:W-:-:S04]  /*3a40*/  LEA.HI R4, R13, 0x1, RZ, 0x18 ;  /* 0x000000010d047811 */ /* 0x000fc800078fc0ff */
[----:B------:R-:W-:Y:S01]  /*3a50*/  LOP3.LUT R10, R4, 0x3, RZ, 0xc0, !PT ;  /* 0x00000003040a7812 */ /* 0x000fe200078ec0ff */
[----:B------:R-:W-:-:S04]  /*3a60*/  IMAD.MOV.U32 R4, RZ, RZ, R0 ;  /* 0x000000ffff047224 */ /* 0x000fc800078e0000 */
[----:B------:R-:W-:Y:S02]  /*3a70*/  IMAD.MOV R10, RZ, RZ, -R10 ;  /* 0x000000ffff0a7224 */ /* 0x000fe400078e0a0a */
[C---:B0-----:R-:W-:Y:S01]  /*3a80*/  IMAD.WIDE.U32 R2, R11.reuse, 0x4, R2 ;  /* 0x000000040b027825 */ /* 0x041fe200078e0002 */
[----:B------:R-:W-:-:S05]  /*3a90*/  IADD3 R11, P0, PT, R11, UR6, RZ ;  /* 0x000000060b0b7c10 */ /* 0x000fca000ff1e0ff */
[----:B------:R-:W-:-:S08]  /*3aa0*/  IMAD.X R12, RZ, RZ, UR7, P0 ;  /* 0x00000007ff0c7e24 */ /* 0x000fd000080e06ff */
.L_x_655:
[----:B------:R0:W2:Y:S01]  /*3ab0*/  LDG.E R17, desc[UR8][R2.64] ;  /* 0x0000000802117981 */ /* 0x0000a2000c1e1900 */
[----:B------:R-:W-:Y:S01]  /*3ac0*/  VIADD R10, R10, 0x1 ;  /* 0x000000010a0a7836 */ /* 0x000fe20000000000 */
[----:B------:R-:W-:Y:S01]  /*3ad0*/  BSSY.RECONVERGENT B3, `(.L_x_653) ;  /* 0x0000016000037945 */ /* 0x000fe20003800200 */
[----:B------:R-:W-:Y:S02]  /*3ae0*/  IMAD.MOV.U32 R14, RZ, RZ, R8 ;  /* 0x000000ffff0e7224 */ /* 0x000fe400078e0008 */
[----:B------:R-:W-:Y:S01]  /*3af0*/  IMAD.MOV.U32 R15, RZ, RZ, R9 ;  /* 0x000000ffff0f7224 */ /* 0x000fe200078e0009 */
[----:B------:R-:W-:Y:S01]  /*3b00*/  ISETP.NE.AND P2, PT, R10, RZ, PT ;  /* 0x000000ff0a00720c */ /* 0x000fe20003f45270 */
[----:B------:R-:W-:Y:S02]  /*3b10*/  IMAD.MOV.U32 R16, RZ, RZ, R6 ;  /* 0x000000ffff107224 */ /* 0x000fe400078e0006 */
        /* <DEDUP_REMOVED lines=17> */
.L_x_654:
[----:B------:R-:W-:Y:S05]  /*3c30*/  BSYNC.RECONVERGENT B3 ;  /* 0x0000000000037941 */ /* 0x000fea0003800200 */
.L_x_653:
[----:B------:R-:W-:Y:S01]  /*3c40*/  IADD3 R11, P0, PT, R11, 0x100, RZ ;  /* 0x000001000b0b7810 */ /* 0x000fe20007f1e0ff */
[----:B------:R-:W-:Y:S02]  /*3c50*/  VIADD R4, R4, 0x100 ;  /* 0x0000010004047836 */ /* 0x000fe40000000000 */
[----:B------:R-:W-:Y:S02]  /*3c60*/  IMAD.X R3, RZ, RZ, R3, P3 ;  /* 0x000000ffff037224 */ /* 0x000fe400018e0603 */
[----:B------:R-:W-:Y:S01]  /*3c70*/  IMAD.X R12, RZ, RZ, R12, P0 ;  /* 0x000000ffff0c7224 */ /* 0x000fe200000e060c */
[----:B------:R-:W-:Y:S07]  /*3c80*/  @P2 BRA `(.L_x_655) ;  /* 0xfffffffc00882947 */ /* 0x000fee000383ffff */
.L_x_652:
[----:B------:R-:W-:Y:S05]  /*3c90*/  BSYNC.RECONVERGENT B2 ;  /* 0x0000000000027941 */ /* 0x000fea0003800200 */
.L_x_651:
[----:B------:R-:W-:-:S13]  /*3ca0*/  ISETP.GE.U32.AND P0, PT, R13, 0x300, PT ;  /* 0x000003000d00780c */ /* 0x000fda0003f06070 */
[----:B------:R-:W-:Y:S05]  /*3cb0*/  @!P0 BRA `(.L_x_650) ;  /* 0x0000000400bc8947 */ /* 0x000fea0003800000 */
[----:B------:R-:W0:Y:S01]  /*3cc0*/  LDCU.128 UR12, c[0x0][0x380] ;  /* 0x00007000ff0c77ac */ /* 0x000e220008000c00 */
[----:B------:R-:W1:Y:S01]  /*3cd0*/  LDC.64 R14, c[0x0][0x380] ;  /* 0x0000e000ff0e7b82 */ /* 0x000e620000000a00 */
[C---:B------:R-:W-:Y:S01]  /*3ce0*/  IADD3 R12, P1, PT, R4.reuse, R5, RZ ;  /* 0x00000005040c7210 */ /* 0x040fe20007f3e0ff */
[C---:B------:R-:W-:Y:S02]  /*3cf0*/  IMAD.IADD R10, R4.reuse, 0x1, R5 ;  /* 0x00000001040a7824 */ /* 0x040fe400078e0205 */
[----:B------:R-:W-:Y:S02]  /*3d00*/  VIADD R13, R4, 0x200 ;  /* 0x00000200040d7836 */ /* 0x000fe40000000000 */
[----:B------:R-:W-:Y:S02]  /*3d10*/  IMAD.X R5, RZ, RZ, RZ, P1 ;  /* 0x000000ffff057224 */ /* 0x000fe400008e06ff */
[----:B------:R-:W2:Y:S01]  /*3d20*/  LDC.64 R2, c[0x0][0x388] ;  /* 0x0000e200ff027b82 */ /* 0x000ea20000000a00 */
[----:B0-----:R-:W-:-:S02]  /*3d30*/  LEA R17, P2, R12, UR12, 0x2 ;  /* 0x0000000c0c117c11 */ /* 0x001fc4000f8410ff */
[----:B------:R-:W-:Y:S02]  /*3d40*/  IADD3 R11, P0, PT, R10, UR14, RZ ;  /* 0x0000000e0a0b7c10 */ /* 0x000fe4000ff1e0ff */
[----:B------:R-:W-:Y:S02]  /*3d50*/  IADD3 R17, P1, PT, R17, 0xc00, RZ ;  /* 0x00000c0011117810 */ /* 0x000fe40007f3e0ff */
[----:B------:R-:W-:Y:S01]  /*3d60*/  LEA.HI.X R5, R12, UR13, R5, 0x2, P2 ;  /* 0x0000000d0c057c11 */ /* 0x000fe200090f1405 */
[----:B-1----:R-:W-:-:S04]  /*3d70*/  IMAD.WIDE.U32 R14, R10, 0x4, R14 ;  /* 0x000000040a0e7825 */ /* 0x002fc800078e000e */
[----:B------:R-:W-:Y:S02]  /*3d80*/  IMAD.X R12, RZ, RZ, UR15, P0 ;  /* 0x0000000fff0c7e24 */ /* 0x000fe400080e06ff */
[----:B------:R-:W-:-:S07]  /*3d90*/  IMAD.X R5, RZ, RZ, R5, P1 ;  /* 0x000000ffff057224 */ /* 0x000fce00008e0605 */
.L_x_664:
[----:B------:R-:W3:Y:S01]  /*3da0*/  LDG.E R23, desc[UR8][R14.64] ;  /* 0x000000080e177981 */ /* 0x000ee2000c1e1900 */
[----:B------:R-:W-:-:S05]  /*3db0*/  IMAD.MOV.U32 R4, RZ, RZ, R17 ;  /* 0x000000ffff047224 */ /* 0x000fca00078e0011 */
[----:B------:R0:W5:Y:S04]  /*3dc0*/  LDG.E R25, desc[UR8][R4.64+-0x800] ;  /* 0xfff8000804197981 */ /* 0x000168000c1e1900 */
[----:B------:R0:W5:Y:S04]  /*3dd0*/  LDG.E R16, desc[UR8][R4.64+-0x400] ;  /* 0xfffc000804107981 */ /* 0x000168000c1e1900 */
[----:B------:R0:W5:Y:S01]  /*3de0*/  LDG.E R17, desc[UR8][R4.64] ;  /* 0x0000000804117981 */ /* 0x000162000c1e1900 */
[----:B------:R-:W-:Y:S01]  /*3df0*/  BSSY.RECONVERGENT B2, `(.L_x_656) ;  /* 0x0000012000027945 */ /* 0x000fe20003800200 */
[----:B------:R-:W-:-:S02]  /*3e00*/  IMAD.MOV.U32 R20, RZ, RZ, R11 ;  /* 0x000000ffff147224 */ /* 0x000fc400078e000b */
[----:B------:R-:W-:Y:S02]  /*3e10*/  IMAD.MOV.U32 R21, RZ, RZ, R12 ;  /* 0x000000ffff157224 */ /* 0x000fe400078e000c */
[----:B------:R-:W-:Y:S01]  /*3e20*/  VIADD R19, R10, 0x100 ;  /* 0x000001000a137836 */ /* 0x000fe20000000000 */
[----:B---3--:R-:W-:Y:S01]  /*3e30*/  ISETP.GE.AND P0, PT, R6, R23, PT ;  /* 0x000000170600720c */ /* 0x008fe20003f06270 */
        /* <DEDUP_REMOVED lines=13> */
.L_x_657:
[----:B------:R-:W-:Y:S05]  /*3f10*/  BSYNC.RECONVERGENT B2 ;  /* 0x0000000000027941 */ /* 0x000fea0003800200 */
.L_x_656:
[----:B-----5:R-:W-:Y:S01]  /*3f20*/  ISETP.GE.AND P0, PT, R18, R25, PT ;  /* 0x000000191200720c */ /* 0x020fe20003f06270 */
[----:B------:R-:W-:Y:S01]  /*3f30*/  BSSY.RECONVERGENT B2, `(.L_x_658) ;  /* 0x0000013000027945 */ /* 0x000fe20003800200 */
[----:B--2---:R-:W-:Y:S01]  /*3f40*/  IADD3 R23, P1, PT, R19, R2, RZ ;  /* 0x0000000213177210 */ /* 0x004fe20007f3e0ff */
[----:B------:R-:W-:Y:S02]  /*3f50*/  VIADD R19, R10, 0x200 ;  /* 0x000002000a137836 */ /* 0x000fe40000000000 */
[----:B------:R-:W-:Y:S02]  /*3f60*/  IMAD.MOV.U32 R9, RZ, RZ, R25 ;  /* 0x000000ffff097224 */ /* 0x000fe400078e0019 */
[----:B------:R-:W-:Y:S02]  /*3f70*/  IMAD.X R22, RZ, RZ, R3, P1 ;  /* 0x000000ffff167224 */ /* 0x000fe400008e0603 */
[----:B------:R-:W-:Y:S02]  /*3f80*/  IMAD.MOV.U32 R8, RZ, RZ, R23 ;  /* 0x000000ffff087224 */ /* 0x000fe400078e0017 */
[----:B------:R-:W-:-:S02]  /*3f90*/  IMAD.MOV.U32 R6, RZ, RZ, R22 ;  /* 0x000000ffff067224 */ /* 0x000fc400078e0016 */
        /* <DEDUP_REMOVED lines=12> */
.L_x_659:
[----:B------:R-:W-:Y:S05]  /*4060*/  BSYNC.RECONVERGENT B2 ;  /* 0x0000000000027941 */ /* 0x000fea0003800200 */
.L_x_658:
[----:B------:R-:W-:Y:S01]  /*4070*/  ISETP.GE.AND P0, PT, R9, R16, PT ;  /* 0x000000100900720c */ /* 0x000fe20003f06270 */
[----:B------:R-:W-:Y:S01]  /*4080*/  VIADD R21, R10, 0x300 ;  /* 0x000003000a157836 */ /* 0x000fe20000000000 */
[-C--:B------:R-:W-:Y:S01]  /*4090*/  IADD3 R23, P1, PT, R19, R2.reuse, RZ ;  /* 0x0000000213177210 */ /* 0x080fe20007f3e0ff */
[----:B------:R-:W-:Y:S01]  /*40a0*/  BSSY.RECONVERGENT B2, `(.L_x_660) ;  /* 0x0000012000027945 */ /* 0x000fe20003800200 */
[----:B------:R-:W-:Y:S02]  /*40b0*/  IMAD.MOV.U32 R18, RZ, RZ, R16 ;  /* 0x000000ffff127224 */ /* 0x000fe400078e0010 */
[----:B------:R-:W-:Y:S01]  /*40c0*/  IADD3 R22, P2, PT, R21, R2, RZ ;  /* 0x0000000215167210 */ /* 0x000fe20007f5e0ff */
[----:B------:R-:W-:Y:S02]  /*40d0*/  IMAD.X R21, RZ, RZ, R3, P1 ;  /* 0x000000ffff157224 */ /* 0x000fe400008e0603 */
[----:B------:R-:W-:Y:S02]  /*40e0*/  IMAD.MOV.U32 R19, RZ, RZ, R23 ;  /* 0x000000ffff137224 */ /* 0x000fe400078e0017 */
[----:B------:R-:W-:-:S02]  /*40f0*/  IMAD.MOV.U32 R20, RZ, RZ, R21 ;  /* 0x000000ffff147224 */ /* 0x000fc400078e0015 */
        /* <DEDUP_REMOVED lines=12> */
.L_x_661:
[----:B------:R-:W-:Y:S05]  /*41c0*/  BSYNC.RECONVERGENT B2 ;  /* 0x0000000000027941 */ /* 0x000fea0003800200 */
.L_x_660:
[----:B------:R-:W-:Y:S01]  /*41d0*/  ISETP.GE.AND P0, PT, R18, R17, PT ;  /* 0x000000111200720c */ /* 0x000fe20003f06270 */
[----:B------:R-:W-:Y:S01]  /*41e0*/  IMAD.X R21, RZ, RZ, R3, P2 ;  /* 0x000000ffff157224 */ /* 0x000fe200010e0603 */
[----:B------:R-:W-:Y:S01]  /*41f0*/  BSSY.RECONVERGENT B2, `(.L_x_662) ;  /* 0x0000010000027945 */ /* 0x000fe20003800200 */
        /* <DEDUP_REMOVED lines=15> */
.L_x_663:
[----:B------:R-:W-:Y:S05]  /*42f0*/  BSYNC.RECONVERGENT B2 ;  /* 0x0000000000027941 */ /* 0x000fea0003800200 */
.L_x_662:
[C---:B------:R-:W-:Y:S01]  /*4300*/  VIADD R16, R13.reuse, 0x200 ;  /* 0x000002000d107836 */ /* 0x040fe20000000000 */
[----:B------:R-:W-:Y:S01]  /*4310*/  IADD3 R17, P2, PT, R4, 0x1000, RZ ;  /* 0x0000100004117810 */ /* 0x000fe20007f5e0ff */
[----:B------:R-:W-:Y:S01]  /*4320*/  VIADD R13, R13, 0x400 ;  /* 0x000004000d0d7836 */ /* 0x000fe20000000000 */
[----:B------:R-:W-:Y:S01]  /*4330*/  IADD3 R11, P1, PT, R11, 0x400, RZ ;  /* 0x000004000b0b7810 */ /* 0x000fe20007f3e0ff */
[----:B------:R-:W-:Y:S01]  /*4340*/  VIADD R10, R10, 0x400 ;  /* 0x000004000a0a7836 */ /* 0x000fe20000000000 */
[----:B------:R-:W-:Y:S01]  /*4350*/  ISETP.GE.AND P0, PT, R16, R7, PT ;  /* 0x000000071000720c */ /* 0x000fe20003f06270 */
[----:B------:R-:W-:Y:S01]  /*4360*/  IMAD.X R5, RZ, RZ, R5, P2 ;  /* 0x000000ffff057224 */ /* 0x000fe200010e0605 */
[----:B------:R-:W-:Y:S01]  /*4370*/  IADD3 R14, P2, PT, R14, 0x1000, RZ ;  /* 0x000010000e0e7810 */ /* 0x000fe20007f5e0ff */
[----:B------:R-:W-:-:S04]  /*4380*/  IMAD.X R12, RZ, RZ, R12, P1 ;  /* 0x000000ffff0c7224 */ /* 0x000fc800008e060c */
[----:B------:R-:W-:-:S06]  /*4390*/  IMAD.X R15, RZ, RZ, R15, P2 ;  /* 0x000000ffff0f7224 */ /* 0x000fcc00010e060f */
[----:B------:R-:W-:Y:S05]  /*43a0*/  @!P0 BRA `(.L_x_664) ;  /* 0xfffffff8007c8947 */ /* 0x000fea000383ffff */
.L_x_650:
[----:B------:R-:W-:Y:S05]  /*43b0*/  BSYNC.RECONVERGENT B1 ;  /* 0x0000000000017941 */ /* 0x000fea0003800200 */
.L_x_649:
        /* <DEDUP_REMOVED lines=31> */
.L_x_666:
[----:B------:R-:W-:Y:S05]  /*45b0*/  BSYNC.RECONVERGENT B1 ;  /* 0x0000000000017941 */ /* 0x000fea0003800200 */
.L_x_665:
        /* <DEDUP_REMOVED lines=24> */
.L_x_668:
[----:B------:R-:W-:Y:S05]  /*4740*/  BSYNC.RECONVERGENT B1 ;  /* 0x0000000000017941 */ /* 0x000fea0003800200 */
.L_x_667:
[----:B------:R4:W3:Y:S01]  /*4750*/  SHFL.DOWN PT, R8, R3, 0x4, 0x1f ;  /* 0x08801f0003087f89 */ /* 0x0008e200000e0000 */
[----:B------:R-:W-:Y:S01]  /*4760*/  BSSY.RECONVERGENT B1, `(.L_x_669) ;  /* 0x0000017000017945 */ /* 0x000fe20003800200 */
[----:B0-----:R-:W-:Y:S02]  /*4770*/  IMAD.MOV.U32 R2, RZ, RZ, R3 ;  /* 0x000000ffff027224 */ /* 0x001fe400078e0003 */
[----:B-1----:R4:W0:Y:S01]  /*4780*/  SHFL.DOWN PT, R9, R4, 0x4, 0x1f ;  /* 0x08801f0004097f89 */ /* 0x00282200000e0000 */
[----:B--2---:R-:W-:Y:S02]  /*4790*/  IMAD.MOV.U32 R6, RZ, RZ, R4 ;  /* 0x000000ffff067224 */ /* 0x004fe400078e0004 */
[----:B------:R-:W-:Y:S01]  /*47a0*/  IMAD.MOV.U32 R7, RZ, RZ, R5 ;  /* 0x000000ffff077224 */ /* 0x000fe200078e0005 */
[----:B------:R4:W1:Y:S01]  /*47b0*/  SHFL.DOWN PT, R10, R5, 0x4, 0x1f ;  /* 0x08801f00050a7f89 */ /* 0x00086200000e0000 */
[----:B------:R-:W-:Y:S05]  /*47c0*/  @P5 BRA `(.L_x_670) ;  /* 0x0000000000405947 */ /* 0x000fea0003800000 */
[----:B---3--:R-:W-:Y:S01]  /*47d0*/  ISETP.GE.AND P0, PT, R3, R8, PT ;  /* 0x000000080300720c */ /* 0x008fe20003f06270 */
        /* <DEDUP_REMOVED lines=15> */
.L_x_670:
[----:B------:R-:W-:Y:S05]  /*48d0*/  BSYNC.RECONVERGENT B1 ;  /* 0x0000000000017941 */ /* 0x000fea0003800200 */
.L_x_669:
        /* <DEDUP_REMOVED lines=24> */
.L_x_672:
[----:B------:R-:W-:Y:S05]  /*4a60*/  BSYNC.RECONVERGENT B1 ;  /* 0x0000000000017941 */ /* 0x000fea0003800200 */
.L_x_671:
[----:B0-----:R0:W0:Y:S01]  /*4a70*/  SHFL.DOWN PT, R2, R3, 0x10, 0x1f ;  /* 0x0a001f0003027f89 */ /* 0x00102200000e0000 */
[----:B------:R-:W-:Y:S01]  /*4a80*/  BSSY.RECONVERGENT B1, `(.L_x_673) ;  /* 0x0000017000017945 */ /* 0x000fe20003800200 */
[----:B----4-:R-:W-:Y:S02]  /*4a90*/  IMAD.MOV.U32 R8, RZ, RZ, R3 ;  /* 0x000000ffff087224 */ /* 0x010fe400078e0003 */
[----:B--2---:R2:W4:Y:S01]  /*4aa0*/  SHFL.DOWN PT, R9, R4, 0x10, 0x1f ;  /* 0x0a001f0004097f89 */ /* 0x00452200000e0000 */
[----:B------:R-:W-:Y:S02]  /*4ab0*/  IMAD.MOV.U32 R7, RZ, RZ, R4 ;  /* 0x000000ffff077224 */ /* 0x000fe400078e0004 */
[----:B------:R-:W-:Y:S01]  /*4ac0*/  IMAD.MOV.U32 R6, RZ, RZ, R5 ;  /* 0x000000ffff067224 */ /* 0x000fe200078e0005 */
[----:B-1----:R2:W1:Y:S01]  /*4ad0*/  SHFL.DOWN PT, R10, R5, 0x10, 0x1f ;  /* 0x0a001f00050a7f89 */ /* 0x00246200000e0000 */
[----:B------:R-:W-:Y:S05]  /*4ae0*/  @P3 BRA `(.L_x_674) ;  /* 0x0000000000403947 */ /* 0x000fea0003800000 */
[----:B0-----:R-:W-:Y:S01]  /*4af0*/  ISETP.GE.AND P0, PT, R3, R2, PT ;  /* 0x000000020300720c */ /* 0x001fe20003f06270 */
[----:B------:R-:W-:Y:S02]  /*4b00*/  IMAD.MOV.U32 R8, RZ, RZ, R2 ;  /* 0x000000ffff087224 */ /* 0x000fe400078e0002 */
[----:B----4-:R-:W-:Y:S02]  /*4b10*/  IMAD.MOV.U32 R7, RZ, RZ, R9 ;  /* 0x000000ffff077224 */ /* 0x010fe400078e0009 */
        /* <DEDUP_REMOVED lines=13> */
.L_x_674:
[----:B------:R-:W-:Y:S05]  /*4bf0*/  BSYNC.RECONVERGENT B1 ;  /* 0x0000000000017941 */ /* 0x000fea0003800200 */
.L_x_673:
        /* <DEDUP_REMOVED lines=12> */
.L_x_676:
[----:B------:R-:W-:Y:S05]  /*4cc0*/  BSYNC.RECONVERGENT B1 ;  /* 0x0000000000017941 */ /* 0x000fea0003800200 */
.L_x_675:
[----:B------:R-:W-:Y:S01]  /*4cd0*/  BAR.SYNC.DEFER_BLOCKING 0x0 ;  /* 0x0000000000007b1d */ /* 0x000fe20000010000 */
[----:B------:R-:W-:-:S13]  /*4ce0*/  ISETP.NE.AND P1, PT, R0, RZ, PT ;  /* 0x000000ff0000720c */ /* 0x000fda0003f25270 */
[----:B------:R-:W-:Y:S05]  /*4cf0*/  @P1 BRA `(.L_x_610) ;  /* 0x0000000800341947 */ /* 0x000fea0003800000 */
[----:B0-----:R-:W0:Y:S01]  /*4d00*/  S2R R3, SR_CgaCtaId ;  /* 0x0000000000037919 */ /* 0x001e220000008800 */
[----:B------:R-:W-:Y:S01]  /*4d10*/  MOV R0, 0x400 ;  /* 0x0000040000007802 */ /* 0x000fe20000000f00 */
[----:B------:R-:W-:Y:S03]  /*4d20*/  BSSY.RECONVERGENT B1, `(.L_x_677) ;  /* 0x0000016000017945 */ /* 0x000fe60003800200 */
[----:B0-----:R-:W-:-:S05]  /*4d30*/  LEA R24, R3, R0, 0x18 ;  /* 0x0000000003187211 */ /* 0x001fca00078ec0ff */
[----:B------:R-:W0:Y:S04]  /*4d40*/  LDS R3, [R24+0x18] ;  /* 0x0000180018037984 */ /* 0x000e280000000800 */
[----:B--2---:R-:W2:Y:S04]  /*4d50*/  LDS.64 R4, [R24+0x20] ;  /* 0x0000200018047984 */ /* 0x004ea80000000a00 */
[----:B------:R0:W1:Y:S04]  /*4d60*/  LDS R18, [R24+0x28] ;  /* 0x0000280018127984 */ /* 0x0000680000000800 */
[----:B------:R0:W1:Y:S02]  /*4d70*/  LDS R16, [R24+0x38] ;  /* 0x0000380018107984 */ /* 0x0000640000000800 */
[----:B0-----:R-:W-:Y:S01]  /*4d80*/  ISETP.GE.AND P0, PT, R8, R3, PT ;  /* 0x000000030800720c */ /* 0x001fe20003f06270 */
[----:B------:R-:W-:-:S02]  /*4d90*/  IMAD.MOV.U32 R19, RZ, RZ, R3 ;  /* 0x000000ffff137224 */ /* 0x000fc400078e0003 */
[----:B--2---:R-:W-:Y:S02]  /*4da0*/  IMAD.MOV.U32 R21, RZ, RZ, R4 ;  /* 0x000000ffff157224 */ /* 0x004fe400078e0004 */
[----:B------:R-:W-:-:S08]  /*4db0*/  IMAD.MOV.U32 R20, RZ, RZ, R5 ;  /* 0x000000ffff147224 */ /* 0x000fd000078e0005 */
[----:B-1----:R-:W-:Y:S05]  /*4dc0*/  @!P0 BRA `(.L_x_678) ;  /* 0x00000000002c8947 */ /* 0x002fea0003800000 */
        /* <DEDUP_REMOVED lines=11> */
.L_x_678:
[----:B------:R-:W-:Y:S05]  /*4e80*/  BSYNC.RECONVERGENT B1 ;  /* 0x0000000000017941 */ /* 0x000fea0003800200 */
.L_x_677:
        /* <DEDUP_REMOVED lines=8> */
[----:B------:R0:W1:Y:S04]  /*4f10*/  LDS.64 R6, [R24+0x40] ;  /* 0x0000400018067984 */ /* 0x0000680000000a00 */
[----:B----4-:R4:W1:Y:S04]  /*4f20*/  LDS.64 R8, [R24+0x50] ;  /* 0x0000500018087984 */ /* 0x0108680000000a00 */
[----:B---3--:R4:W3:Y:S04]  /*4f30*/  LDS.64 R10, [R24+0x60] ;  /* 0x00006000180a7984 */ /* 0x0088e80000000a00 */
        /* <DEDUP_REMOVED lines=16> */
.L_x_680:
[----:B------:R-:W-:Y:S05]  /*5040*/  BSYNC.RECONVERGENT B1 ;  /* 0x0000000000017941 */ /* 0x000fea0003800200 */
.L_x_679:
        /* <DEDUP_REMOVED lines=17> */
.L_x_682:
[----:B------:R-:W-:Y:S05]  /*5160*/  BSYNC.RECONVERGENT B1 ;  /* 0x0000000000017941 */ /* 0x000fea0003800200 */
.L_x_681:
        /* <DEDUP_REMOVED lines=17> */
.L_x_684:
[----:B------:R-:W-:Y:S05]  /*5280*/  BSYNC.RECONVERGENT B1 ;  /* 0x0000000000017941 */ /* 0x000fea0003800200 */
.L_x_683:
[----:B------:R-:W-:Y:S01]  /*5290*/  ISETP.GE.AND P0, PT, R6, R15, PT ;  /* 0x0000000f0600720c */ /* 0x000fe20003f06270 */
[----:B------:R-:W-:Y:S01]  /*52a0*/  BSSY.RECONVERGENT B1, `(.L_x_685) ;  /* 0x0000010000017945 */ /* 0x000fe20003800200 */
[----:B------:R-:W-:Y:S02]  /*52b0*/  IMAD.MOV.U32 R5, RZ, RZ, R15 ;  /* 0x000000ffff057224 */ /* 0x000fe400078e000f */
[----:B---3--:R-:W-:Y:S02]  /*52c0*/  IMAD.MOV.U32 R7, RZ, RZ, R10 ;  /* 0x000000ffff077224 */ /* 0x008fe400078e000a */
        /* <DEDUP_REMOVED lines=13> */
.L_x_686:
[----:B------:R-:W-:Y:S05]  /*53a0*/  BSYNC.RECONVERGENT B1 ;  /* 0x0000000000017941 */ /* 0x000fea0003800200 */
.L_x_685:
        /* <DEDUP_REMOVED lines=17> */
.L_x_688:
[----:B------:R-:W-:Y:S05]  /*54c0*/  BSYNC.RECONVERGENT B1 ;  /* 0x0000000000017941 */ /* 0x000fea0003800200 */
.L_x_687:
        /* <DEDUP_REMOVED lines=16> */
.L_x_610:
[----:B------:R-:W-:Y:S05]  /*55d0*/  BSYNC.RECONVERGENT B0 ;  /* 0x0000000000007941 */ /* 0x000fea0003800200 */
.L_x_577:
[----:B------:R-:W-:Y:S05]  /*55e0*/  @P1 EXIT ;  /* 0x000000000000194d */ /* 0x000fea0003800000 */
[----:B0-234-:R-:W0:Y:S01]  /*55f0*/  LDC.64 R2, c[0x0][0x390] ;  /* 0x0000e400ff027b82 */ /* 0x01de220000000a00 */
[----:B------:R-:W-:-:S04]  /*5600*/  LOP3.LUT R7, R7, R6, RZ, 0x3c, !PT ;  /* 0x0000000607077212 */ /* 0x000fc800078e3cff */
[----:B------:R-:W-:-:S04]  /*5610*/  LOP3.LUT R6, R7, R6, RZ, 0x3c, !PT ;  /* 0x0000000607067212 */ /* 0x000fc800078e3cff */
[----:B------:R-:W-:-:S05]  /*5620*/  LOP3.LUT R7, R7, R6, RZ, 0x3c, !PT ;  /* 0x0000000607077212 */ /* 0x000fca00078e3cff */
[----:B0-----:R-:W-:Y:S04]  /*5630*/  STG.E.64 desc[UR8][R2.64+0x8], R6 ;  /* 0x0000080602007986 */ /* 0x001fe8000c101b08 */
[----:B------:R-:W-:Y:S01]  /*5640*/  STG.E desc[UR8][R2.64], R8 ;  /* 0x0000000802007986 */ /* 0x000fe2000c101908 */
[----:B------:R-:W-:Y:S05]  /*5650*/  EXIT ;  /* 0x000000000000794d */ /* 0x000fea0003800000 */
.L_x_689:
        /* <DEDUP_REMOVED lines=10> */
.L_x_715:


//--------------------- .text._Z10degreeCalcPiS_S_ii --------------------------
	.section	.text._Z10degreeCalcPiS_S_ii,"ax",@progbits
	.align	128
        .global         _Z10degreeCalcPiS_S_ii
        .type           _Z10degreeCalcPiS_S_ii,@function
        .size           _Z10degreeCalcPiS_S_ii,(.L_x_716 - _Z10degreeCalcPiS_S_ii)
        .other          _Z10degreeCalcPiS_S_ii,@"STO_CUDA_ENTRY STV_DEFAULT"
_Z10degreeCalcPiS_S_ii:
.text._Z10degreeCalcPiS_S_ii:
[----:B------:R-:W-:Y:S01]  /*0000*/  LDC R1, c[0x0][0x37c] ;  /* 0x0000df00ff017b82 */ /* 0x000fe20000000800 */
[----:B------:R-:W0:Y:S01]  /*0010*/  S2R R7, SR_CTAID.X ;  /* 0x0000000000077919 */ /* 0x000e220000002500 */
[----:B------:R-:W0:Y:S01]  /*0020*/  LDCU UR4, c[0x0][0x360] ;  /* 0x00006c00ff0477ac */ /* 0x000e220008000800 */
[----:B------:R-:W0:Y:S01]  /*0030*/  S2R R0, SR_TID.X ;  /* 0x0000000000007919 */ /* 0x000e220000002100 */
[----:B------:R-:W1:Y:S01]  /*0040*/  LDCU UR6, c[0x0][0x398] ;  /* 0x00007300ff0677ac */ /* 0x000e620008000800 */
[----:B0-----:R-:W-:-:S05]  /*0050*/  IMAD R7, R7, UR4, R0 ;  /* 0x0000000407077c24 */ /* 0x001fca000f8e0200 */
[----:B-1----:R-:W-:-:S13]  /*0060*/  ISETP.GE.AND P0, PT, R7, UR6, PT ;  /* 0x0000000607007c0c */ /* 0x002fda000bf06270 */
[----:B------:R-:W-:Y:S05]  /*0070*/  @P0 EXIT ;  /* 0x000000000000094d */ /* 0x000fea0003800000 */
[----:B------:R-:W-:Y:S01]  /*0080*/  UIADD3 UR4, UPT, UPT, UR6, -0x1, URZ ;  /* 0xffffffff06047890 */ /* 0x000fe2000fffe0ff */
[----:B------:R-:W0:Y:S05]  /*0090*/  LDC.64 R2, c[0x0][0x380] ;  /* 0x0000e000ff027b82 */ /* 0x000e2a0000000a00 */
[----:B------:R-:W-:-:S03]  /*00a0*/  ISETP.NE.AND P0, PT, R7, UR4, PT ;  /* 0x0000000407007c0c */ /* 0x000fc6000bf05270 */
[----:B------:R-:W1:Y:S02]  /*00b0*/  LDC.64 R4, c[0x0][0x390] ;  /* 0x0000e400ff047b82 */ /* 0x000e640000000a00 */
[----:B------:R-:W2:Y:S08]  /*00c0*/  LDCU.64 UR4, c[0x0][0x358] ;  /* 0x00006b00ff0477ac */ /* 0x000eb00008000a00 */
[----:B------:R-:W3:Y:S01]  /*00d0*/  @!P0 LDC R9, c[0x0][0x39c] ;  /* 0x0000e700ff098b82 */ /* 0x000ee20000000800 */
[----:B0-----:R-:W-:-:S05]  /*00e0*/  IMAD.WIDE R2, R7, 0x4, R2 ;  /* 0x0000000407027825 */ /* 0x001fca00078e0202 */
[----:B--2---:R-:W2:Y:S01]  /*00f0*/  LDG.E R0, desc[UR4][R2.64] ;  /* 0x0000000402007981 */ /* 0x004ea2000c1e1900 */
[----:B---3--:R-:W-:-:S06]  /*0100*/  @!P0 SHF.L.U32 R9, R9, 0x1, RZ ;  /* 0x0000000109098819 */ /* 0x008fcc00000006ff */
[----:B------:R-:W2:Y:S01]  /*0110*/  @P0 LDG.E R9, desc[UR4][R2.64+0x4] ;  /* 0x0000040402090981 */ /* 0x000ea2000c1e1900 */
[----:B-1----:R-:W-:Y:S01]  /*0120*/  IMAD.WIDE R4, R7, 0x4, R4 ;  /* 0x0000000407047825 */ /* 0x002fe200078e0204 */
[----:B--2---:R-:W-:-:S05]  /*0130*/  IADD3 R9, PT, PT, -R0, R9, RZ ;  /* 0x0000000900097210 */ /* 0x004fca0007ffe1ff */
[----:B------:R-:W-:Y:S01]  /*0140*/  STG.E desc[UR4][R4.64], R9 ;  /* 0x0000000904007986 */ /* 0x000fe2000c101904 */
[----:B------:R-:W-:Y:S05]  /*0150*/  EXIT ;  /* 0x000000000000794d */ /* 0x000fea0003800000 */
.L_x_690:
        /* <DEDUP_REMOVED lines=10> */
.L_x_716:


//--------------------- .text._Z15randomNumberingP17curandStateXORWOWPiii --------------------------
	.section	.text._Z15randomNumberingP17curandStateXORWOWPiii,"ax",@progbits
	.align	128
        .global         _Z15randomNumberingP17curandStateXORWOWPiii
        .type           _Z15randomNumberingP17curandStateXORWOWPiii,@function
        .size           _Z15randomNumberingP17curandStateXORWOWPiii,(.L_x_717 - _Z15randomNumberingP17curandStateXORWOWPiii)
        .other          _Z15randomNumberingP17curandStateXORWOWPiii,@"STO_CUDA_ENTRY STV_DEFAULT"
_Z15randomNumberingP17curandStateXORWOWPiii:
.text._Z15randomNumberingP17curandStateXORWOWPiii:
[----:B------:R-:W-:Y:S01]  /*0000*/  LDC R1, c[0x0][0x37c] ;  /* 0x0000df00ff017b82 */ /* 0x000fe20000000800 */
[----:B------:R-:W0:Y:S07]  /*0010*/  S2R R0, SR_CTAID.X ;  /* 0x0000000000007919 */ /* 0x000e2e0000002500 */
[----:B------:R-:W1:Y:S01]  /*0020*/  LDC.64 R2, c[0x0][0x380] ;  /* 0x0000e000ff027b82 */ /* 0x000e620000000a00 */
[----:B------:R-:W0:Y:S01]  /*0030*/  LDCU UR4, c[0x0][0x360] ;  /* 0x00006c00ff0477ac */ /* 0x000e220008000800 */
[----:B------:R-:W0:Y:S01]  /*0040*/  S2R R5, SR_TID.X ;  /* 0x0000000000057919 */ /* 0x000e220000002100 */
[----:B------:R-:W2:Y:S01]  /*0050*/  LDCU.64 UR6, c[0x0][0x358] ;  /* 0x00006b00ff0677ac */ /* 0x000ea20008000a00 */
[----:B0-----:R-:W-:Y:S01]  /*0060*/  IMAD R0, R0, UR4, R5 ;  /* 0x0000000400007c24 */ /* 0x001fe2000f8e0205 */
[----:B------:R-:W0:Y:S03]  /*0070*/  LDCU UR4, c[0x0][0x394] ;  /* 0x00007280ff0477ac */ /* 0x000e260008000800 */
[----:B-1----:R-:W-:-:S05]  /*0080*/  IMAD.WIDE R2, R0, 0x30, R2 ;  /* 0x0000003000027825 */ /* 0x002fca00078e0202 */
[----:B--2---:R-:W2:Y:S04]  /*0090*/  LDG.E.64 R10, desc[UR6][R2.64] ;  /* 0x00000006020a7981 */ /* 0x004ea8000c1e1b00 */
[----:B------:R-:W3:Y:S04]  /*00a0*/  LDG.E.64 R6, desc[UR6][R2.64+0x10] ;  /* 0x0000100602067981 */ /* 0x000ee8000c1e1b00 */
[----:B------:R-:W4:Y:S01]  /*00b0*/  LDG.E.64 R4, desc[UR6][R2.64+0x8] ;  /* 0x0000080602047981 */ /* 0x000f22000c1e1b00 */
[----:B------:R-:W-:Y:S01]  /*00c0*/  UMOV UR5, 0x3feffffd ;  /* 0x3feffffd00057882 */ /* 0x000fe20000000000 */
[----:B0-----:R-:W-:Y:S01]  /*00d0*/  UIADD3 UR4, UPT, UPT, UR4, -0x1, URZ ;  /* 0xffffffff04047890 */ /* 0x001fe2000fffe0ff */
[----:B--2---:R-:W-:Y:S01]  /*00e0*/  SHF.R.U32.HI R8, RZ, 0x2, R11 ;  /* 0x00000002ff087819 */ /* 0x004fe2000001160b */
[----:B------:R-:W-:-:S03]  /*00f0*/  VIADD R10, R10, 0x587c5 ;  /* 0x000587c50a0a7836 */ /* 0x000fc60000000000 */
[----:B------:R-:W-:Y:S01]  /*0100*/  LOP3.LUT R8, R8, R11, RZ, 0x3c, !PT ;  /* 0x0000000b08087212 */ /* 0x000fe200078e3cff */
[----:B------:R-:W-:Y:S01]  /*0110*/  IMAD.MOV.U32 R11, RZ, RZ, 0x2f800000 ;  /* 0x2f800000ff0b7424 */ /* 0x000fe200078e00ff */
[C---:B---3--:R-:W-:Y:S01]  /*0120*/  SHF.L.U32 R12, R7.reuse, 0x4, RZ ;  /* 0x00000004070c7819 */ /* 0x048fe200000006ff */
[----:B------:R-:W-:Y:S01]  /*0130*/  IMAD.MOV.U32 R19, RZ, RZ, R6 ;  /* 0x000000ffff137224 */ /* 0x000fe200078e0006 */
[----:B------:R-:W-:Y:S02]  /*0140*/  SHF.L.U32 R9, R8, 0x1, RZ ;  /* 0x0000000108097819 */ /* 0x000fe400000006ff */
[----:B----4-:R-:W-:Y:S02]  /*0150*/  MOV R18, R5 ;  /* 0x0000000500127202 */ /* 0x010fe40000000f00 */
[----:B------:R-:W-:Y:S02]  /*0160*/  LOP3.LUT R9, R7, R12, R9, 0x96, !PT ;  /* 0x0000000c07097212 */ /* 0x000fe400078e9609 */
[----:B------:R-:W0:Y:S01]  /*0170*/  I2F.F64 R12, UR4 ;  /* 0x00000004000c7d12 */ /* 0x000e220008201c00 */
[----:B------:R-:W-:Y:S01]  /*0180*/  UMOV UR4, 0xe7210be9 ;  /* 0xe7210be900047882 */ /* 0x000fe20000000000 */
[----:B------:R-:W-:Y:S01]  /*0190*/  LOP3.LUT R9, R9, R8, RZ, 0x3c, !PT ;  /* 0x0000000809097212 */ /* 0x000fe200078e3cff */
[----:B------:R-:W-:Y:S03]  /*01a0*/  STG.E.64 desc[UR6][R2.64+0x8], R18 ;  /* 0x0000081202007986 */ /* 0x000fe6000c101b06 */
[----:B------:R-:W-:-:S04]  /*01b0*/  IADD3 R8, PT, PT, R9, R10, RZ ;  /* 0x0000000a09087210 */ /* 0x000fc80007ffe0ff */
[----:B------:R-:W-:-:S05]  /*01c0*/  I2FP.F32.U32 R8, R8 ;  /* 0x0000000800087245 */ /* 0x000fca0000201000 */
[----:B------:R-:W-:Y:S01]  /*01d0*/  FFMA R8, R8, R11, 1.1641532182693481445e-10 ;  /* 0x2f00000008087423 */ /* 0x000fe2000000000b */
[----:B0-----:R-:W-:Y:S01]  /*01e0*/  DADD R12, R12, UR4 ;  /* 0x000000040c0c7e29 */ /* 0x001fe20008000000 */
[----:B------:R-:W-:Y:S02]  /*01f0*/  MOV R11, R4 ;  /* 0x00000004000b7202 */ /* 0x000fe40000000f00 */
[----:B------:R0:W1:Y:S03]  /*0200*/  F2F.F64.F32 R14, R8 ;  /* 0x00000008000e7310 */ /* 0x0000660000201800 */
[----:B------:R-:W-:Y:S01]  /*0210*/  STG.E.64 desc[UR6][R2.64], R10 ;  /* 0x0000000a02007986 */ /* 0x000fe2000c101b06 */
[----:B0-----:R-:W-:-:S05]  /*0220*/  IMAD.MOV.U32 R8, RZ, RZ, R7 ;  /* 0x000000ffff087224 */ /* 0x001fca00078e0007 */
[----:B------:R-:W-:Y:S01]  /*0230*/  STG.E.64 desc[UR6][R2.64+0x10], R8 ;  /* 0x0000100802007986 */ /* 0x000fe2000c101b06 */
[----:B-1----:R-:W-:Y:S01]  /*0240*/  DMUL R12, R12, R14 ;  /* 0x0000000e0c0c7228 */ /* 0x002fe20000000000 */
[----:B------:R-:W0:Y:S09]  /*0250*/  LDC.64 R14, c[0x0][0x388] ;  /* 0x0000e200ff0e7b82 */ /* 0x000e320000000a00 */
[----:B------:R-:W1:Y:S02]  /*0260*/  F2F.F32.F64 R12, R12 ;  /* 0x0000000c000c7310 */ /* 0x000e640000301000 */
[----:B-1----:R-:W-:Y:S01]  /*0270*/  FADD R16, R12, 1 ;  /* 0x3f8000000c107421 */ /* 0x002fe20000000000 */
[----:B0-----:R-:W-:-:S05]  /*0280*/  IMAD.WIDE R4, R0, 0x4, R14 ;  /* 0x0000000400047825 */ /* 0x001fca00078e020e */
[----:B------:R-:W0:Y:S02]  /*0290*/  F2I.TRUNC.NTZ R17, R16 ;  /* 0x0000001000117305 */ /* 0x000e24000020f100 */
[----:B0-----:R-:W-:Y:S01]  /*02a0*/  STG.E desc[UR6][R4.64], R17 ;  /* 0x0000001104007986 */ /* 0x001fe2000c101906 */
[----:B------:R-:W-:Y:S05]  /*02b0*/  EXIT ;  /* 0x000000000000794d */ /* 0x000fea0003800000 */
.L_x_691:
        /* <DEDUP_REMOVED lines=12> */
.L_x_717:


//--------------------- .text._Z12setup_kernelP17curandStateXORWOWm --------------------------
	.section	.text._Z12setup_kernelP17curandStateXORWOWm,"ax",@progbits
	.align	128
        .global         _Z12setup_kernelP17curandStateXORWOWm
        .type           _Z12setup_kernelP17curandStateXORWOWm,@function
        .size           _Z12setup_kernelP17curandStateXORWOWm,(.L_x_718 - _Z12setup_kernelP17curandStateXORWOWm)
        .other          _Z12setup_kernelP17curandStateXORWOWm,@"STO_CUDA_ENTRY STV_DEFAULT"
_Z12setup_kernelP17curandStateXORWOWm:
.text._Z12setup_kernelP17curandStateXORWOWm:
[----:B------:R-:W-:Y:S01]  /*0000*/  LDC R1, c[0x0][0x37c] ;  /* 0x0000df00ff017b82 */ /* 0x000fe20000000800 */
[----:B------:R-:W0:Y:S07]  /*0010*/  S2R R13, SR_CTAID.X ;  /* 0x00000000000d7919 */ /* 0x000e2e0000002500 */
[----:B------:R-:W1:Y:S01]  /*0020*/  LDC.64 R2, c[0x0][0x388] ;  /* 0x0000e200ff027b82 */ /* 0x000e620000000a00 */
[----:B------:R-:W0:Y:S01]  /*0030*/  LDCU UR6, c[0x0][0x360] ;  /* 0x00006c00ff0677ac */ /* 0x000e220008000800 */
[----:B------:R-:W-:Y:S01]  /*0040*/  BSSY.RECONVERGENT B0, `(.L_x_692) ;  /* 0x00000e5000007945 */ /* 0x000fe20003800200 */
[----:B------:R-:W0:Y:S01]  /*0050*/  S2R R4, SR_TID.X ;  /* 0x0000000000047919 */ /* 0x000e220000002100 */
[----:B------:R-:W2:Y:S04]  /*0060*/  LDCU.64 UR4, c[0x0][0x358] ;  /* 0x00006b00ff0477ac */ /* 0x000ea80008000a00 */
[----:B------:R-:W3:Y:S01]  /*0070*/  LDC.64 R6, c[0x0][0x380] ;  /* 0x0000e000ff067b82 */ /* 0x000ee20000000a00 */
[----:B-1----:R-:W-:-:S02]  /*0080*/  LOP3.LUT R0, R2, 0xaad26b49, RZ, 0x3c, !PT ;  /* 0xaad26b4902007812 */ /* 0x002fc400078e3cff */
[----:B------:R-:W-:-:S03]  /*0090*/  LOP3.LUT R2, R3, 0xf7dcefdd, RZ, 0x3c, !PT ;  /* 0xf7dcefdd03027812 */ /* 0x000fc600078e3cff */
[----:B------:R-:W-:Y:S02]  /*00a0*/  IMAD R0, R0, 0x4182bed5, RZ ;  /* 0x4182bed500007824 */ /* 0x000fe400078e02ff */
[----:B------:R-:W-:Y:S02]  /*00b0*/  IMAD R3, R2, -0x658354e5, RZ ;  /* 0x9a7cab1b02037824 */ /* 0x000fe400078e02ff */
[C---:B------:R-:W-:Y:S01]  /*00c0*/  VIADD R5, R0.reuse, 0x75bcd15 ;  /* 0x075bcd1500057836 */ /* 0x040fe20000000000 */
[C---:B------:R-:W-:Y:S01]  /*00d0*/  LOP3.LUT R8, R0.reuse, 0x159a55e5, RZ, 0x3c, !PT ;  /* 0x159a55e500087812 */ /* 0x040fe200078e3cff */
[----:B0-----:R-:W-:Y:S01]  /*00e0*/  IMAD R13, R13, UR6, R4 ;  /* 0x000000060d0d7c24 */ /* 0x001fe2000f8e0204 */
[C---:B------:R-:W-:Y:S01]  /*00f0*/  IADD3 R4, PT, PT, R0.reuse, 0x64f0c9, R3 ;  /* 0x0064f0c900047810 */ /* 0x040fe20007ffe003 */
[----:B------:R-:W-:Y:S01]  /*0100*/  VIADD R11, R0, 0x583f19 ;  /* 0x00583f19000b7836 */ /* 0x000fe20000000000 */
[----:B------:R-:W-:Y:S01]  /*0110*/  LOP3.LUT R10, R3, 0x5491333, RZ, 0x3c, !PT ;  /* 0x05491333030a7812 */ /* 0x000fe200078e3cff */
[C---:B---3--:R-:W-:Y:S01]  /*0120*/  IMAD.WIDE R6, R13.reuse, 0x30, R6 ;  /* 0x000000300d067825 */ /* 0x048fe200078e0206 */
[----:B------:R-:W-:-:S03]  /*0130*/  ISETP.NE.AND P0, PT, R13, RZ, PT ;  /* 0x000000ff0d00720c */ /* 0x000fc60003f05270 */
[----:B------:R-:W-:Y:S01]  /*0140*/  VIADD R9, R3, 0x1f123bb5 ;  /* 0x1f123bb503097836 */ /* 0x000fe20000000000 */
[----:B--2---:R0:W-:Y:S04]  /*0150*/  STG.E.64 desc[UR4][R6.64], R4 ;  /* 0x0000000406007986 */ /* 0x0041e8000c101b04 */
[----:B------:R0:W-:Y:S04]  /*0160*/  STG.E.64 desc[UR4][R6.64+0x8], R8 ;  /* 0x0000080806007986 */ /* 0x0001e8000c101b04 */
[----:B------:R0:W-:Y:S01]  /*0170*/  STG.E.64 desc[UR4][R6.64+0x10], R10 ;  /* 0x0000100a06007986 */ /* 0x0001e2000c101b04 */
[----:B------:R-:W-:Y:S05]  /*0180*/  @!P0 BRA `(.L_x_693) ;  /* 0x0000000c00408947 */ /* 0x000fea0003800000 */
[----:B------:R-:W-:Y:S01]  /*0190*/  SHF.R.S32.HI R0, RZ, 0x1f, R13 ;  /* 0x0000001fff007819 */ /* 0x000fe2000001140d */
[----:B------:R-:W-:-:S07]  /*01a0*/  IMAD.MOV.U32 R12, RZ, RZ, RZ ;  /* 0x000000ffff0c7224 */ /* 0x000fce00078e00ff */
.L_x_699:
[----:B-1----:R-:W-:Y:S01]  /*01b0*/  LOP3.LUT R2, R13, 0x3, RZ, 0xc0, !PT ;  /* 0x000000030d027812 */ /* 0x002fe200078ec0ff */
[----:B------:R-:W-:Y:S03]  /*01c0*/  BSSY.RECONVERGENT B1, `(.L_x_694) ;  /* 0x00000c6000017945 */ /* 0x000fe60003800200 */
[----:B------:R-:W-:-:S04]  /*01d0*/  ISETP.NE.U32.AND P0, PT, R2, RZ, PT ;  /* 0x000000ff0200720c */ /* 0x000fc80003f05070 */
[----:B------:R-:W-:-:S13]  /*01e0*/  ISETP.NE.AND.EX P0, PT, RZ, RZ, PT, P0 ;  /* 0x000000ffff00720c */ /* 0x000fda0003f05300 */
[----:B------:R-:W-:Y:S05]  /*01f0*/  @!P0 BRA `(.L_x_695) ;  /* 0x0000000c00088947 */ /* 0x000fea0003800000 */
[----:B0-----:R-:W0:Y:S01]  /*0200*/  LDC.64 R8, c[0x4][RZ] ;  /* 0x01000000ff087b82 */ /* 0x001e220000000a00 */
[----:B------:R-:W-:Y:S02]  /*0210*/  IMAD.MOV.U32 R14, RZ, RZ, RZ ;  /* 0x000000ffff0e7224 */ /* 0x000fe400078e00ff */
[----:B0-----:R-:W-:-:S07]  /*0220*/  IMAD.WIDE.U32 R8, R12, 0xc80, R8 ;  /* 0x00000c800c087825 */ /* 0x001fce00078e0008 */
.L_x_698:
[----:B-1----:R-:W-:Y:S01]  /*0230*/  IMAD.MOV.U32 R15, RZ, RZ, RZ ;  /* 0x000000ffff0f7224 */ /* 0x002fe200078e00ff */
[----:B------:R-:W-:Y:S01]  /*0240*/  CS2R R2, SRZ ;  /* 0x0000000000027805 */ /* 0x000fe2000001ff00 */
[----:B------:R-:W-:Y:S01]  /*0250*/  IMAD.MOV.U32 R17, RZ, RZ, RZ ;  /* 0x000000ffff117224 */ /* 0x000fe200078e00ff */
[----:B------:R-:W-:-:S07]  /*0260*/  CS2R R4, SRZ ;  /* 0x0000000000047805 */ /* 0x000fce000001ff00 */
.L_x_697:
[----:B------:R-:W-:-:S05]  /*0270*/  IMAD.WIDE.U32 R10, R17, 0x4, R6 ;  /* 0x00000004110a7825 */ /* 0x000fca00078e0006 */
[----:B------:R0:W5:Y:S01]  /*0280*/  LDG.E R16, desc[UR4][R10.64+0x4] ;  /* 0x000004040a107981 */ /* 0x000162000c1e1900 */
[----:B------:R-:W-:-:S07]  /*0290*/  IMAD.MOV.U32 R19, RZ, RZ, RZ ;  /* 0x000000ffff137224 */ /* 0x000fce00078e00ff */
.L_x_696:
[----:B-----5:R-:W-:Y:S01]  /*02a0*/  SHF.R.U32.HI R24, RZ, R19, R16 ;  /* 0x00000013ff187219 */ /* 0x020fe20000011610 */
[----:B0-----:R-:W-:-:S03]  /*02b0*/  IMAD.SHL.U32 R10, R17, 0x20, RZ ;  /* 0x00000020110a7824 */ /* 0x001fc600078e00ff */
[----:B------:R-:W-:Y:S01]  /*02c0*/  LOP3.LUT R11, R24, 0x1, RZ, 0xc0, !PT ;  /* 0x00000001180b7812 */ /* 0x000fe200078ec0ff */
[----:B------:R-:W-:-:S03]  /*02d0*/  IMAD.IADD R10, R10, 0x1, R19 ;  /* 0x000000010a0a7824 */ /* 0x000fc600078e0213 */
[----:B------:R-:W-:Y:S01]  /*02e0*/  ISETP.NE.U32.AND P0, PT, R11, 0x1, PT ;  /* 0x000000010b00780c */ /* 0x000fe20003f05070 */
[----:B------:R-:W-:-:S03]  /*02f0*/  IMAD R11, R10, 0x5, RZ ;  /* 0x000000050a0b7824 */ /* 0x000fc600078e02ff */
[----:B------:R-:W-:Y:S01]  /*0300*/  R2P PR, R24, 0x7e ;  /* 0x0000007e18007804 */ /* 0x000fe20000000000 */
[----:B------:R-:W-:-:S08]  /*0310*/  IMAD.WIDE.U32 R10, R11, 0x4, R8 ;  /* 0x000000040b0a7825 */ /* 0x000fd000078e0008 */
[----:B------:R-:W2:Y:S04]  /*0320*/  @!P0 LDG.E R18, desc[UR4][R10.64] ;  /* 0x000000040a128981 */ /* 0x000ea8000c1e1900 */
[----:B------:R-:W3:Y:S04]  /*0330*/  @!P0 LDG.E R20, desc[UR4][R10.64+0x10] ;  /* 0x000010040a148981 */ /* 0x000ee8000c1e1900 */
[----:B------:R-:W4:Y:S04]  /*0340*/  @P1 LDG.E R22, desc[UR4][R10.64+0x14] ;  /* 0x000014040a161981 */ /* 0x000f28000c1e1900 */
[----:B------:R-:W4:Y:S04]  /*0350*/  @P2 LDG.E R26, desc[UR4][R10.64+0x28] ;  /* 0x000028040a1a2981 */ /* 0x000f28000c1e1900 */
[----:B------:R-:W4:Y:S04]  /*0360*/  @!P0 LDG.E R21, desc[UR4][R10.64+0x4] ;  /* 0x000004040a158981 */ /* 0x000f28000c1e1900 */
[----:B------:R-:W4:Y:S04]  /*0370*/  @!P0 LDG.E R23, desc[UR4][R10.64+0xc] ;  /* 0x00000c040a178981 */ /* 0x000f28000c1e1900 */
[----:B------:R-:W4:Y:S04]  /*0380*/  @P1 LDG.E R25, desc[UR4][R10.64+0x18] ;  /* 0x000018040a191981 */ /* 0x000f28000c1e1900 */
[----:B------:R-:W4:Y:S04]  /*0390*/  @P3 LDG.E R28, desc[UR4][R10.64+0x3c] ;  /* 0x00003c040a1c3981 */ /* 0x000f28000c1e1900 */
[----:B------:R-:W4:Y:S01]  /*03a0*/  @P6 LDG.E R27, desc[UR4][R10.64+0x7c] ;  /* 0x00007c040a1b6981 */ /* 0x000f22000c1e1900 */
[----:B--2---:R-:W-:-:S03]  /*03b0*/  @!P0 LOP3.LUT R15, R15, R18, RZ, 0x3c, !PT ;  /* 0x000000120f0f8212 */ /* 0x004fc600078e3cff */
[----:B------:R-:W2:Y:S01]  /*03c0*/  @!P0 LDG.E R18, desc[UR4][R10.64+0x8] ;  /* 0x000008040a128981 */ /* 0x000ea2000c1e1900 */
[----:B---3--:R-:W-:-:S03]  /*03d0*/  @!P0 LOP3.LUT R3, R3, R20, RZ, 0x3c, !PT ;  /* 0x0000001403038212 */ /* 0x008fc600078e3cff */
[----:B------:R-:W3:Y:S01]  /*03e0*/  @P1 LDG.E R20, desc[UR4][R10.64+0x24] ;  /* 0x000024040a141981 */ /* 0x000ee2000c1e1900 */
[----:B----4-:R-:W-:-:S03]  /*03f0*/  @P1 LOP3.LUT R15, R15, R22, RZ, 0x3c, !PT ;  /* 0x000000160f0f1212 */ /* 0x010fc600078e3cff */
[----:B------:R-:W4:Y:S01]  /*0400*/  @P2 LDG.E R22, desc[UR4][R10.64+0x38] ;  /* 0x000038040a162981 */ /* 0x000f22000c1e1900 */
[----:B------:R-:W-:-:S03]  /*0410*/  @P2 LOP3.LUT R15, R15, R26, RZ, 0x3c, !PT ;  /* 0x0000001a0f0f2212 */ /* 0x000fc600078e3cff */
[----:B------:R-:W4:Y:S01]  /*0420*/  @P4 LDG.E R26, desc[UR4][R10.64+0x50] ;  /* 0x000050040a1a4981 */ /* 0x000f22000c1e1900 */
[----:B------:R-:W-:-:S03]  /*0430*/  @!P0 LOP3.LUT R4, R4, R21, RZ, 0x3c, !PT ;  /* 0x0000001504048212 */ /* 0x000fc600078e3cff */
[----:B------:R-:W4:Y:S01]  /*0440*/  @P1 LDG.E R21, desc[UR4][R10.64+0x20] ;  /* 0x000020040a151981 */ /* 0x000f22000c1e1900 */
[----:B------:R-:W-:-:S03]  /*0450*/  @!P0 LOP3.LUT R2, R2, R23, RZ, 0x3c, !PT ;  /* 0x0000001702028212 */ /* 0x000fc600078e3cff */
[----:B------:R-:W4:Y:S01]  /*0460*/  @P2 LDG.E R23, desc[UR4][R10.64+0x2c] ;  /* 0x00002c040a172981 */ /* 0x000f22000c1e1900 */
[----:B------:R-:W-:-:S03]  /*0470*/  @P1 LOP3.LUT R4, R4, R25, RZ, 0x3c, !PT ;  /* 0x0000001904041212 */ /* 0x000fc600078e3cff */
[----:B------:R-:W4:Y:S01]  /*0480*/  @P2 LDG.E R25, desc[UR4][R10.64+0x34] ;  /* 0x000034040a192981 */ /* 0x000f22000c1e1900 */
[----:B--2---:R-:W-:-:S03]  /*0490*/  @!P0 LOP3.LUT R5, R5, R18, RZ, 0x3c, !PT ;  /* 0x0000001205058212 */ /* 0x004fc600078e3cff */
[----:B------:R-:W2:Y:S01]  /*04a0*/  @P1 LDG.E R18, desc[UR4][R10.64+0x1c] ;  /* 0x00001c040a121981 */ /* 0x000ea2000c1e1900 */
[----:B---3--:R-:W-:-:S03]  /*04b0*/  @P1 LOP3.LUT R3, R3, R20, RZ, 0x3c, !PT ;  /* 0x0000001403031212 */ /* 0x008fc600078e3cff */
[----:B------:R-:W3:Y:S01]  /*04c0*/  @P2 LDG.E R20, desc[UR4][R10.64+0x30] ;  /* 0x000030040a142981 */ /* 0x000ee2000c1e1900 */
[----:B----4-:R-:W-:-:S03]  /*04d0*/  @P2 LOP3.LUT R3, R3, R22, RZ, 0x3c, !PT ;  /* 0x0000001603032212 */ /* 0x010fc600078e3cff */
[----:B------:R-:W4:Y:S01]  /*04e0*/  @P3 LDG.E R22, desc[UR4][R10.64+0x4c] ;  /* 0x00004c040a163981 */ /* 0x000f22000c1e1900 */
[----:B------:R-:W-:-:S04]  /*04f0*/  @P3 LOP3.LUT R15, R15, R28, RZ, 0x3c, !PT ;  /* 0x0000001c0f0f3212 */ /* 0x000fc800078e3cff */
[----:B------:R-:W-:Y:S02]  /*0500*/  @P4 LOP3.LUT R15, R15, R26, RZ, 0x3c, !PT ;  /* 0x0000001a0f0f4212 */ /* 0x000fe400078e3cff */
[----:B------:R-:W-:Y:S01]  /*0510*/  @P1 LOP3.LUT R2, R2, R21, RZ, 0x3c, !PT ;  /* 0x0000001502021212 */ /* 0x000fe200078e3cff */
[----:B------:R-:W4:Y:S04]  /*0520*/  @P5 LDG.E R26, desc[UR4][R10.64+0x64] ;  /* 0x000064040a1a5981 */ /* 0x000f28000c1e1900 */
[----:B------:R-:W4:Y:S01]  /*0530*/  @P3 LDG.E R21, desc[UR4][R10.64+0x40] ;  /* 0x000040040a153981 */ /* 0x000f22000c1e1900 */
[----:B------:R-:W-:Y:S02]  /*0540*/  @P2 LOP3.LUT R4, R4, R23, RZ, 0x3c, !PT ;  /* 0x0000001704042212 */ /* 0x000fe400078e3cff */
[----:B------:R-:W-:Y:S01]  /*0550*/  @P2 LOP3.LUT R2, R2, R25, RZ, 0x3c, !PT ;  /* 0x0000001902022212 */ /* 0x000fe200078e3cff */
[----:B------:R-:W4:Y:S04]  /*0560*/  @P3 LDG.E R23, desc[UR4][R10.64+0x48] ;  /* 0x000048040a173981 */ /* 0x000f28000c1e1900 */
[----:B------:R-:W4:Y:S01]  /*0570*/  @P4 LDG.E R25, desc[UR4][R10.64+0x54] ;  /* 0x000054040a194981 */ /* 0x000f22000c1e1900 */
[----:B--2---:R-:W-:-:S03]  /*0580*/  @P1 LOP3.LUT R5, R5, R18, RZ, 0x3c, !PT ;  /* 0x0000001205051212 */ /* 0x004fc600078e3cff */
[----:B------:R-:W2:Y:S01]  /*0590*/  @P3 LDG.E R18, desc[UR4][R10.64+0x44] ;  /* 0x000044040a123981 */ /* 0x000ea2000c1e1900 */
[----:B---3--:R-:W-:-:S03]  /*05a0*/  @P2 LOP3.LUT R5, R5, R20, RZ, 0x3c, !PT ;  /* 0x0000001405052212 */ /* 0x008fc600078e3cff */
[----:B------:R-:W3:Y:S01]  /*05b0*/  @P4 LDG.E R20, desc[UR4][R10.64+0x58] ;  /* 0x000058040a144981 */ /* 0x000ee2000c1e1900 */
[----:B----4-:R-:W-:-:S03]  /*05c0*/  @P3 LOP3.LUT R3, R3, R22, RZ, 0x3c, !PT ;  /* 0x0000001603033212 */ /* 0x010fc600078e3cff */
[----:B------:R-:W4:Y:S01]  /*05d0*/  @P4 LDG.E R22, desc[UR4][R10.64+0x60] ;  /* 0x000060040a164981 */ /* 0x000f22000c1e1900 */
[----:B------:R-:W-:Y:S02]  /*05e0*/  LOP3.LUT P0, RZ, R24, 0x80, RZ, 0xc0, !PT ;  /* 0x0000008018ff7812 */ /* 0x000fe4000780c0ff */
[----:B------:R-:W-:Y:S02]  /*05f0*/  @P5 LOP3.LUT R15, R15, R26, RZ, 0x3c, !PT ;  /* 0x0000001a0f0f5212 */ /* 0x000fe400078e3cff */
[----:B------:R-:W4:Y:S01]  /*0600*/  @P6 LDG.E R26, desc[UR4][R10.64+0x78] ;  /* 0x000078040a1a6981 */ /* 0x000f22000c1e1900 */
[----:B------:R-:W-:-:S03]  /*0610*/  @P3 LOP3.LUT R4, R4, R21, RZ, 0x3c, !PT ;  /* 0x0000001504043212 */ /* 0x000fc600078e3cff */
[----:B------:R-:W4:Y:S01]  /*0620*/  @P4 LDG.E R21, desc[UR4][R10.64+0x5c] ;  /* 0x00005c040a154981 */ /* 0x000f22000c1e1900 */
[----:B------:R-:W-:-:S03]  /*0630*/  @P3 LOP3.LUT R2, R2, R23, RZ, 0x3c, !PT ;  /* 0x0000001702023212 */ /* 0x000fc600078e3cff */
[----:B------:R-:W4:Y:S01]  /*0640*/  @P5 LDG.E R23, desc[UR4][R10.64+0x68] ;  /* 0x000068040a175981 */ /* 0x000f22000c1e1900 */
[----:B------:R-:W-:-:S03]  /*0650*/  @P4 LOP3.LUT R4, R4, R25, RZ, 0x3c, !PT ;  /* 0x0000001904044212 */ /* 0x000fc600078e3cff */
[----:B------:R-:W4:Y:S01]  /*0660*/  @P5 LDG.E R25, desc[UR4][R10.64+0x70] ;  /* 0x000070040a195981 */ /* 0x000f22000c1e1900 */
[----:B--2---:R-:W-:-:S03]  /*0670*/  @P3 LOP3.LUT R5, R5, R18, RZ, 0x3c, !PT ;  /* 0x0000001205053212 */ /* 0x004fc600078e3cff */
[----:B------:R-:W2:Y:S01]  /*0680*/  @P5 LDG.E R18, desc[UR4][R10.64+0x6c] ;  /* 0x00006c040a125981 */ /* 0x000ea2000c1e1900 */
[----:B---3--:R-:W-:-:S03]  /*0690*/  @P4 LOP3.LUT R5, R5, R20, RZ, 0x3c, !PT ;  /* 0x0000001405054212 */ /* 0x008fc600078e3cff */
[----:B------:R-:W3:Y:S01]  /*06a0*/  @P5 LDG.E R20, desc[UR4][R10.64+0x74] ;  /* 0x000074040a145981 */ /* 0x000ee2000c1e1900 */
[----:B----4-:R-:W-:-:S03]  /*06b0*/  @P4 LOP3.LUT R3, R3, R22, RZ, 0x3c, !PT ;  /* 0x0000001603034212 */ /* 0x010fc600078e3cff */
[----:B------:R-:W4:Y:S01]  /*06c0*/  @P0 LDG.E R22, desc[UR4][R10.64+0x8c] ;  /* 0x00008c040a160981 */ /* 0x000f22000c1e1900 */
[----:B------:R-:W-:-:S03]  /*06d0*/  @P6 LOP3.LUT R15, R15, R26, RZ, 0x3c, !PT ;  /* 0x0000001a0f0f6212 */ /* 0x000fc600078e3cff */
        /* <DEDUP_REMOVED lines=13> */
[----:B------:R-:W-:Y:S02]  /*07b0*/  @P6 LOP3.LUT R4, R4, R27, RZ, 0x3c, !PT ;  /* 0x0000001b04046212 */ /* 0x000fe400078e3cff */
[----:B------:R-:W-:Y:S02]  /*07c0*/  @P6 LOP3.LUT R2, R2, R21, RZ, 0x3c, !PT ;  /* 0x0000001502026212 */ /* 0x000fe400078e3cff */
[----:B------:R-:W-:Y:S02]  /*07d0*/  @P0 LOP3.LUT R4, R4, R23, RZ, 0x3c, !PT ;  /* 0x0000001704040212 */ /* 0x000fe400078e3cff */
[----:B------:R-:W-:Y:S02]  /*07e0*/  @P0 LOP3.LUT R2, R2, R25, RZ, 0x3c, !PT ;  /* 0x0000001902020212 */ /* 0x000fe400078e3cff */
[----:B--2---:R-:W-:Y:S02]  /*07f0*/  @P6 LOP3.LUT R5, R5, R18, RZ, 0x3c, !PT ;  /* 0x0000001205056212 */ /* 0x004fe400078e3cff */
[----:B---3--:R-:W-:-:S02]  /*0800*/  @P6 LOP3.LUT R3, R3, R20, RZ, 0x3c, !PT ;  /* 0x0000001403036212 */ /* 0x008fc400078e3cff */
[----:B----4-:R-:W-:Y:S02]  /*0810*/  @P0 LOP3.LUT R5, R5, R22, RZ, 0x3c, !PT ;  /* 0x0000001605050212 */ /* 0x010fe400078e3cff */
[----:B------:R-:W-:Y:S02]  /*0820*/  @P0 LOP3.LUT R3, R3, R26, RZ, 0x3c, !PT ;  /* 0x0000001a03030212 */ /* 0x000fe400078e3cff */
[----:B------:R-:W-:-:S13]  /*0830*/  R2P PR, R24.B1, 0x7f ;  /* 0x0000007f18007804 */ /* 0x000fda0000001000 */
[----:B------:R-:W2:Y:S04]  /*0840*/  @P0 LDG.E R18, desc[UR4][R10.64+0xa0] ;  /* 0x0000a0040a120981 */ /* 0x000ea8000c1e1900 */
[----:B------:R-:W3:Y:S04]  /*0850*/  @P1 LDG.E R22, desc[UR4][R10.64+0xb4] ;  /* 0x0000b4040a161981 */ /* 0x000ee8000c1e1900 */
[----:B------:R-:W4:Y:S04]  /*0860*/  @P2 LDG.E R26, desc[UR4][R10.64+0xc8] ;  /* 0x0000c8040a1a2981 */ /* 0x000f28000c1e1900 */
[----:B------:R-:W4:Y:S04]  /*0870*/  @P3 LDG.E R28, desc[UR4][R10.64+0xdc] ;  /* 0x0000dc040a1c3981 */ /* 0x000f28000c1e1900 */
[----:B------:R-:W4:Y:S04]  /*0880*/  @P0 LDG.E R23, desc[UR4][R10.64+0xa4] ;  /* 0x0000a4040a170981 */ /* 0x000f28000c1e1900 */
[----:B------:R-:W4:Y:S04]  /*0890*/  @P0 LDG.E R20, desc[UR4][R10.64+0xa8] ;  /* 0x0000a8040a140981 */ /* 0x000f28000c1e1900 */
[----:B------:R-:W4:Y:S04]  /*08a0*/  @P4 LDG.E R25, desc[UR4][R10.64+0xf0] ;  /* 0x0000f0040a194981 */ /* 0x000f28000c1e1900 */
        /* <DEDUP_REMOVED lines=21> */
[----:B------:R-:W-:Y:S02]  /*0a00*/  LOP3.LUT P0, RZ, R24, 0x8000, RZ, 0xc0, !PT ;  /* 0x0000800018ff7812 */ /* 0x000fe4000780c0ff */
[----:B----4-:R-:W-:Y:S01]  /*0a10*/  @P5 LOP3.LUT R15, R15, R26, RZ, 0x3c, !PT ;  /* 0x0000001a0f0f5212 */ /* 0x010fe200078e3cff */
[----:B------:R-:W4:Y:S04]  /*0a20*/  @P3 LDG.E R24, desc[UR4][R10.64+0xe4] ;  /* 0x0000e4040a183981 */ /* 0x000f28000c1e1900 */
[----:B------:R-:W2:Y:S01]  /*0a30*/  @P6 LDG.E R26, desc[UR4][R10.64+0x118] ;  /* 0x000118040a1a6981 */ /* 0x000ea2000c1e1900 */
        /* <DEDUP_REMOVED lines=8> */
[----:B---3--:R-:W-:-:S03]  /*0ac0*/  @P2 LOP3.LUT R3, R3, R22, RZ, 0x3c, !PT ;  /* 0x0000001603032212 */ /* 0x008fc600078e3cff */
[----:B------:R-:W3:Y:S01]  /*0ad0*/  @P4 LDG.E R22, desc[UR4][R10.64+0x100] ;  /* 0x000100040a164981 */ /* 0x000ee2000c1e1900 */
[----:B--2---:R-:W-:-:S03]  /*0ae0*/  @P6 LOP3.LUT R15, R15, R26, RZ, 0x3c, !PT ;  /* 0x0000001a0f0f6212 */ /* 0x004fc600078e3cff */
[----:B------:R-:W2:Y:S01]  /*0af0*/  @P0 LDG.E R26, desc[UR4][R10.64+0x12c] ;  /* 0x00012c040a1a0981 */ /* 0x000ea2000c1e1900 */
[----:B----4-:R-:W-:-:S03]  /*0b00*/  @P2 LOP3.LUT R2, R2, R23, RZ, 0x3c, !PT ;  /* 0x0000001702022212 */ /* 0x010fc600078e3cff */
[----:B------:R-:W4:Y:S01]  /*0b10*/  @P4 LDG.E R23, desc[UR4][R10.64+0xfc] ;  /* 0x0000fc040a174981 */ /* 0x000f22000c1e1900 */
[----:B------:R-:W-:-:S03]  /*0b20*/  @P2 LOP3.LUT R5, R5, R20, RZ, 0x3c, !PT ;  /* 0x0000001405052212 */ /* 0x000fc600078e3cff */
[----:B------:R-:W4:Y:S01]  /*0b30*/  @P4 LDG.E R20, desc[UR4][R10.64+0xf8] ;  /* 0x0000f8040a144981 */ /* 0x000f22000c1e1900 */
[----:B------:R-:W-:Y:S02]  /*0b40*/  @P3 LOP3.LUT R2, R2, R27, RZ, 0x3c, !PT ;  /* 0x0000001b02023212 */ /* 0x000fe400078e3cff */
[----:B------:R-:W-:Y:S01]  /*0b50*/  @P3 LOP3.LUT R4, R4, R25, RZ, 0x3c, !PT ;  /* 0x0000001904043212 */ /* 0x000fe200078e3cff */
[----:B------:R-:W4:Y:S01]  /*0b60*/  @P5 LDG.E R27, desc[UR4][R10.64+0x110] ;  /* 0x000110040a1b5981 */ /* 0x000f22000c1e1900 */
[----:B------:R-:W-:-:S03]  /*0b70*/  @P3 LOP3.LUT R5, R5, R24, RZ, 0x3c, !PT ;  /* 0x0000001805053212 */ /* 0x000fc600078e3cff */
[----:B------:R-:W4:Y:S04]  /*0b80*/  @P5 LDG.E R25, desc[UR4][R10.64+0x108] ;  /* 0x000108040a195981 */ /* 0x000f28000c1e1900 */
        /* <DEDUP_REMOVED lines=19> */
[----:B------:R-:W-:-:S05]  /*0cc0*/  VIADD R19, R19, 0x10 ;  /* 0x0000001013137836 */ /* 0x000fca0000000000 */
[----:B------:R-:W-:Y:S02]  /*0cd0*/  ISETP.NE.AND P1, PT, R19, 0x20, PT ;  /* 0x000000201300780c */ /* 0x000fe40003f25270 */
[----:B------:R-:W-:Y:S02]  /*0ce0*/  @P5 LOP3.LUT R3, R3, R18, RZ, 0x3c, !PT ;  /* 0x0000001203035212 */ /* 0x000fe400078e3cff */
[----:B------:R-:W-:Y:S02]  /*0cf0*/  @P6 LOP3.LUT R4, R4, R21, RZ, 0x3c, !PT ;  /* 0x0000001504046212 */ /* 0x000fe400078e3cff */
[----:B---3--:R-:W-:-:S04]  /*0d00*/  @P6 LOP3.LUT R3, R3, R22, RZ, 0x3c, !PT ;  /* 0x0000001603036212 */ /* 0x008fc800078e3cff */
[----:B--2---:R-:W-:Y:S02]  /*0d10*/  @P0 LOP3.LUT R3, R3, R26, RZ, 0x3c, !PT ;  /* 0x0000001a03030212 */ /* 0x004fe400078e3cff */
[----:B----4-:R-:W-:Y:S02]  /*0d20*/  @P6 LOP3.LUT R2, R2, R23, RZ, 0x3c, !PT ;  /* 0x0000001702026212 */ /* 0x010fe400078e3cff */
[----:B------:R-:W-:Y:S02]  /*0d30*/  @P6 LOP3.LUT R5, R5, R20, RZ, 0x3c, !PT ;  /* 0x0000001405056212 */ /* 0x000fe400078e3cff */
[----:B------:R-:W-:Y:S02]  /*0d40*/  @P0 LOP3.LUT R2, R2, R27, RZ, 0x3c, !PT ;  /* 0x0000001b02020212 */ /* 0x000fe400078e3cff */
[----:B------:R-:W-:Y:S02]  /*0d50*/  @P0 LOP3.LUT R4, R4, R25, RZ, 0x3c, !PT ;  /* 0x0000001904040212 */ /* 0x000fe400078e3cff */
[----:B------:R-:W-:Y:S01]  /*0d60*/  @P0 LOP3.LUT R5, R5, R24, RZ, 0x3c, !PT ;  /* 0x0000001805050212 */ /* 0x000fe200078e3cff */
[----:B------:R-:W-:Y:S06]  /*0d70*/  @P1 BRA `(.L_x_696) ;  /* 0xfffffff400481947 */ /* 0x000fec000383ffff */
[----:B------:R-:W-:-:S05]  /*0d80*/  VIADD R17, R17, 0x1 ;  /* 0x0000000111117836 */ /* 0x000fca0000000000 */
[----:B------:R-:W-:-:S13]  /*0d90*/  ISETP.NE.AND P0, PT, R17, 0x5, PT ;  /* 0x000000051100780c */ /* 0x000fda0003f05270 */
[----:B------:R-:W-:Y:S05]  /*0da0*/  @P0 BRA `(.L_x_697) ;  /* 0xfffffff400300947 */ /* 0x000fea000383ffff */
[----:B------:R1:W-:Y:S01]  /*0db0*/  STG.E.64 desc[UR4][R6.64+0x8], R4 ;  /* 0x0000080406007986 */ /* 0x0003e2000c101b04 */
[----:B------:R-:W-:Y:S01]  /*0dc0*/  VIADD R14, R14, 0x1 ;  /* 0x000000010e0e7836 */ /* 0x000fe20000000000 */
[----:B------:R-:W-:Y:S02]  /*0dd0*/  LOP3.LUT R11, R13, 0x3, RZ, 0xc0, !PT ;  /* 0x000000030d0b7812 */ /* 0x000fe400078ec0ff */
[----:B------:R1:W-:Y:S02]  /*0de0*/  STG.E.64 desc[UR4][R6.64+0x10], R2 ;  /* 0x0000100206007986 */ /* 0x0003e4000c101b04 */
[----:B------:R-:W-:Y:S02]  /*0df0*/  ISETP.GE.U32.AND P0, PT, R14, R11, PT ;  /* 0x0000000b0e00720c */ /* 0x000fe40003f06070 */
[----:B------:R1:W-:Y:S11]  /*0e00*/  STG.E desc[UR4][R6.64+0x4], R15 ;  /* 0x0000040f06007986 */ /* 0x0003f6000c101904 */
[----:B------:R-:W-:Y:S05]  /*0e10*/  @!P0 BRA `(.L_x_698) ;  /* 0xfffffff400048947 */ /* 0x000fea000383ffff */
.L_x_695:
[----:B------:R-:W-:Y:S05]  /*0e20*/  BSYNC.RECONVERGENT B1 ;  /* 0x0000000000017941 */ /* 0x000fea0003800200 */
.L_x_694:
[C---:B------:R-:W-:Y:S01]  /*0e30*/  ISETP.GT.U32.AND P0, PT, R13.reuse, 0x3, PT ;  /* 0x000000030d00780c */ /* 0x040fe20003f04070 */
[----:B------:R-:W-:Y:S01]  /*0e40*/  VIADD R12, R12, 0x1 ;  /* 0x000000010c0c7836 */ /* 0x000fe20000000000 */
[--C-:B------:R-:W-:Y:S02]  /*0e50*/  SHF.R.U64 R13, R13, 0x2, R0.reuse ;  /* 0x000000020d0d7819 */ /* 0x100fe40000001200 */
[----:B------:R-:W-:Y:S02]  /*0e60*/  ISETP.GT.U32.AND.EX P0, PT, R0, RZ, PT, P0 ;  /* 0x000000ff0000720c */ /* 0x000fe40003f04100 */
[----:B------:R-:W-:-:S11]  /*0e70*/  SHF.R.U32.HI R0, RZ, 0x2, R0 ;  /* 0x00000002ff007819 */ /* 0x000fd60000011600 */
[----:B------:R-:W-:Y:S05]  /*0e80*/  @P0 BRA `(.L_x_699) ;  /* 0xfffffff000c80947 */ /* 0x000fea000383ffff */
.L_x_693:
[----:B------:R-:W-:Y:S05]  /*0e90*/  BSYNC.RECONVERGENT B0 ;  /* 0x0000000000007941 */ /* 0x000fea0003800200 */
.L_x_692:
[----:B------:R-:W-:Y:S04]  /*0ea0*/  STG.E.64 desc[UR4][R6.64+0x18], RZ ;  /* 0x000018ff06007986 */ /* 0x000fe8000c101b04 */
[----:B------:R-:W-:Y:S04]  /*0eb0*/  STG.E desc[UR4][R6.64+0x20], RZ ;  /* 0x000020ff06007986 */ /* 0x000fe8000c101904 */
[----:B------:R-:W-:Y:S01]  /*0ec0*/  STG.E.64 desc[UR4][R6.64+0x28], RZ ;  /* 0x000028ff06007986 */ /* 0x000fe2000c101b04 */
[----:B------:R-:W-:Y:S05]  /*0ed0*/  EXIT ;  /* 0x000000000000794d */ /* 0x000fea0003800000 */
.L_x_700:
        /* <DEDUP_REMOVED lines=10> */
.L_x_718:


//--------------------- .text._Z9colourMaxPiS_S_iiS_i --------------------------
	.section	.text._Z9colourMaxPiS_S_iiS_i,"ax",@progbits
	.align	128
        .global         _Z9colourMaxPiS_S_iiS_i
        .type           _Z9colourMaxPiS_S_iiS_i,@function
        .size           _Z9colourMaxPiS_S_iiS_i,(.L_x_719 - _Z9colourMaxPiS_S_iiS_i)
        .other          _Z9colourMaxPiS_S_iiS_i,@"STO_CUDA_ENTRY STV_DEFAULT"
_Z9colourMaxPiS_S_iiS_i:
.text._Z9colourMaxPiS_S_iiS_i:
        /* <DEDUP_REMOVED lines=8> */
[----:B------:R-:W0:Y:S01]  /*0080*/  LDC.64 R2, c[0x0][0x3a0] ;  /* 0x0000e800ff027b82 */ /* 0x000e220000000a00 */
[----:B------:R-:W1:Y:S01]  /*0090*/  LDCU.64 UR6, c[0x0][0x358] ;  /* 0x00006b00ff0677ac */ /* 0x000e620008000a00 */
[----:B0-----:R-:W-:-:S05]  /*00a0*/  IMAD.WIDE R2, R0, 0x4, R2 ;  /* 0x0000000400027825 */ /* 0x001fca00078e0202 */
[----:B-1----:R-:W2:Y:S02]  /*00b0*/  LDG.E R4, desc[UR6][R2.64] ;  /* 0x0000000602047981 */ /* 0x002ea4000c1e1900 */
[----:B--2---:R-:W-:-:S13]  /*00c0*/  ISETP.NE.AND P0, PT, R4, RZ, PT ;  /* 0x000000ff0400720c */ /* 0x004fda0003f05270 */
[----:B------:R-:W-:Y:S05]  /*00d0*/  @P0 EXIT ;  /* 0x000000000000094d */ /* 0x000fea0003800000 */
[----:B------:R-:W-:Y:S01]  /*00e0*/  UIADD3 UR4, UPT, UPT, UR4, -0x1, URZ ;  /* 0xffffffff04047890 */ /* 0x000fe2000fffe0ff */
[----:B------:R-:W0:Y:S05]  /*00f0*/  LDC.64 R4, c[0x0][0x380] ;  /* 0x0000e000ff047b82 */ /* 0x000e2a0000000a00 */
[----:B------:R-:W-:-:S13]  /*0100*/  ISETP.NE.AND P0, PT, R0, UR4, PT ;  /* 0x0000000400007c0c */ /* 0x000fda000bf05270 */
[----:B------:R-:W1:Y:S01]  /*0110*/  @!P0 LDC R16, c[0x0][0x39c] ;  /* 0x0000e700ff108b82 */ /* 0x000e620000000800 */
[----:B0-----:R-:W-:-:S05]  /*0120*/  IMAD.WIDE R4, R0, 0x4, R4 ;  /* 0x0000000400047825 */ /* 0x001fca00078e0204 */
[----:B------:R-:W2:Y:S01]  /*0130*/  LDG.E R15, desc[UR6][R4.64] ;  /* 0x00000006040f7981 */ /* 0x000ea2000c1e1900 */
[----:B-1----:R-:W-:-:S06]  /*0140*/  @!P0 IMAD.SHL.U32 R16, R16, 0x2, RZ ;  /* 0x0000000210108824 */ /* 0x002fcc00078e00ff */
[----:B------:R-:W2:Y:S01]  /*0150*/  @P0 LDG.E R16, desc[UR6][R4.64+0x4] ;  /* 0x0000040604100981 */ /* 0x000ea2000c1e1900 */
[----:B------:R-:W-:Y:S01]  /*0160*/  BSSY.RECONVERGENT B0, `(.L_x_701) ;  /* 0x000001c000007945 */ /* 0x000fe20003800200 */
[----:B--2---:R-:W-:-:S13]  /*0170*/  ISETP.GE.AND P0, PT, R15, R16, PT ;  /* 0x000000100f00720c */ /* 0x004fda0003f06270 */
[----:B------:R-:W-:Y:S05]  /*0180*/  @P0 BRA `(.L_x_702) ;  /* 0x0000000000640947 */ /* 0x000fea0003800000 */
[----:B------:R-:W0:Y:S08]  /*0190*/  LDC.64 R10, c[0x0][0x390] ;  /* 0x0000e400ff0a7b82 */ /* 0x000e300000000a00 */
[----:B------:R-:W1:Y:S08]  /*01a0*/  LDC.64 R8, c[0x0][0x3a0] ;  /* 0x0000e800ff087b82 */ /* 0x000e700000000a00 */
[----:B------:R-:W2:Y:S01]  /*01b0*/  LDC.64 R6, c[0x0][0x390] ;  /* 0x0000e400ff067b82 */ /* 0x000ea20000000a00 */
[----:B0-----:R-:W-:-:S07]  /*01c0*/  IMAD.WIDE R10, R0, 0x4, R10 ;  /* 0x00000004000a7825 */ /* 0x001fce00078e020a */
[----:B------:R-:W0:Y:S01]  /*01d0*/  LDC.64 R4, c[0x0][0x388] ;  /* 0x0000e200ff047b82 */ /* 0x000e220000000a00 */
[----:B-1----:R3:W5:Y:S02]  /*01e0*/  LDG.E R14, desc[UR6][R10.64] ;  /* 0x000000060a0e7981 */ /* 0x002764000c1e1900 */
.L_x_705:
[----:B0--3--:R-:W-:-:S05]  /*01f0*/  IMAD.WIDE R10, R15, 0x4, R4 ;  /* 0x000000040f0a7825 */ /* 0x009fca00078e0204 */
[----:B------:R-:W3:Y:S02]  /*0200*/  LDG.E R17, desc[UR6][R10.64] ;  /* 0x000000060a117981 */ /* 0x000ee4000c1e1900 */
[----:B---3--:R-:W-:-:S06]  /*0210*/  IMAD.WIDE R12, R17, 0x4, R8 ;  /* 0x00000004110c7825 */ /* 0x008fcc00078e0208 */
[----:B------:R-:W3:Y:S01]  /*0220*/  LDG.E R12, desc[UR6][R12.64+-0x4] ;  /* 0xfffffc060c0c7981 */ /* 0x000ee2000c1e1900 */
[----:B------:R-:W-:Y:S01]  /*0230*/  VIADD R15, R15, 0x1 ;  /* 0x000000010f0f7836 */ /* 0x000fe20000000000 */
[----:B------:R-:W-:Y:S04]  /*0240*/  BSSY.RECONVERGENT B1, `(.L_x_703) ;  /* 0x000000c000017945 */ /* 0x000fe80003800200 */
[----:B------:R-:W-:Y:S02]  /*0250*/  ISETP.NE.AND P1, PT, R15, R16, PT ;  /* 0x000000100f00720c */ /* 0x000fe40003f25270 */
[----:B---3--:R-:W-:-:S13]  /*0260*/  ISETP.NE.AND P0, PT, R12, RZ, PT ;  /* 0x000000ff0c00720c */ /* 0x008fda0003f05270 */
[----:B------:R-:W-:Y:S05]  /*0270*/  @P0 BRA `(.L_x_704) ;  /* 0x0000000000200947 */ /* 0x000fea0003800000 */
[----:B--2---:R-:W-:-:S06]  /*0280*/  IMAD.WIDE R10, R17, 0x4, R6 ;  /* 0x00000004110a7825 */ /* 0x004fcc00078e0206 */
[----:B------:R-:W2:Y:S02]  /*0290*/  LDG.E R11, desc[UR6][R10.64+-0x4] ;  /* 0xfffffc060a0b7981 */ /* 0x000ea4000c1e1900 */
[----:B--2--5:R-:W-:-:S13]  /*02a0*/  ISETP.GE.AND P0, PT, R11, R14, PT ;  /* 0x0000000e0b00720c */ /* 0x024fda0003f06270 */
[----:B------:R-:W-:Y:S05]  /*02b0*/  @!P0 BRA `(.L_x_704) ;  /* 0x0000000000108947 */ /* 0x000fea0003800000 */
[----:B------:R-:W-:Y:S01]  /*02c0*/  ISETP.NE.AND P0, PT, R11, R14, PT ;  /* 0x0000000e0b00720c */ /* 0x000fe20003f05270 */
[----:B------:R-:W-:-:S05]  /*02d0*/  VIADD R11, R17, 0xffffffff ;  /* 0xffffffff110b7836 */ /* 0x000fca0000000000 */
[----:B------:R-:W-:-:S13]  /*02e0*/  ISETP.GE.OR P0, PT, R0, R11, P0 ;  /* 0x0000000b0000720c */ /* 0x000fda0000706670 */
[----:B------:R-:W-:Y:S05]  /*02f0*/  @P0 EXIT ;  /* 0x000000000000094d */ /* 0x000fea0003800000 */
.L_x_704:
[----:B------:R-:W-:Y:S05]  /*0300*/  BSYNC.RECONVERGENT B1 ;  /* 0x0000000000017941 */ /* 0x000fea0003800200 */
.L_x_703:
[----:B------:R-:W-:Y:S05]  /*0310*/  @P1 BRA `(.L_x_705) ;  /* 0xfffffffc00b41947 */ /* 0x000fea000383ffff */
.L_x_702:
[----:B------:R-:W-:Y:S05]  /*0320*/  BSYNC.RECONVERGENT B0 ;  /* 0x0000000000007941 */ /* 0x000fea0003800200 */
.L_x_701:
[----:B------:R-:W0:Y:S01]  /*0330*/  S2R R0, SR_LANEID ;  /* 0x0000000000007919 */ /* 0x000e220000000000 */
[----:B------:R-:W1:Y:S01]  /*0340*/  LDC R9, c[0x0][0x3a8] ;  /* 0x0000ea00ff097b82 */ /* 0x000e620000000800 */
[----:B------:R-:W-:Y:S02]  /*0350*/  VOTEU.ANY UR4, UPT, PT ;  /* 0x0000000000047886 */ /* 0x000fe400038e0100 */
[----:B------:R-:W-:Y:S02]  /*0360*/  UFLO.U32 UR5, UR4 ;  /* 0x00000004000572bd */ /* 0x000fe400080e0000 */
[----:B--2---:R-:W2:Y:S03]  /*0370*/  POPC R7, UR4 ;  /* 0x0000000400077d09 */ /* 0x004ea60008000000 */
[----:B------:R-:W2:Y:S01]  /*0380*/  LDC.64 R4, c[0x4][0x40] ;  /* 0x01001000ff047b82 */ /* 0x000ea20000000a00 */
[----:B-1----:R-:W-:Y:S01]  /*0390*/  STG.E desc[UR6][R2.64], R9 ;  /* 0x0000000902007986 */ /* 0x002fe2000c101906 */
[----:B0-----:R-:W-:-:S13]  /*03a0*/  ISETP.EQ.U32.AND P0, PT, R0, UR5, PT ;  /* 0x0000000500007c0c */ /* 0x001fda000bf02070 */
[----:B--2---:R-:W-:Y:S01]  /*03b0*/  @P0 REDG.E.ADD.STRONG.GPU desc[UR6][R4.64], R7 ;  /* 0x000000070400098e */ /* 0x004fe2000c12e106 */
[----:B------:R-:W-:Y:S05]  /*03c0*/  EXIT ;  /* 0x000000000000794d */ /* 0x000fea0003800000 */
.L_x_706:
        /* <DEDUP_REMOVED lines=11> */
.L_x_719:


//--------------------- .nv.global.init           --------------------------
	.section	.nv.global.init,"aw",@progbits
	.align	4
.nv.global.init:
	.type		mrg32k3aM1SubSeq,@object
	.size		mrg32k3aM1SubSeq,(mrg32k3aM2SubSeq - mrg32k3aM1SubSeq)
mrg32k3aM1SubSeq:
        /*0000*/ 	.byte	0x0b, 0xcc, 0xee, 0x04, 0x73, 0x29, 0x8b, 0x6f, 0xf6, 0x53, 0x03, 0xf6, 0x23, 0xf6, 0xea, 0xda
        /* <DEDUP_REMOVED lines=125> */
	.type		mrg32k3aM2SubSeq,@object
	.size		mrg32k3aM2SubSeq,(mrg32k3aM1 - mrg32k3aM2SubSeq)
mrg32k3aM2SubSeq:
        /* <DEDUP_REMOVED lines=126> */
	.type		mrg32k3aM1,@object
	.size		mrg32k3aM1,(mrg32k3aM1Seq - mrg32k3aM1)
mrg32k3aM1:
        /* <DEDUP_REMOVED lines=144> */
	.type		mrg32k3aM1Seq,@object
	.size		mrg32k3aM1Seq,(mrg32k3aM2 - mrg32k3aM1Seq)
mrg32k3aM1Seq:
        /* <DEDUP_REMOVED lines=144> */
	.type		mrg32k3aM2,@object
	.size		mrg32k3aM2,(mrg32k3aM2Seq - mrg32k3aM2)
mrg32k3aM2:
        /* <DEDUP_REMOVED lines=144> */
	.type		mrg32k3aM2Seq,@object
	.size		mrg32k3aM2Seq,(precalc_xorwow_matrix - mrg32k3aM2Seq)
mrg32k3aM2Seq:
        /* <DEDUP_REMOVED lines=144> */
	.type		precalc_xorwow_matrix,@object
	.size		precalc_xorwow_matrix,(precalc_xorwow_offset_matrix - precalc_xorwow_matrix)
precalc_xorwow_matrix:
        /* <DEDUP_REMOVED lines=6400> */
	.type		precalc_xorwow_offset_matrix,@object
	.size		precalc_xorwow_offset_matrix,(.L_1 - precalc_xorwow_offset_matrix)
precalc_xorwow_offset_matrix:
        /* <DEDUP_REMOVED lines=6400> */
.L_1:


//--------------------- .nv.shared._ZN3cub18CUB_300001_SM_10006detail11EmptyKernelIvEEvv --------------------------
	.section	.nv.shared._ZN3cub18CUB_300001_SM_10006detail11EmptyKernelIvEEvv,"aw",@nobits
	.sectionflags	@""
	.align	16
	.zero		1024


//--------------------- .nv.shared.reserved.0     --------------------------
	.section	.nv.shared.reserved.0,"aw",@nobits
	.weak		__nv_reservedSMEM_offset_0_alias
	.size		__nv_reservedSMEM_offset_0_alias, 0, 64
	.other		__nv_reservedSMEM_offset_0_alias,@"STO_CUDA_RESERVED_SHARED STV_DEFAULT"
__nv_reservedSMEM_offset_0_alias:
	.zero		0
	.zero		64


//--------------------- .nv.global                --------------------------
	.section	.nv.global,"aw",@nobits
	.align	4
.nv.global:
	.type		d_count,@object
	.size		d_count,(_ZN33_INTERNAL_f815c481_4_k_cu_d_count6thrust24THRUST_300001_SM_1000_NS12placeholders2_7E - d_count)
d_count:
	.zero		4
	.type		_ZN33_INTERNAL_f815c481_4_k_cu_d_count6thrust24THRUST_300001_SM_1000_NS12placeholders2_7E,@object
	.size		_ZN33_INTERNAL_f815c481_4_k_cu_d_count6thrust24THRUST_300001_SM_1000_NS12placeholders2_7E,(_ZN33_INTERNAL_f815c481_4_k_cu_d_count4cuda3std3__45__cpo5crendE - _ZN33_INTERNAL_f815c481_4_k_cu_d_count6thrust24THRUST_300001_SM_1000_NS12placeholders2_7E)
_ZN33_INTERNAL_f815c481_4_k_cu_d_count6thrust24THRUST_300001_SM_1000_NS12placeholders2_7E:
	.zero		1
	.type		_ZN33_INTERNAL_f815c481_4_k_cu_d_count4cuda3std3__45__cpo5crendE,@object
	.size		_ZN33_INTERNAL_f815c481_4_k_cu_d_count4cuda3std3__45__cpo5crendE,(_ZN33_INTERNAL_f815c481_4_k_cu_d_count4cuda3std6ranges3__45__cpo4prevE - _ZN33_INTERNAL_f815c481_4_k_cu_d_count4cuda3std3__45__cpo5crendE)
_ZN33_INTERNAL_f815c481_4_k_cu_d_count4cuda3std3__45__cpo5crendE:
	.zero		1
	.type		_ZN33_INTERNAL_f815c481_4_k_cu_d_count4cuda3std6ranges3__45__cpo4prevE,@object
	.size		_ZN33_INTERNAL_f815c481_4_k_cu_d_count4cuda3std6ranges3__45__cpo4prevE,(_ZN33_INTERNAL_f815c481_4_k_cu_d_count6thrust24THRUST_300001_SM_1000_NS6system6detail10sequential3seqE - _ZN33_INTERNAL_f815c481_4_k_cu_d_count4cuda3std6ranges3__45__cpo4prevE)
_ZN33_INTERNAL_f815c481_4_k_cu_d_count4cuda3std6ranges3__45__cpo4prevE:
	.zero		1
	.type		_ZN33_INTERNAL_f815c481_4_k_cu_d_count6thrust24THRUST_300001_SM_1000_NS6system6detail10sequential3seqE,@object
	.size		_ZN33_INTERNAL_f815c481_4_k_cu_d_count6thrust24THRUST_300001_SM_1000_NS6system6detail10sequential3seqE,(_ZN33_INTERNAL_f815c481_4_k_cu_d_count4cuda3std6ranges3__45__cpo9iter_moveE - _ZN33_INTERNAL_f815c481_4_k_cu_d_count6thrust24THRUST_300001_SM_1000_NS6system6detail10sequential3seqE)
_ZN33_INTERNAL_f815c481_4_k_cu_d_count6thrust24THRUST_300001_SM_1000_NS6system6detail10sequential3seqE:
	.zero		1
	.type		_ZN33_INTERNAL_f815c481_4_k_cu_d_count4cuda3std6ranges3__45__cpo9iter_moveE,@object
	.size		_ZN33_INTERNAL_f815c481_4_k_cu_d_count4cuda3std6ranges3__45__cpo9iter_moveE,(_ZN33_INTERNAL_f815c481_4_k_cu_d_count6thrust24THRUST_300001_SM_1000_NS3seqE - _ZN33_INTERNAL_f815c481_4_k_cu_d_count4cuda3std6ranges3__45__cpo9iter_moveE)
_ZN33_INTERNAL_f815c481_4_k_cu_d_count4cuda3std6ranges3__45__cpo9iter_moveE:
	.zero		1
	.type		_ZN33_INTERNAL_f815c481_4_k_cu_d_count6thrust24THRUST_300001_SM_1000_NS3seqE,@object
	.size		_ZN33_INTERNAL_f815c481_4_k_cu_d_count6thrust24THRUST_300001_SM_1000_NS3seqE,(_ZN33_INTERNAL_f815c481_4_k_cu_d_count4cuda3std3__420unreachable_sentinelE - _ZN33_INTERNAL_f815c481_4_k_cu_d_count6thrust24THRUST_300001_SM_1000_NS3seqE)
_ZN33_INTERNAL_f815c481_4_k_cu_d_count6thrust24THRUST_300001_SM_1000_NS3seqE:
	.zero		1
	.type		_ZN33_INTERNAL_f815c481_4_k_cu_d_count4cuda3std3__420unreachable_sentinelE,@object
	.size		_ZN33_INTERNAL_f815c481_4_k_cu_d_count4cuda3std3__420unreachable_sentinelE,(_ZN33_INTERNAL_f815c481_4_k_cu_d_count4cuda3std6ranges3__45__cpo5ssizeE - _ZN33_INTERNAL_f815c481_4_k_cu_d_count4cuda3std3__420unreachable_sentinelE)
_ZN33_INTERNAL_f815c481_4_k_cu_d_count4cuda3std3__420unreachable_sentinelE:
	.zero		1
	.type		_ZN33_INTERNAL_f815c481_4_k_cu_d_count4cuda3std6ranges3__45__cpo5ssizeE,@object
	.size		_ZN33_INTERNAL_f815c481_4_k_cu_d_count4cuda3std6ranges3__45__cpo5ssizeE,(_ZN33_INTERNAL_f815c481_4_k_cu_d_count6thrust24THRUST_300001_SM_1000_NS12placeholders2_3E - _ZN33_INTERNAL_f815c481_4_k_cu_d_count4cuda3std6ranges3__45__cpo5ssizeE)
_ZN33_INTERNAL_f815c481_4_k_cu_d_count4cuda3std6ranges3__45__cpo5ssizeE:
	.zero		1
	.type		_ZN33_INTERNAL_f815c481_4_k_cu_d_count6thrust24THRUST_300001_SM_1000_NS12placeholders2_3E,@object
	.size		_ZN33_INTERNAL_f815c481_4_k_cu_d_count6thrust24THRUST_300001_SM_1000_NS12placeholders2_3E,(_ZN33_INTERNAL_f815c481_4_k_cu_d_count4cuda3std3__45__cpo4cendE - _ZN33_INTERNAL_f815c481_4_k_cu_d_count6thrust24THRUST_300001_SM_1000_NS12placeholders2_3E)
_ZN33_INTERNAL_f815c481_4_k_cu_d_count6thrust24THRUST_300001_SM_1000_NS12placeholders2_3E:
	.zero		1
	.type		_ZN33_INTERNAL_f815c481_4_k_cu_d_count4cuda3std3__45__cpo4cendE,@object
	.size		_ZN33_INTERNAL_f815c481_4_k_cu_d_count4cuda3std3__45__cpo4cendE,(_ZN33_INTERNAL_f815c481_4_k_cu_d_count4cuda3std6ranges3__45__cpo4cendE - _ZN33_INTERNAL_f815c481_4_k_cu_d_count4cuda3std3__45__cpo4cendE)
_ZN33_INTERNAL_f815c481_4_k_cu_d_count4cuda3std3__45__cpo4cendE:
	.zero		1
	.type		_ZN33_INTERNAL_f815c481_4_k_cu_d_count4cuda3std6ranges3__45__cpo4cendE,@object
	.size		_ZN33_INTERNAL_f815c481_4_k_cu_d_count4cuda3std6ranges3__45__cpo4cendE,(_ZN33_INTERNAL_f815c481_4_k_cu_d_count6thrust24THRUST_300001_SM_1000_NS12placeholders2_9E - _ZN33_INTERNAL_f815c481_4_k_cu_d_count4cuda3std6ranges3__45__cpo4cendE)
_ZN33_INTERNAL_f815c481_4_k_cu_d_count4cuda3std6ranges3__45__cpo4cendE:
	.zero		1
	.type		_ZN33_INTERNAL_f815c481_4_k_cu_d_count6thrust24THRUST_300001_SM_1000_NS12placeholders2_9E,@object
	.size		_ZN33_INTERNAL_f815c481_4_k_cu_d_count6thrust24THRUST_300001_SM_1000_NS12placeholders2_9E,(_ZN33_INTERNAL_f815c481_4_k_cu_d_count4cuda3std3__419piecewise_constructE - _ZN33_INTERNAL_f815c481_4_k_cu_d_count6thrust24THRUST_300001_SM_1000_NS12placeholders2_9E)
_ZN33_INTERNAL_f815c481_4_k_cu_d_count6thrust24THRUST_300001_SM_1000_NS12placeholders2_9E:
	.zero		1
	.type		_ZN33_INTERNAL_f815c481_4_k_cu_d_count4cuda3std3__419piecewise_constructE,@object
	.size		_ZN33_INTERNAL_f815c481_4_k_cu_d_count4cuda3std3__419piecewise_constructE,(_ZN33_INTERNAL_f815c481_4_k_cu_d_count4cuda3std6ranges3__45__cpo5cdataE - _ZN33_INTERNAL_f815c481_4_k_cu_d_count4cuda3std3__419piecewise_constructE)
_ZN33_INTERNAL_f815c481_4_k_cu_d_count4cuda3std3__419piecewise_constructE:
	.zero		1
	.type		_ZN33_INTERNAL_f815c481_4_k_cu_d_count4cuda3std6ranges3__45__cpo5cdataE,@object
	.size		_ZN33_INTERNAL_f815c481_4_k_cu_d_count4cuda3std6ranges3__45__cpo5cdataE,(_ZN33_INTERNAL_f815c481_4_k_cu_d_count6thrust24THRUST_300001_SM_1000_NS12placeholders2_1E - _ZN33_INTERNAL_f815c481_4_k_cu_d_count4cuda3std6ranges3__45__cpo5cdataE)
_ZN33_INTERNAL_f815c481_4_k_cu_d_count4cuda3std6ranges3__45__cpo5cdataE:
	.zero		1
	.type		_ZN33_INTERNAL_f815c481_4_k_cu_d_count6thrust24THRUST_300001_SM_1000_NS12placeholders2_1E,@object
	.size		_ZN33_INTERNAL_f815c481_4_k_cu_d_count6thrust24THRUST_300001_SM_1000_NS12placeholders2_1E,(_ZN33_INTERNAL_f815c481_4_k_cu_d_count4cuda3std3__45__cpo3endE - _ZN33_INTERNAL_f815c481_4_k_cu_d_count6thrust24THRUST_300001_SM_1000_NS12placeholders2_1E)
_ZN33_INTERNAL_f815c481_4_k_cu_d_count6thrust24THRUST_300001_SM_1000_NS12placeholders2_1E:
	.zero		1
	.type		_ZN33_INTERNAL_f815c481_4_k_cu_d_count4cuda3std3__45__cpo3endE,@object
	.size		_ZN33_INTERNAL_f815c481_4_k_cu_d_count4cuda3std3__45__cpo3endE,(_ZN33_INTERNAL_f815c481_4_k_cu_d_count4cuda3std6ranges3__45__cpo3endE - _ZN33_INTERNAL_f815c481_4_k_cu_d_count4cuda3std3__45__cpo3endE)
_ZN33_INTERNAL_f815c481_4_k_cu_d_count4cuda3std3__45__cpo3endE:
	.zero		1
	.type		_ZN33_INTERNAL_f815c481_4_k_cu_d_count4cuda3std6ranges3__45__cpo3endE,@object
	.size		_ZN33_INTERNAL_f815c481_4_k_cu_d_count4cuda3std6ranges3__45__cpo3endE,(_ZN33_INTERNAL_f815c481_4_k_cu_d_count6thrust24THRUST_300001_SM_1000_NS12placeholders2_5E - _ZN33_INTERNAL_f815c481_4_k_cu_d_count4cuda3std6ranges3__45__cpo3endE)
_ZN33_INTERNAL_f815c481_4_k_cu_d_count4cuda3std6ranges3__45__cpo3endE:
	.zero		1
	.type		_ZN33_INTERNAL_f815c481_4_k_cu_d_count6thrust24THRUST_300001_SM_1000_NS12placeholders2_5E,@object
	.size		_ZN33_INTERNAL_f815c481_4_k_cu_d_count6thrust24THRUST_300001_SM_1000_NS12placeholders2_5E,(_ZN33_INTERNAL_f815c481_4_k_cu_d_count4cuda3std3__45__cpo4rendE - _ZN33_INTERNAL_f815c481_4_k_cu_d_count6thrust24THRUST_300001_SM_1000_NS12placeholders2_5E)
_ZN33_INTERNAL_f815c481_4_k_cu_d_count6thrust24THRUST_300001_SM_1000_NS12placeholders2_5E:
	.zero		1
	.type		_ZN33_INTERNAL_f815c481_4_k_cu_d_count4cuda3std3__45__cpo4rendE,@object
	.size		_ZN33_INTERNAL_f815c481_4_k_cu_d_count4cuda3std3__45__cpo4rendE,(_ZN33_INTERNAL_f815c481_4_k_cu_d_count4cuda3std6ranges3__45__cpo9iter_swapE - _ZN33_INTERNAL_f815c481_4_k_cu_d_count4cuda3std3__45__cpo4rendE)
_ZN33_INTERNAL_f815c481_4_k_cu_d_count4cuda3std3__45__cpo4rendE:
	.zero		1
	.type		_ZN33_INTERNAL_f815c481_4_k_cu_d_count4cuda3std6ranges3__45__cpo9iter_swapE,@object
	.size		_ZN33_INTERNAL_f815c481_4_k_cu_d_count4cuda3std6ranges3__45__cpo9iter_swapE,(_ZN33_INTERNAL_f815c481_4_k_cu_d_count4cuda3std3__48unexpectE - _ZN33_INTERNAL_f815c481_4_k_cu_d_count4cuda3std6ranges3__45__cpo9iter_swapE)
_ZN33_INTERNAL_f815c481_4_k_cu_d_count4cuda3std6ranges3__45__cpo9iter_swapE:
	.zero		1
	.type		_ZN33_INTERNAL_f815c481_4_k_cu_d_count4cuda3std3__48unexpectE,@object
	.size		_ZN33_INTERNAL_f815c481_4_k_cu_d_count4cuda3std3__48unexpectE,(_ZN33_INTERNAL_f815c481_4_k_cu_d_count6thrust24THRUST_300001_SM_1000_NS8cuda_cub3parE - _ZN33_INTERNAL_f815c481_4_k_cu_d_count4cuda3std3__48unexpectE)
_ZN33_INTERNAL_f815c481_4_k_cu_d_count4cuda3std3__48unexpectE:
	.zero		1
	.type		_ZN33_INTERNAL_f815c481_4_k_cu_d_count6thrust24THRUST_300001_SM_1000_NS8cuda_cub3parE,@object
	.size		_ZN33_INTERNAL_f815c481_4_k_cu_d_count6thrust24THRUST_300001_SM_1000_NS8cuda_cub3parE,(_ZN33_INTERNAL_f815c481_4_k_cu_d_count6thrust24THRUST_300001_SM_1000_NS12placeholders2_8E - _ZN33_INTERNAL_f815c481_4_k_cu_d_count6thrust24THRUST_300001_SM_1000_NS8cuda_cub3parE)
_ZN33_INTERNAL_f815c481_4_k_cu_d_count6thrust24THRUST_300001_SM_1000_NS8cuda_cub3parE:
	.zero		1
	.type		_ZN33_INTERNAL_f815c481_4_k_cu_d_count6thrust24THRUST_300001_SM_1000_NS12placeholders2_8E,@object
	.size		_ZN33_INTERNAL_f815c481_4_k_cu_d_count6thrust24THRUST_300001_SM_1000_NS12placeholders2_8E,(_ZN33_INTERNAL_f815c481_4_k_cu_d_count4cuda3std3__435_GLOBAL__N__f815c481_4_k_cu_d_count6ignoreE - _ZN33_INTERNAL_f815c481_4_k_cu_d_count6thrust24THRUST_300001_SM_1000_NS12placeholders2_8E)
_ZN33_INTERNAL_f815c481_4_k_cu_d_count6thrust24THRUST_300001_SM_1000_NS12placeholders2_8E:
	.zero		1
	.type		_ZN33_INTERNAL_f815c481_4_k_cu_d_count4cuda3std3__435_GLOBAL__N__f815c481_4_k_cu_d_count6ignoreE,@object
	.size		_ZN33_INTERNAL_f815c481_4_k_cu_d_count4cuda3std3__435_GLOBAL__N__f815c481_4_k_cu_d_count6ignoreE,(_ZN33_INTERNAL_f815c481_4_k_cu_d_count4cuda3std6ranges3__45__cpo4dataE - _ZN33_INTERNAL_f815c481_4_k_cu_d_count4cuda3std3__435_GLOBAL__N__f815c481_4_k_cu_d_count6ignoreE)
_ZN33_INTERNAL_f815c481_4_k_cu_d_count4cuda3std3__435_GLOBAL__N__f815c481_4_k_cu_d_count6ignoreE:
	.zero		1
	.type		_ZN33_INTERNAL_f815c481_4_k_cu_d_count4cuda3std6ranges3__45__cpo4dataE,@object
	.size		_ZN33_INTERNAL_f815c481_4_k_cu_d_count4cuda3std6ranges3__45__cpo4dataE,(_ZN33_INTERNAL_f815c481_4_k_cu_d_count6thrust24THRUST_300001_SM_1000_NS6system3cpp3parE - _ZN33_INTERNAL_f815c481_4_k_cu_d_count4cuda3std6ranges3__45__cpo4dataE)
_ZN33_INTERNAL_f815c481_4_k_cu_d_count4cuda3std6ranges3__45__cpo4dataE:
	.zero		1
	.type		_ZN33_INTERNAL_f815c481_4_k_cu_d_count6thrust24THRUST_300001_SM_1000_NS6system3cpp3parE,@object
	.size		_ZN33_INTERNAL_f815c481_4_k_cu_d_count6thrust24THRUST_300001_SM_1000_NS6system3cpp3parE,(_ZN33_INTERNAL_f815c481_4_k_cu_d_count4cuda3std3__45__cpo5beginE - _ZN33_INTERNAL_f815c481_4_k_cu_d_count6thrust24THRUST_300001_SM_1000_NS6system3cpp3parE)
_ZN33_INTERNAL_f815c481_4_k_cu_d_count6thrust24THRUST_300001_SM_1000_NS6system3cpp3parE:
	.zero		1
	.type		_ZN33_INTERNAL_f815c481_4_k_cu_d_count4cuda3std3__45__cpo5beginE,@object
	.size		_ZN33_INTERNAL_f815c481_4_k_cu_d_count4cuda3std3__45__cpo5beginE,(_ZN33_INTERNAL_f815c481_4_k_cu_d_count4cuda3std6ranges3__45__cpo5beginE - _ZN33_INTERNAL_f815c481_4_k_cu_d_count4cuda3std3__45__cpo5beginE)
_ZN33_INTERNAL_f815c481_4_k_cu_d_count4cuda3std3__45__cpo5beginE:
	.zero		1
	.type		_ZN33_INTERNAL_f815c481_4_k_cu_d_count4cuda3std6ranges3__45__cpo5beginE,@object
	.size		_ZN33_INTERNAL_f815c481_4_k_cu_d_count4cuda3std6ranges3__45__cpo5beginE,(_ZN33_INTERNAL_f815c481_4_k_cu_d_count6thrust24THRUST_300001_SM_1000_NS6deviceE - _ZN33_INTERNAL_f815c481_4_k_cu_d_count4cuda3std6ranges3__45__cpo5beginE)
_ZN33_INTERNAL_f815c481_4_k_cu_d_count4cuda3std6ranges3__45__cpo5beginE:
	.zero		1
	.type		_ZN33_INTERNAL_f815c481_4_k_cu_d_count6thrust24THRUST_300001_SM_1000_NS6deviceE,@object
	.size		_ZN33_INTERNAL_f815c481_4_k_cu_d_count6thrust24THRUST_300001_SM_1000_NS6deviceE,(_ZN33_INTERNAL_f815c481_4_k_cu_d_count4cuda3std3__47nulloptE - _ZN33_INTERNAL_f815c481_4_k_cu_d_count6thrust24THRUST_300001_SM_1000_NS6deviceE)
_ZN33_INTERNAL_f815c481_4_k_cu_d_count6thrust24THRUST_300001_SM_1000_NS6deviceE:
	.zero		1
	.type		_ZN33_INTERNAL_f815c481_4_k_cu_d_count4cuda3std3__47nulloptE,@object
	.size		_ZN33_INTERNAL_f815c481_4_k_cu_d_count4cuda3std3__47nulloptE,(_ZN33_INTERNAL_f815c481_4_k_cu_d_count4cuda3std6ranges3__45__cpo8distanceE - _ZN33_INTERNAL_f815c481_4_k_cu_d_count4cuda3std3__47nulloptE)
_ZN33_INTERNAL_f815c481_4_k_cu_d_count4cuda3std3__47nulloptE:
	.zero		1
	.type		_ZN33_INTERNAL_f815c481_4_k_cu_d_count4cuda3std6ranges3__45__cpo8distanceE,@object
	.size		_ZN33_INTERNAL_f815c481_4_k_cu_d_count4cuda3std6ranges3__45__cpo8distanceE,(_ZN33_INTERNAL_f815c481_4_k_cu_d_count6thrust24THRUST_300001_SM_1000_NS12placeholders2_4E - _ZN33_INTERNAL_f815c481_4_k_cu_d_count4cuda3std6ranges3__45__cpo8distanceE)
_ZN33_INTERNAL_f815c481_4_k_cu_d_count4cuda3std6ranges3__45__cpo8distanceE:
	.zero		1
	.type		_ZN33_INTERNAL_f815c481_4_k_cu_d_count6thrust24THRUST_300001_SM_1000_NS12placeholders2_4E,@object
	.size		_ZN33_INTERNAL_f815c481_4_k_cu_d_count6thrust24THRUST_300001_SM_1000_NS12placeholders2_4E,(_ZN33_INTERNAL_f815c481_4_k_cu_d_count4cuda3std3__45__cpo6rbeginE - _ZN33_INTERNAL_f815c481_4_k_cu_d_count6thrust24THRUST_300001_SM_1000_NS12placeholders2_4E)
_ZN33_INTERNAL_f815c481_4_k_cu_d_count6thrust24THRUST_300001_SM_1000_NS12placeholders2_4E:
	.zero		1
	.type		_ZN33_INTERNAL_f815c481_4_k_cu_d_count4cuda3std3__45__cpo6rbeginE,@object
	.size		_ZN33_INTERNAL_f815c481_4_k_cu_d_count4cuda3std3__45__cpo6rbeginE,(_ZN33_INTERNAL_f815c481_4_k_cu_d_count4cuda3std6ranges3__45__cpo7advanceE - _ZN33_INTERNAL_f815c481_4_k_cu_d_count4cuda3std3__45__cpo6rbeginE)
_ZN33_INTERNAL_f815c481_4_k_cu_d_count4cuda3std3__45__cpo6rbeginE:
	.zero		1
	.type		_ZN33_INTERNAL_f815c481_4_k_cu_d_count4cuda3std6ranges3__45__cpo7advanceE,@object
	.size		_ZN33_INTERNAL_f815c481_4_k_cu_d_count4cuda3std6ranges3__45__cpo7advanceE,(_ZN33_INTERNAL_f815c481_4_k_cu_d_count6thrust24THRUST_300001_SM_1000_NS12placeholders3_10E - _ZN33_INTERNAL_f815c481_4_k_cu_d_count4cuda3std6ranges3__45__cpo7advanceE)
_ZN33_INTERNAL_f815c481_4_k_cu_d_count4cuda3std6ranges3__45__cpo7advanceE:
	.zero		1
	.type		_ZN33_INTERNAL_f815c481_4_k_cu_d_count6thrust24THRUST_300001_SM_1000_NS12placeholders3_10E,@object
	.size		_ZN33_INTERNAL_f815c481_4_k_cu_d_count6thrust24THRUST_300001_SM_1000_NS12placeholders3_10E,(_ZN33_INTERNAL_f815c481_4_k_cu_d_count4cuda3std3__48in_placeE - _ZN33_INTERNAL_f815c481_4_k_cu_d_count6thrust24THRUST_300001_SM_1000_NS12placeholders3_10E)
_ZN33_INTERNAL_f815c481_4_k_cu_d_count6thrust24THRUST_300001_SM_1000_NS12placeholders3_10E:
	.zero		1
	.type		_ZN33_INTERNAL_f815c481_4_k_cu_d_count4cuda3std3__48in_placeE,@object
	.size		_ZN33_INTERNAL_f815c481_4_k_cu_d_count4cuda3std3__48in_placeE,(_ZN33_INTERNAL_f815c481_4_k_cu_d_count4cuda3std6ranges3__45__cpo4sizeE - _ZN33_INTERNAL_f815c481_4_k_cu_d_count4cuda3std3__48in_placeE)
_ZN33_INTERNAL_f815c481_4_k_cu_d_count4cuda3std3__48in_placeE:
	.zero		1
	.type		_ZN33_INTERNAL_f815c481_4_k_cu_d_count4cuda3std6ranges3__45__cpo4sizeE,@object
	.size		_ZN33_INTERNAL_f815c481_4_k_cu_d_count4cuda3std6ranges3__45__cpo4sizeE,(_ZN33_INTERNAL_f815c481_4_k_cu_d_count6thrust24THRUST_300001_SM_1000_NS12placeholders2_2E - _ZN33_INTERNAL_f815c481_4_k_cu_d_count4cuda3std6ranges3__45__cpo4sizeE)
_ZN33_INTERNAL_f815c481_4_k_cu_d_count4cuda3std6ranges3__45__cpo4sizeE:
	.zero		1
	.type		_ZN33_INTERNAL_f815c481_4_k_cu_d_count6thrust24THRUST_300001_SM_1000_NS12placeholders2_2E,@object
	.size		_ZN33_INTERNAL_f815c481_4_k_cu_d_count6thrust24THRUST_300001_SM_1000_NS12placeholders2_2E,(_ZN33_INTERNAL_f815c481_4_k_cu_d_count4cuda3std3__45__cpo6cbeginE - _ZN33_INTERNAL_f815c481_4_k_cu_d_count6thrust24THRUST_300001_SM_1000_NS12placeholders2_2E)
_ZN33_INTERNAL_f815c481_4_k_cu_d_count6thrust24THRUST_300001_SM_1000_NS12placeholders2_2E:
	.zero		1
	.type		_ZN33_INTERNAL_f815c481_4_k_cu_d_count4cuda3std3__45__cpo6cbeginE,@object
	.size		_ZN33_INTERNAL_f815c481_4_k_cu_d_count4cuda3std3__45__cpo6cbeginE,(_ZN33_INTERNAL_f815c481_4_k_cu_d_count4cuda3std6ranges3__45__cpo6cbeginE - _ZN33_INTERNAL_f815c481_4_k_cu_d_count4cuda3std3__45__cpo6cbeginE)
_ZN33_INTERNAL_f815c481_4_k_cu_d_count4cuda3std3__45__cpo6cbeginE:
	.zero		1
	.type		_ZN33_INTERNAL_f815c481_4_k_cu_d_count4cuda3std6ranges3__45__cpo6cbeginE,@object
	.size		_ZN33_INTERNAL_f815c481_4_k_cu_d_count4cuda3std6ranges3__45__cpo6cbeginE,(_ZN33_INTERNAL_f815c481_4_k_cu_d_count6thrust24THRUST_300001_SM_1000_NS12placeholders2_6E - _ZN33_INTERNAL_f815c481_4_k_cu_d_count4cuda3std6ranges3__45__cpo6cbeginE)
_ZN33_INTERNAL_f815c481_4_k_cu_d_count4cuda3std6ranges3__45__cpo6cbeginE:
	.zero		1
	.type		_ZN33_INTERNAL_f815c481_4_k_cu_d_count6thrust24THRUST_300001_SM_1000_NS12placeholders2_6E,@object
	.size		_ZN33_INTERNAL_f815c481_4_k_cu_d_count6thrust24THRUST_300001_SM_1000_NS12placeholders2_6E,(_ZN33_INTERNAL_f815c481_4_k_cu_d_count4cuda3std3__45__cpo7crbeginE - _ZN33_INTERNAL_f815c481_4_k_cu_d_count6thrust24THRUST_300001_SM_1000_NS12placeholders2_6E)
_ZN33_INTERNAL_f815c481_4_k_cu_d_count6thrust24THRUST_300001_SM_1000_NS12placeholders2_6E:
	.zero		1
	.type		_ZN33_INTERNAL_f815c481_4_k_cu_d_count4cuda3std3__45__cpo7crbeginE,@object
	.size		_ZN33_INTERNAL_f815c481_4_k_cu_d_count4cuda3std3__45__cpo7crbeginE,(_ZN33_INTERNAL_f815c481_4_k_cu_d_count4cuda3std6ranges3__45__cpo4nextE - _ZN33_INTERNAL_f815c481_4_k_cu_d_count4cuda3std3__45__cpo7crbeginE)
_ZN33_INTERNAL_f815c481_4_k_cu_d_count4cuda3std3__45__cpo7crbeginE:
	.zero		1
	.type		_ZN33_INTERNAL_f815c481_4_k_cu_d_count4cuda3std6ranges3__45__cpo4nextE,@object
	.size		_ZN33_INTERNAL_f815c481_4_k_cu_d_count4cuda3std6ranges3__45__cpo4nextE,(_ZN33_INTERNAL_f815c481_4_k_cu_d_count4cuda3std6ranges3__45__cpo4swapE - _ZN33_INTERNAL_f815c481_4_k_cu_d_count4cuda3std6ranges3__45__cpo4nextE)
_ZN33_INTERNAL_f815c481_4_k_cu_d_count4cuda3std6ranges3__45__cpo4nextE:
	.zero		1
	.type		_ZN33_INTERNAL_f815c481_4_k_cu_d_count4cuda3std6ranges3__45__cpo4swapE,@object
	.size		_ZN33_INTERNAL_f815c481_4_k_cu_d_count4cuda3std6ranges3__45__cpo4swapE,(_ZN33_INTERNAL_f815c481_4_k_cu_d_count6thrust24THRUST_300001_SM_1000_NS8cuda_cub10par_nosyncE - _ZN33_INTERNAL_f815c481_4_k_cu_d_count4cuda3std6ranges3__45__cpo4swapE)
_ZN33_INTERNAL_f815c481_4_k_cu_d_count4cuda3std6ranges3__45__cpo4swapE:
	.zero		1
	.type		_ZN33_INTERNAL_f815c481_4_k_cu_d_count6thrust24THRUST_300001_SM_1000_NS8cuda_cub10par_nosyncE,@object
	.size		_ZN33_INTERNAL_f815c481_4_k_cu_d_count6thrust24THRUST_300001_SM_1000_NS8cuda_cub10par_nosyncE,(.L_40 - _ZN33_INTERNAL_f815c481_4_k_cu_d_count6thrust24THRUST_300001_SM_1000_NS8cuda_cub10par_nosyncE)
_ZN33_INTERNAL_f815c481_4_k_cu_d_count6thrust24THRUST_300001_SM_1000_NS8cuda_cub10par_nosyncE:
	.zero		1
.L_40:


//--------------------- .nv.shared._ZN6thrust24THRUST_300001_SM_1000_NS8cuda_cub4core6detail13_kernel_agentINS1_8__reduce11ReduceAgentIPN4cuda3std3__45tupleIJilEEESC_SB_lNS1_9__extrema9arg_max_fIilNS9_4lessIiEEEEEEJSC_SC_iSH_EEEvDpT0_ --------------------------
	.section	.nv.shared._ZN6thrust24THRUST_300001_SM_1000_NS8cuda_cub4core6detail13_kernel_agentINS1_8__reduce11ReduceAgentIPN4cuda3std3__45tupleIJilEEESC_SB_lNS1_9__extrema9arg_max_fIilNS9_4lessIiEEEEEEJSC_SC_iSH_EEEvDpT0_,"aw",@nobits
	.sectionflags	@""
	.align	16
	.zero		1024


//--------------------- .nv.shared._ZN6thrust24THRUST_300001_SM_1000_NS8cuda_cub4core6detail13_kernel_agentINS1_8__reduce10DrainAgentIlEEJN3cub18CUB_300001_SM_10009GridQueueIyEElEEEvDpT0_ --------------------------
	.section	.nv.shared._ZN6thrust24THRUST_300001_SM_1000_NS8cuda_cub4core6detail13_kernel_agentINS1_8__reduce10DrainAgentIlEEJN3cub18CUB_300001_SM_10009GridQueueIyEElEEEvDpT0_,"aw",@nobits
	.sectionflags	@""
	.align	16
	.zero		1024


//--------------------- .nv.shared._ZN6thrust24THRUST_300001_SM_1000_NS8cuda_cub4core6detail13_kernel_agentINS1_8__reduce11ReduceAgentINS0_12zip_iteratorIN4cuda3std3__45tupleIJNS0_10device_ptrIiEENS0_17counting_iteratorIlNS0_11use_defaultESF_SF_EEEEEEEPNSB_IJilEEESJ_lNS1_9__extrema9arg_max_fIilNSA_4lessIiEEEEEEJSI_SK_lN3cub18CUB_300001_SM_100013GridEvenShareIlEENSS_9GridQueueIyEESP_EEEvDpT0_ --------------------------
	.section	.nv.shared._ZN6thrust24THRUST_300001_SM_1000_NS8cuda_cub4core6detail13_kernel_agentINS1_8__reduce11ReduceAgentINS0_12zip_iteratorIN4cuda3std3__45tupleIJNS0_10device_ptrIiEENS0_17counting_iteratorIlNS0_11use_defaultESF_SF_EEEEEEEPNSB_IJilEEESJ_lNS1_9__extrema9arg_max_fIilNSA_4lessIiEEEEEEJSI_SK_lN3cub18CUB_300001_SM_100013GridEvenShareIlEENSS_9GridQueueIyEESP_EEEvDpT0_,"aw",@nobits
	.sectionflags	@""
	.align	16
	.zero		1024


//--------------------- .nv.shared._ZN6thrust24THRUST_300001_SM_1000_NS8cuda_cub4core6detail13_kernel_agentINS1_8__reduce11ReduceAgentINS0_12zip_iteratorIN4cuda3std3__45tupleIJNS0_10device_ptrIiEENS0_17counting_iteratorIlNS0_11use_defaultESF_SF_EEEEEEEPNSB_IJilEEESJ_lNS1_9__extrema9arg_max_fIilNSA_4lessIiEEEEEEJSI_SK_lSP_EEEvDpT0_ --------------------------
	.section	.nv.shared._ZN6thrust24THRUST_300001_SM_1000_NS8cuda_cub4core6detail13_kernel_agentINS1_8__reduce11ReduceAgentINS0_12zip_iteratorIN4cuda3std3__45tupleIJNS0_10device_ptrIiEENS0_17counting_iteratorIlNS0_11use_defaultESF_SF_EEEEEEEPNSB_IJilEEESJ_lNS1_9__extrema9arg_max_fIilNSA_4lessIiEEEEEEJSI_SK_lSP_EEEvDpT0_,"aw",@nobits
	.sectionflags	@""
	.align	16
	.zero		1024


//--------------------- .nv.shared._ZN6thrust24THRUST_300001_SM_1000_NS8cuda_cub4core6detail13_kernel_agentINS1_8__reduce11ReduceAgentIPN4cuda3std3__45tupleIJilEEESC_SB_iNS1_9__extrema9arg_max_fIilNS9_4lessIiEEEEEEJSC_SC_iSH_EEEvDpT0_ --------------------------
	.section	.nv.shared._ZN6thrust24THRUST_300001_SM_1000_NS8cuda_cub4core6detail13_kernel_agentINS1_8__reduce11ReduceAgentIPN4cuda3std3__45tupleIJilEEESC_SB_iNS1_9__extrema9arg_max_fIilNS9_4lessIiEEEEEEJSC_SC_iSH_EEEvDpT0_,"aw",@nobits
	.sectionflags	@""
	.align	16
	.zero		1024


//--------------------- .nv.shared._ZN6thrust24THRUST_300001_SM_1000_NS8cuda_cub4core6detail13_kernel_agentINS1_8__reduce10DrainAgentIiEEJN3cub18CUB_300001_SM_10009GridQueueIjEEiEEEvDpT0_ --------------------------
	.section	.nv.shared._ZN6thrust24THRUST_300001_SM_1000_NS8cuda_cub4core6detail13_kernel_agentINS1_8__reduce10DrainAgentIiEEJN3cub18CUB_300001_SM_10009GridQueueIjEEiEEEvDpT0_,"aw",@nobits
	.sectionflags	@""
	.align	16
	.zero		1024


//--------------------- .nv.shared._ZN6thrust24THRUST_300001_SM_1000_NS8cuda_cub4core6detail13_kernel_agentINS1_8__reduce11ReduceAgentINS0_12zip_iteratorIN4cuda3std3__45tupleIJNS0_10device_ptrIiEENS0_17counting_iteratorIlNS0_11use_defaultESF_SF_EEEEEEEPNSB_IJilEEESJ_iNS1_9__extrema9arg_max_fIilNSA_4lessIiEEEEEEJSI_SK_iN3cub18CUB_300001_SM_100013GridEvenShareIiEENSS_9GridQueueIjEESP_EEEvDpT0_ --------------------------
	.section	.nv.shared._ZN6thrust24THRUST_300001_SM_1000_NS8cuda_cub4core6detail13_kernel_agentINS1_8__reduce11ReduceAgentINS0_12zip_iteratorIN4cuda3std3__45tupleIJNS0_10device_ptrIiEENS0_17counting_iteratorIlNS0_11use_defaultESF_SF_EEEEEEEPNSB_IJilEEESJ_iNS1_9__extrema9arg_max_fIilNSA_4lessIiEEEEEEJSI_SK_iN3cub18CUB_300001_SM_100013GridEvenShareIiEENSS_9GridQueueIjEESP_EEEvDpT0_,"aw",@nobits
	.sectionflags	@""
	.align	16
	.zero		1024


//--------------------- .nv.shared._ZN6thrust24THRUST_300001_SM_1000_NS8cuda_cub4core6detail13_kernel_agentINS1_8__reduce11ReduceAgentINS0_12zip_iteratorIN4cuda3std3__45tupleIJNS0_10device_ptrIiEENS0_17counting_iteratorIlNS0_11use_defaultESF_SF_EEEEEEEPNSB_IJilEEESJ_iNS1_9__extrema9arg_max_fIilNSA_4lessIiEEEEEEJSI_SK_iSP_EEEvDpT0_ --------------------------
	.section	.nv.shared._ZN6thrust24THRUST_300001_SM_1000_NS8cuda_cub4core6detail13_kernel_agentINS1_8__reduce11ReduceAgentINS0_12zip_iteratorIN4cuda3std3__45tupleIJNS0_10device_ptrIiEENS0_17counting_iteratorIlNS0_11use_defaultESF_SF_EEEEEEEPNSB_IJilEEESJ_iNS1_9__extrema9arg_max_fIilNSA_4lessIiEEEEEEJSI_SK_iSP_EEEvDpT0_,"aw",@nobits
	.sectionflags	@""
	.align	16
	.zero		1024


//--------------------- .nv.shared._Z10degreeCalcPiS_S_ii --------------------------
	.section	.nv.shared._Z10degreeCalcPiS_S_ii,"aw",@nobits
	.sectionflags	@""
	.align	16
	.zero		1024


//--------------------- .nv.shared._Z15randomNumberingP17curandStateXORWOWPiii --------------------------
	.section	.nv.shared._Z15randomNumberingP17curandStateXORWOWPiii,"aw",@nobits
	.sectionflags	@""
	.align	16
	.zero		1024


//--------------------- .nv.shared._Z12setup_kernelP17curandStateXORWOWm --------------------------
	.section	.nv.shared._Z12setup_kernelP17curandStateXORWOWm,"aw",@nobits
	.sectionflags	@""
	.align	16
	.zero		1024


//--------------------- .nv.shared._Z9colourMaxPiS_S_iiS_i --------------------------
	.section	.nv.shared._Z9colourMaxPiS_S_iiS_i,"aw",@nobits
	.sectionflags	@""
	.align	16
	.zero		1024


//--------------------- .nv.constant0._ZN3cub18CUB_300001_SM_10006detail11EmptyKernelIvEEvv --------------------------
	.section	.nv.constant0._ZN3cub18CUB_300001_SM_10006detail11EmptyKernelIvEEvv,"a",@progbits
	.sectionflags	@""
	.align	4
.nv.constant0._ZN3cub18CUB_300001_SM_10006detail11EmptyKernelIvEEvv:
	.zero		896


//--------------------- .nv.constant0._ZN6thrust24THRUST_300001_SM_1000_NS8cuda_cub4core6detail13_kernel_agentINS1_8__reduce11ReduceAgentIPN4cuda3std3__45tupleIJilEEESC_SB_lNS1_9__extrema9arg_max_fIilNS9_4lessIiEEEEEEJSC_SC_iSH_EEEvDpT0_ --------------------------
	.section	.nv.constant0._ZN6thrust24THRUST_300001_SM_1000_NS8cuda_cub4core6detail13_kernel_agentINS1_8__reduce11ReduceAgentIPN4cuda3std3__45tupleIJilEEESC_SB_lNS1_9__extrema9arg_max_fIilNS9_4lessIiEEEEEEJSC_SC_iSH_EEEvDpT0_,"a",@progbits
	.sectionflags	@""
	.align	4
.nv.constant0._ZN6thrust24THRUST_300001_SM_1000_NS8cuda_cub4core6detail13_kernel_agentINS1_8__reduce11ReduceAgentIPN4cuda3std3__45tupleIJilEEESC_SB_lNS1_9__extrema9arg_max_fIilNS9_4lessIiEEEEEEJSC_SC_iSH_EEEvDpT0_:
	.zero		917


//--------------------- .nv.constant0._ZN6thrust24THRUST_300001_SM_1000_NS8cuda_cub4core6detail13_kernel_agentINS1_8__reduce10DrainAgentIlEEJN3cub18CUB_300001_SM_10009GridQueueIyEElEEEvDpT0_ --------------------------
	.section	.nv.constant0._ZN6thrust24THRUST_300001_SM_1000_NS8cuda_cub4core6detail13_kernel_agentINS1_8__reduce10DrainAgentIlEEJN3cub18CUB_300001_SM_10009GridQueueIyEElEEEvDpT0_,"a",@progbits
	.sectionflags	@""
	.align	4
.nv.constant0._ZN6thrust24THRUST_300001_SM_1000_NS8cuda_cub4core6detail13_kernel_agentINS1_8__reduce10DrainAgentIlEEJN3cub18CUB_300001_SM_10009GridQueueIyEElEEEvDpT0_:
	.zero		912


//--------------------- .nv.constant0._ZN6thrust24THRUST_300001_SM_1000_NS8cuda_cub4core6detail13_kernel_agentINS1_8__reduce11ReduceAgentINS0_12zip_iteratorIN4cuda3std3__45tupleIJNS0_10device_ptrIiEENS0_17counting_iteratorIlNS0_11use_defaultESF_SF_EEEEEEEPNSB_IJilEEESJ_lNS1_9__extrema9arg_max_fIilNSA_4lessIiEEEEEEJSI_SK_lN3cub18CUB_300001_SM_100013GridEvenShareIlEENSS_9GridQueueIyEESP_EEEvDpT0_ --------------------------
	.section	.nv.constant0._ZN6thrust24THRUST_300001_SM_1000_NS8cuda_cub4core6detail13_kernel_agentINS1_8__reduce11ReduceAgentINS0_12zip_iteratorIN4cuda3std3__45tupleIJNS0_10device_ptrIiEENS0_17counting_iteratorIlNS0_11use_defaultESF_SF_EEEEEEEPNSB_IJilEEESJ_lNS1_9__extrema9arg_max_fIilNSA_4lessIiEEEEEEJSI_SK_lN3cub18CUB_300001_SM_100013GridEvenShareIlEENSS_9GridQueueIyEESP_EEEvDpT0_,"a",@progbits
	.sectionflags	@""
	.align	4
.nv.constant0._ZN6thrust24THRUST_300001_SM_1000_NS8cuda_cub4core6detail13_kernel_agentINS1_8__reduce11ReduceAgentINS0_12zip_iteratorIN4cuda3std3__45tupleIJNS0_10device_ptrIiEENS0_17counting_iteratorIlNS0_11use_defaultESF_SF_EEEEEEEPNSB_IJilEEESJ_lNS1_9__extrema9arg_max_fIilNSA_4lessIiEEEEEEJSI_SK_lN3cub18CUB_300001_SM_100013GridEvenShareIlEENSS_9GridQueueIyEESP_EEEvDpT0_:
	.zero		1009


//--------------------- .nv.constant0._ZN6thrust24THRUST_300001_SM_1000_NS8cuda_cub4core6detail13_kernel_agentINS1_8__reduce11ReduceAgentINS0_12zip_iteratorIN4cuda3std3__45tupleIJNS0_10device_ptrIiEENS0_17counting_iteratorIlNS0_11use_defaultESF_SF_EEEEEEEPNSB_IJilEEESJ_lNS1_9__extrema9arg_max_fIilNSA_4lessIiEEEEEEJSI_SK_lSP_EEEvDpT0_ --------------------------
	.section	.nv.constant0._ZN6thrust24THRUST_300001_SM_1000_NS8cuda_cub4core6detail13_kernel_agentINS1_8__reduce11ReduceAgentINS0_12zip_iteratorIN4cuda3std3__45tupleIJNS0_10device_ptrIiEENS0_17counting_iteratorIlNS0_11use_defaultESF_SF_EEEEEEEPNSB_IJilEEESJ_lNS1_9__extrema9arg_max_fIilNSA_4lessIiEEEEEEJSI_SK_lSP_EEEvDpT0_,"a",@progbits
	.sectionflags	@""
	.align	4
.nv.constant0._ZN6thrust24THRUST_300001_SM_1000_NS8cuda_cub4core6detail13_kernel_agentINS1_8__reduce11ReduceAgentINS0_12zip_iteratorIN4cuda3std3__45tupleIJNS0_10device_ptrIiEENS0_17counting_iteratorIlNS0_11use_defaultESF_SF_EEEEEEEPNSB_IJilEEESJ_lNS1_9__extrema9arg_max_fIilNSA_4lessIiEEEEEEJSI_SK_lSP_EEEvDpT0_:
	.zero		929


//--------------------- .nv.constant0._ZN6thrust24THRUST_300001_SM_1000_NS8cuda_cub4core6detail13_kernel_agentINS1_8__reduce11ReduceAgentIPN4cuda3std3__45tupleIJilEEESC_SB_iNS1_9__extrema9arg_max_fIilNS9_4lessIiEEEEEEJSC_SC_iSH_EEEvDpT0_ --------------------------
	.section	.nv.constant0._ZN6thrust24THRUST_300001_SM_1000_NS8cuda_cub4core6detail13_kernel_agentINS1_8__reduce11ReduceAgentIPN4cuda3std3__45tupleIJilEEESC_SB_iNS1_9__extrema9arg_max_fIilNS9_4lessIiEEEEEEJSC_SC_iSH_EEEvDpT0_,"a",@progbits
	.sectionflags	@""
	.align	4
.nv.constant0._ZN6thrust24THRUST_300001_SM_1000_NS8cuda_cub4core6detail13_kernel_agentINS1_8__reduce11ReduceAgentIPN4cuda3std3__45tupleIJilEEESC_SB_iNS1_9__extrema9arg_max_fIilNS9_4lessIiEEEEEEJSC_SC_iSH_EEEvDpT0_:
	.zero		917


//--------------------- .nv.constant0._ZN6thrust24THRUST_300001_SM_1000_NS8cuda_cub4core6detail13_kernel_agentINS1_8__reduce10DrainAgentIiEEJN3cub18CUB_300001_SM_10009GridQueueIjEEiEEEvDpT0_ --------------------------
	.section	.nv.constant0._ZN6thrust24THRUST_300001_SM_1000_NS8cuda_cub4core6detail13_kernel_agentINS1_8__reduce10DrainAgentIiEEJN3cub18CUB_300001_SM_10009GridQueueIjEEiEEEvDpT0_,"a",@progbits
	.sectionflags	@""
	.align	4
.nv.constant0._ZN6thrust24THRUST_300001_SM_1000_NS8cuda_cub4core6detail13_kernel_agentINS1_8__reduce10DrainAgentIiEEJN3cub18CUB_300001_SM_10009GridQueueIjEEiEEEvDpT0_:
	.zero		908


//--------------------- .nv.constant0._ZN6thrust24THRUST_300001_SM_1000_NS8cuda_cub4core6detail13_kernel_agentINS1_8__reduce11ReduceAgentINS0_12zip_iteratorIN4cuda3std3__45tupleIJNS0_10device_ptrIiEENS0_17counting_iteratorIlNS0_11use_defaultESF_SF_EEEEEEEPNSB_IJilEEESJ_iNS1_9__extrema9arg_max_fIilNSA_4lessIiEEEEEEJSI_SK_iN3cub18CUB_300001_SM_100013GridEvenShareIiEENSS_9GridQueueIjEESP_EEEvDpT0_ --------------------------
	.section	.nv.constant0._ZN6thrust24THRUST_300001_SM_1000_NS8cuda_cub4core6detail13_kernel_agentINS1_8__reduce11ReduceAgentINS0_12zip_iteratorIN4cuda3std3__45tupleIJNS0_10device_ptrIiEENS0_17counting_iteratorIlNS0_11use_defaultESF_SF_EEEEEEEPNSB_IJilEEESJ_iNS1_9__extrema9arg_max_fIilNSA_4lessIiEEEEEEJSI_SK_iN3cub18CUB_300001_SM_100013GridEvenShareIiEENSS_9GridQueueIjEESP_EEEvDpT0_,"a",@progbits
	.sectionflags	@""
	.align	4
.nv.constant0._ZN6thrust24THRUST_300001_SM_1000_NS8cuda_cub4core6detail13_kernel_agentINS1_8__reduce11ReduceAgentINS0_12zip_iteratorIN4cuda3std3__45tupleIJNS0_10device_ptrIiEENS0_17counting_iteratorIlNS0_11use_defaultESF_SF_EEEEEEEPNSB_IJilEEESJ_iNS1_9__extrema9arg_max_fIilNSA_4lessIiEEEEEEJSI_SK_iN3cub18CUB_300001_SM_100013GridEvenShareIiEENSS_9GridQueueIjEESP_EEEvDpT0_:
	.zero		977


//--------------------- .nv.constant0._ZN6thrust24THRUST_300001_SM_1000_NS8cuda_cub4core6detail13_kernel_agentINS1_8__reduce11ReduceAgentINS0_12zip_iteratorIN4cuda3std3__45tupleIJNS0_10device_ptrIiEENS0_17counting_iteratorIlNS0_11use_defaultESF_SF_EEEEEEEPNSB_IJilEEESJ_iNS1_9__extrema9arg_max_fIilNSA_4lessIiEEEEEEJSI_SK_iSP_EEEvDpT0_ --------------------------
	.section	.nv.constant0._ZN6thrust24THRUST_300001_SM_1000_NS8cuda_cub4core6detail13_kernel_agentINS1_8__reduce11ReduceAgentINS0_12zip_iteratorIN4cuda3std3__45tupleIJNS0_10device_ptrIiEENS0_17counting_iteratorIlNS0_11use_defaultESF_SF_EEEEEEEPNSB_IJilEEESJ_iNS1_9__extrema9arg_max_fIilNSA_4lessIiEEEEEEJSI_SK_iSP_EEEvDpT0_,"a",@progbits
	.sectionflags	@""
	.align	4
.nv.constant0._ZN6thrust24THRUST_300001_SM_1000_NS8cuda_cub4core6detail13_kernel_agentINS1_8__reduce11ReduceAgentINS0_12zip_iteratorIN4cuda3std3__45tupleIJNS0_10device_ptrIiEENS0_17counting_iteratorIlNS0_11use_defaultESF_SF_EEEEEEEPNSB_IJilEEESJ_iNS1_9__extrema9arg_max_fIilNSA_4lessIiEEEEEEJSI_SK_iSP_EEEvDpT0_:
	.zero		925


//--------------------- .nv.constant0._Z10degreeCalcPiS_S_ii --------------------------
	.section	.nv.constant0._Z10degreeCalcPiS_S_ii,"a",@progbits
	.sectionflags	@""
	.align	4
.nv.constant0._Z10degreeCalcPiS_S_ii:
	.zero		928


//--------------------- .nv.constant0._Z15randomNumberingP17curandStateXORWOWPiii --------------------------
	.section	.nv.constant0._Z15randomNumberingP17curandStateXORWOWPiii,"a",@progbits
	.sectionflags	@""
	.align	4
.nv.constant0._Z15randomNumberingP17curandStateXORWOWPiii:
	.zero		920


//--------------------- .nv.constant0._Z12setup_kernelP17curandStateXORWOWm --------------------------
	.section	.nv.constant0._Z12setup_kernelP17curandStateXORWOWm,"a",@progbits
	.sectionflags	@""
	.align	4
.nv.constant0._Z12setup_kernelP17curandStateXORWOWm:
	.zero		912


//--------------------- .nv.constant0._Z9colourMaxPiS_S_iiS_i --------------------------
	.section	.nv.constant0._Z9colourMaxPiS_S_iiS_i,"a",@progbits
	.sectionflags	@""
	.align	4
.nv.constant0._Z9colourMaxPiS_S_iiS_i:
	.zero		940


//--------------------- SYMBOLS --------------------------

	.type		.nv.reservedSmem.offset0,@object
	.size		.nv.reservedSmem.offset0,0x4
	.type		.nv.reservedSmem.cap,@object
	.size		.nv.reservedSmem.cap,0x4
